//
// Generated by NVIDIA NVVM Compiler
//
// Compiler Build ID: CL-36424714
// Cuda compilation tools, release 13.0, V13.0.88
// Based on NVVM 20.0.0
//

.version 9.0
.target sm_100
.address_size 64

	// .globl	_Z23bev_pool_flatmap_kernelIffLi1ELi90EEviiPKT_S2_PKiS4_S4_S4_S4_PS0_

.visible .entry _Z23bev_pool_flatmap_kernelIffLi1ELi90EEviiPKT_S2_PKiS4_S4_S4_S4_PS0_(
	.param .u32 _Z23bev_pool_flatmap_kernelIffLi1ELi90EEviiPKT_S2_PKiS4_S4_S4_S4_PS0__param_0,
	.param .u32 _Z23bev_pool_flatmap_kernelIffLi1ELi90EEviiPKT_S2_PKiS4_S4_S4_S4_PS0__param_1,
	.param .u64 .ptr .align 1 _Z23bev_pool_flatmap_kernelIffLi1ELi90EEviiPKT_S2_PKiS4_S4_S4_S4_PS0__param_2,
	.param .u64 .ptr .align 1 _Z23bev_pool_flatmap_kernelIffLi1ELi90EEviiPKT_S2_PKiS4_S4_S4_S4_PS0__param_3,
	.param .u64 .ptr .align 1 _Z23bev_pool_flatmap_kernelIffLi1ELi90EEviiPKT_S2_PKiS4_S4_S4_S4_PS0__param_4,
	.param .u64 .ptr .align 1 _Z23bev_pool_flatmap_kernelIffLi1ELi90EEviiPKT_S2_PKiS4_S4_S4_S4_PS0__param_5,
	.param .u64 .ptr .align 1 _Z23bev_pool_flatmap_kernelIffLi1ELi90EEviiPKT_S2_PKiS4_S4_S4_S4_PS0__param_6,
	.param .u64 .ptr .align 1 _Z23bev_pool_flatmap_kernelIffLi1ELi90EEviiPKT_S2_PKiS4_S4_S4_S4_PS0__param_7,
	.param .u64 .ptr .align 1 _Z23bev_pool_flatmap_kernelIffLi1ELi90EEviiPKT_S2_PKiS4_S4_S4_S4_PS0__param_8,
	.param .u64 .ptr .align 1 _Z23bev_pool_flatmap_kernelIffLi1ELi90EEviiPKT_S2_PKiS4_S4_S4_S4_PS0__param_9
)
{
	.reg .pred 	%p<10>;
	.reg .b32 	%r<36>;
	.reg .b32 	%f<19>;
	.reg .b64 	%rd<35>;

	ld.param.u32 	%r11, [_Z23bev_pool_flatmap_kernelIffLi1ELi90EEviiPKT_S2_PKiS4_S4_S4_S4_PS0__param_0];
	ld.param.u32 	%r12, [_Z23bev_pool_flatmap_kernelIffLi1ELi90EEviiPKT_S2_PKiS4_S4_S4_S4_PS0__param_1];
	ld.param.u64 	%rd7, [_Z23bev_pool_flatmap_kernelIffLi1ELi90EEviiPKT_S2_PKiS4_S4_S4_S4_PS0__param_2];
	ld.param.u64 	%rd8, [_Z23bev_pool_flatmap_kernelIffLi1ELi90EEviiPKT_S2_PKiS4_S4_S4_S4_PS0__param_3];
	ld.param.u64 	%rd9, [_Z23bev_pool_flatmap_kernelIffLi1ELi90EEviiPKT_S2_PKiS4_S4_S4_S4_PS0__param_4];
	ld.param.u64 	%rd10, [_Z23bev_pool_flatmap_kernelIffLi1ELi90EEviiPKT_S2_PKiS4_S4_S4_S4_PS0__param_5];
	ld.param.u64 	%rd11, [_Z23bev_pool_flatmap_kernelIffLi1ELi90EEviiPKT_S2_PKiS4_S4_S4_S4_PS0__param_6];
	ld.param.u64 	%rd12, [_Z23bev_pool_flatmap_kernelIffLi1ELi90EEviiPKT_S2_PKiS4_S4_S4_S4_PS0__param_9];
	cvta.to.global.u64 	%rd1, %rd8;
	cvta.to.global.u64 	%rd2, %rd10;
	cvta.to.global.u64 	%rd3, %rd7;
	cvta.to.global.u64 	%rd4, %rd9;
	cvta.to.global.u64 	%rd5, %rd11;
	cvta.to.global.u64 	%rd6, %rd12;
	mov.u32 	%r13, %ctaid.x;
	mov.u32 	%r14, %ntid.x;
	mov.u32 	%r15, %tid.x;
	mad.lo.s32 	%r1, %r13, %r14, %r15;
	setp.ge.s32 	%p1, %r1, %r11;
	@%p1 bra 	$L__BB0_17;
	mov.u32 	%r18, %tid.y;
	mov.u32 	%r19, %ntid.y;
	mov.u32 	%r20, %ctaid.y;
	mad.lo.s32 	%r21, %r20, %r19, %r18;
	mul.lo.s32 	%r2, %r21, 90;
	mov.b32 	%r34, -1;
	mov.f32 	%f17, 0f00000000;
	mov.b32 	%r32, 0;
$L__BB0_2:
	add.s32 	%r5, %r32, %r2;
	setp.ge.s32 	%p2, %r5, %r12;
	@%p2 bra 	$L__BB0_8;
	mul.wide.u32 	%rd13, %r5, 4;
	add.s64 	%rd14, %rd5, %rd13;
	ld.global.nc.u32 	%r6, [%rd14];
	add.s64 	%rd15, %rd4, %rd13;
	ld.global.nc.u32 	%r22, [%rd15];
	mul.wide.s32 	%rd16, %r22, 4;
	add.s64 	%rd17, %rd3, %rd16;
	ld.global.nc.f32 	%f2, [%rd17];
	add.s64 	%rd18, %rd2, %rd13;
	ld.global.nc.u32 	%r23, [%rd18];
	mad.lo.s32 	%r24, %r23, %r11, %r1;
	mul.wide.s32 	%rd19, %r24, 4;
	add.s64 	%rd20, %rd1, %rd19;
	ld.global.nc.f32 	%f3, [%rd20];
	setp.ne.s32 	%p3, %r6, %r34;
	@%p3 bra 	$L__BB0_5;
	fma.rn.f32 	%f17, %f2, %f3, %f17;
	bra.uni 	$L__BB0_8;
$L__BB0_5:
	setp.eq.s32 	%p4, %r34, -1;
	@%p4 bra 	$L__BB0_7;
	mad.lo.s32 	%r25, %r34, %r11, %r1;
	mul.wide.s32 	%rd21, %r25, 4;
	add.s64 	%rd22, %rd6, %rd21;
	atom.global.add.f32 	%f13, [%rd22], %f17;
$L__BB0_7:
	mul.f32 	%f17, %f2, %f3;
	mov.u32 	%r34, %r6;
$L__BB0_8:
	add.s32 	%r26, %r5, 1;
	setp.ge.s32 	%p5, %r26, %r12;
	@%p5 bra 	$L__BB0_14;
	mul.wide.u32 	%rd23, %r5, 4;
	add.s64 	%rd24, %rd5, %rd23;
	ld.global.nc.u32 	%r8, [%rd24+4];
	add.s64 	%rd25, %rd4, %rd23;
	ld.global.nc.u32 	%r27, [%rd25+4];
	mul.wide.s32 	%rd26, %r27, 4;
	add.s64 	%rd27, %rd3, %rd26;
	ld.global.nc.f32 	%f7, [%rd27];
	add.s64 	%rd28, %rd2, %rd23;
	ld.global.nc.u32 	%r28, [%rd28+4];
	mad.lo.s32 	%r29, %r28, %r11, %r1;
	mul.wide.s32 	%rd29, %r29, 4;
	add.s64 	%rd30, %rd1, %rd29;
	ld.global.nc.f32 	%f8, [%rd30];
	setp.eq.s32 	%p6, %r8, %r34;
	@%p6 bra 	$L__BB0_13;
	setp.eq.s32 	%p7, %r34, -1;
	@%p7 bra 	$L__BB0_12;
	mad.lo.s32 	%r30, %r34, %r11, %r1;
	mul.wide.s32 	%rd31, %r30, 4;
	add.s64 	%rd32, %rd6, %rd31;
	atom.global.add.f32 	%f14, [%rd32], %f17;
$L__BB0_12:
	mul.f32 	%f17, %f7, %f8;
	mov.u32 	%r34, %r8;
	bra.uni 	$L__BB0_14;
$L__BB0_13:
	fma.rn.f32 	%f17, %f7, %f8, %f17;
$L__BB0_14:
	add.s32 	%r32, %r32, 2;
	setp.ne.s32 	%p8, %r32, 90;
	@%p8 bra 	$L__BB0_2;
	setp.eq.s32 	%p9, %r34, -1;
	@%p9 bra 	$L__BB0_17;
	mad.lo.s32 	%r31, %r34, %r11, %r1;
	mul.wide.s32 	%rd33, %r31, 4;
	add.s64 	%rd34, %rd6, %rd33;
	atom.global.add.f32 	%f15, [%rd34], %f17;
$L__BB0_17:
	ret;

}
	// .globl	_Z15bev_pool_kernelIffLi2ELi1ELi1ELi1ELb1EEviiPKT_S2_PKiS4_S4_S4_PS0_
.visible .entry _Z15bev_pool_kernelIffLi2ELi1ELi1ELi1ELb1EEviiPKT_S2_PKiS4_S4_S4_PS0_(
	.param .u32 _Z15bev_pool_kernelIffLi2ELi1ELi1ELi1ELb1EEviiPKT_S2_PKiS4_S4_S4_PS0__param_0,
	.param .u32 _Z15bev_pool_kernelIffLi2ELi1ELi1ELi1ELb1EEviiPKT_S2_PKiS4_S4_S4_PS0__param_1,
	.param .u64 .ptr .align 1 _Z15bev_pool_kernelIffLi2ELi1ELi1ELi1ELb1EEviiPKT_S2_PKiS4_S4_S4_PS0__param_2,
	.param .u64 .ptr .align 1 _Z15bev_pool_kernelIffLi2ELi1ELi1ELi1ELb1EEviiPKT_S2_PKiS4_S4_S4_PS0__param_3,
	.param .u64 .ptr .align 1 _Z15bev_pool_kernelIffLi2ELi1ELi1ELi1ELb1EEviiPKT_S2_PKiS4_S4_S4_PS0__param_4,
	.param .u64 .ptr .align 1 _Z15bev_pool_kernelIffLi2ELi1ELi1ELi1ELb1EEviiPKT_S2_PKiS4_S4_S4_PS0__param_5,
	.param .u64 .ptr .align 1 _Z15bev_pool_kernelIffLi2ELi1ELi1ELi1ELb1EEviiPKT_S2_PKiS4_S4_S4_PS0__param_6,
	.param .u64 .ptr .align 1 _Z15bev_pool_kernelIffLi2ELi1ELi1ELi1ELb1EEviiPKT_S2_PKiS4_S4_S4_PS0__param_7,
	.param .u64 .ptr .align 1 _Z15bev_pool_kernelIffLi2ELi1ELi1ELi1ELb1EEviiPKT_S2_PKiS4_S4_S4_PS0__param_8
)
{
	.reg .pred 	%p<20>;
	.reg .b32 	%r<68>;
	.reg .b32 	%f<70>;
	.reg .b64 	%rd<75>;

	ld.param.u32 	%r25, [_Z15bev_pool_kernelIffLi2ELi1ELi1ELi1ELb1EEviiPKT_S2_PKiS4_S4_S4_PS0__param_0];
	ld.param.u32 	%r26, [_Z15bev_pool_kernelIffLi2ELi1ELi1ELi1ELb1EEviiPKT_S2_PKiS4_S4_S4_PS0__param_1];
	ld.param.u64 	%rd7, [_Z15bev_pool_kernelIffLi2ELi1ELi1ELi1ELb1EEviiPKT_S2_PKiS4_S4_S4_PS0__param_2];
	ld.param.u64 	%rd8, [_Z15bev_pool_kernelIffLi2ELi1ELi1ELi1ELb1EEviiPKT_S2_PKiS4_S4_S4_PS0__param_3];
	ld.param.u64 	%rd12, [_Z15bev_pool_kernelIffLi2ELi1ELi1ELi1ELb1EEviiPKT_S2_PKiS4_S4_S4_PS0__param_4];
	ld.param.u64 	%rd13, [_Z15bev_pool_kernelIffLi2ELi1ELi1ELi1ELb1EEviiPKT_S2_PKiS4_S4_S4_PS0__param_5];
	ld.param.u64 	%rd9, [_Z15bev_pool_kernelIffLi2ELi1ELi1ELi1ELb1EEviiPKT_S2_PKiS4_S4_S4_PS0__param_6];
	ld.param.u64 	%rd10, [_Z15bev_pool_kernelIffLi2ELi1ELi1ELi1ELb1EEviiPKT_S2_PKiS4_S4_S4_PS0__param_7];
	cvta.to.global.u64 	%rd1, %rd13;
	cvta.to.global.u64 	%rd2, %rd12;
	mov.u32 	%r27, %ctaid.x;
	mov.u32 	%r28, %ntid.x;
	mov.u32 	%r29, %tid.x;
	mad.lo.s32 	%r1, %r27, %r28, %r29;
	mov.u32 	%r30, %ctaid.y;
	mov.u32 	%r31, %ntid.y;
	mov.u32 	%r32, %tid.y;
	mad.lo.s32 	%r2, %r30, %r31, %r32;
	setp.ge.s32 	%p1, %r2, %r26;
	@%p1 bra 	$L__BB1_32;
	mul.wide.u32 	%rd16, %r2, 4;
	add.s64 	%rd14, %rd9, %rd16;
	// begin inline asm
	ld.global.nc.s32 %r33, [%rd14];
	// end inline asm
	add.s64 	%rd15, %rd10, %rd16;
	// begin inline asm
	ld.global.nc.s32 %r34, [%rd15];
	// end inline asm
	setp.eq.s32 	%p2, %r33, -1;
	@%p2 bra 	$L__BB1_32;
	setp.gt.s32 	%p3, %r34, 0;
	mov.f32 	%f63, 0f00000000;
	mov.f32 	%f62, %f63;
	@%p3 bra 	$L__BB1_3;
	bra.uni 	$L__BB1_29;
$L__BB1_3:
	shl.b32 	%r5, %r1, 1;
	and.b32  	%r6, %r34, 3;
	setp.lt.u32 	%p4, %r34, 4;
	mov.b32 	%r63, 0;
	mov.f32 	%f63, 0f00000000;
	mov.f32 	%f62, %f63;
	@%p4 bra 	$L__BB1_22;
	and.b32  	%r63, %r34, 2147483644;
	add.s32 	%r8, %r5, 1;
	neg.s32 	%r67, %r63;
	mov.f32 	%f63, 0f00000000;
	mov.u32 	%r66, %r33;
$L__BB1_5:
	setp.ge.s32 	%p5, %r5, %r25;
	mul.wide.s32 	%rd18, %r66, 4;
	add.s64 	%rd19, %rd2, %rd18;
	add.s64 	%rd4, %rd19, 8;
	add.s64 	%rd20, %rd1, %rd18;
	add.s64 	%rd5, %rd20, 8;
	ld.global.nc.u32 	%r36, [%rd19];
	mul.wide.s32 	%rd21, %r36, 4;
	add.s64 	%rd17, %rd7, %rd21;
	// begin inline asm
	ld.global.nc.f32 %f37, [%rd17];
	// end inline asm
	@%p5 bra 	$L__BB1_7;
	ld.global.nc.u32 	%r37, [%rd5+-8];
	mad.lo.s32 	%r38, %r37, %r25, %r5;
	mul.wide.s32 	%rd23, %r38, 4;
	add.s64 	%rd22, %rd8, %rd23;
	// begin inline asm
	ld.global.nc.f32 %f38, [%rd22];
	// end inline asm
	fma.rn.f32 	%f62, %f37, %f38, %f62;
$L__BB1_7:
	setp.ge.s32 	%p6, %r8, %r25;
	@%p6 bra 	$L__BB1_9;
	ld.global.nc.u32 	%r39, [%rd5+-8];
	mul.lo.s32 	%r40, %r39, %r25;
	cvt.s64.s32 	%rd25, %r40;
	cvt.s64.s32 	%rd26, %r5;
	add.s64 	%rd27, %rd25, %rd26;
	shl.b64 	%rd28, %rd27, 2;
	add.s64 	%rd29, %rd8, %rd28;
	add.s64 	%rd24, %rd29, 4;
	// begin inline asm
	ld.global.nc.f32 %f39, [%rd24];
	// end inline asm
	fma.rn.f32 	%f63, %f37, %f39, %f63;
$L__BB1_9:
	setp.ge.s32 	%p7, %r5, %r25;
	ld.global.nc.u32 	%r41, [%rd4+-4];
	mul.wide.s32 	%rd31, %r41, 4;
	add.s64 	%rd30, %rd7, %rd31;
	// begin inline asm
	ld.global.nc.f32 %f40, [%rd30];
	// end inline asm
	@%p7 bra 	$L__BB1_11;
	ld.global.nc.u32 	%r42, [%rd5+-4];
	mad.lo.s32 	%r43, %r42, %r25, %r5;
	mul.wide.s32 	%rd33, %r43, 4;
	add.s64 	%rd32, %rd8, %rd33;
	// begin inline asm
	ld.global.nc.f32 %f41, [%rd32];
	// end inline asm
	fma.rn.f32 	%f62, %f40, %f41, %f62;
$L__BB1_11:
	setp.ge.s32 	%p8, %r8, %r25;
	@%p8 bra 	$L__BB1_13;
	ld.global.nc.u32 	%r44, [%rd5+-4];
	mul.lo.s32 	%r45, %r44, %r25;
	cvt.s64.s32 	%rd35, %r45;
	cvt.s64.s32 	%rd36, %r5;
	add.s64 	%rd37, %rd35, %rd36;
	shl.b64 	%rd38, %rd37, 2;
	add.s64 	%rd39, %rd8, %rd38;
	add.s64 	%rd34, %rd39, 4;
	// begin inline asm
	ld.global.nc.f32 %f42, [%rd34];
	// end inline asm
	fma.rn.f32 	%f63, %f40, %f42, %f63;
$L__BB1_13:
	setp.ge.s32 	%p9, %r5, %r25;
	ld.global.nc.u32 	%r46, [%rd4];
	mul.wide.s32 	%rd41, %r46, 4;
	add.s64 	%rd40, %rd7, %rd41;
	// begin inline asm
	ld.global.nc.f32 %f43, [%rd40];
	// end inline asm
	@%p9 bra 	$L__BB1_15;
	ld.global.nc.u32 	%r47, [%rd5];
	mad.lo.s32 	%r48, %r47, %r25, %r5;
	mul.wide.s32 	%rd43, %r48, 4;
	add.s64 	%rd42, %rd8, %rd43;
	// begin inline asm
	ld.global.nc.f32 %f44, [%rd42];
	// end inline asm
	fma.rn.f32 	%f62, %f43, %f44, %f62;
$L__BB1_15:
	setp.ge.s32 	%p10, %r8, %r25;
	@%p10 bra 	$L__BB1_17;
	ld.global.nc.u32 	%r49, [%rd5];
	mul.lo.s32 	%r50, %r49, %r25;
	cvt.s64.s32 	%rd45, %r50;
	cvt.s64.s32 	%rd46, %r5;
	add.s64 	%rd47, %rd45, %rd46;
	shl.b64 	%rd48, %rd47, 2;
	add.s64 	%rd49, %rd8, %rd48;
	add.s64 	%rd44, %rd49, 4;
	// begin inline asm
	ld.global.nc.f32 %f45, [%rd44];
	// end inline asm
	fma.rn.f32 	%f63, %f43, %f45, %f63;
$L__BB1_17:
	setp.ge.s32 	%p11, %r5, %r25;
	ld.global.nc.u32 	%r51, [%rd4+4];
	mul.wide.s32 	%rd51, %r51, 4;
	add.s64 	%rd50, %rd7, %rd51;
	// begin inline asm
	ld.global.nc.f32 %f46, [%rd50];
	// end inline asm
	@%p11 bra 	$L__BB1_19;
	ld.global.nc.u32 	%r52, [%rd5+4];
	mad.lo.s32 	%r53, %r52, %r25, %r5;
	mul.wide.s32 	%rd53, %r53, 4;
	add.s64 	%rd52, %rd8, %rd53;
	// begin inline asm
	ld.global.nc.f32 %f47, [%rd52];
	// end inline asm
	fma.rn.f32 	%f62, %f46, %f47, %f62;
$L__BB1_19:
	setp.ge.s32 	%p12, %r8, %r25;
	@%p12 bra 	$L__BB1_21;
	ld.global.nc.u32 	%r54, [%rd5+4];
	mul.lo.s32 	%r55, %r54, %r25;
	cvt.s64.s32 	%rd55, %r55;
	cvt.s64.s32 	%rd56, %r5;
	add.s64 	%rd57, %rd55, %rd56;
	shl.b64 	%rd58, %rd57, 2;
	add.s64 	%rd59, %rd8, %rd58;
	add.s64 	%rd54, %rd59, 4;
	// begin inline asm
	ld.global.nc.f32 %f48, [%rd54];
	// end inline asm
	fma.rn.f32 	%f63, %f46, %f48, %f63;
$L__BB1_21:
	add.s32 	%r67, %r67, 4;
	add.s32 	%r66, %r66, 4;
	setp.eq.s32 	%p13, %r67, 0;
	@%p13 bra 	$L__BB1_22;
	bra.uni 	$L__BB1_5;
$L__BB1_22:
	setp.eq.s32 	%p14, %r6, 0;
	@%p14 bra 	$L__BB1_29;
	add.s32 	%r11, %r5, 1;
	add.s32 	%r65, %r33, %r63;
	neg.s32 	%r64, %r6;
	cvt.s64.s32 	%rd68, %r5;
$L__BB1_24:
	.pragma "nounroll";
	setp.ge.s32 	%p15, %r5, %r25;
	mul.wide.s32 	%rd61, %r65, 4;
	add.s64 	%rd3, %rd1, %rd61;
	add.s64 	%rd62, %rd2, %rd61;
	ld.global.nc.u32 	%r56, [%rd62];
	mul.wide.s32 	%rd63, %r56, 4;
	add.s64 	%rd60, %rd7, %rd63;
	// begin inline asm
	ld.global.nc.f32 %f49, [%rd60];
	// end inline asm
	@%p15 bra 	$L__BB1_26;
	ld.global.nc.u32 	%r57, [%rd3];
	mad.lo.s32 	%r58, %r57, %r25, %r5;
	mul.wide.s32 	%rd65, %r58, 4;
	add.s64 	%rd64, %rd8, %rd65;
	// begin inline asm
	ld.global.nc.f32 %f50, [%rd64];
	// end inline asm
	fma.rn.f32 	%f62, %f49, %f50, %f62;
$L__BB1_26:
	setp.ge.s32 	%p16, %r11, %r25;
	@%p16 bra 	$L__BB1_28;
	ld.global.nc.u32 	%r59, [%rd3];
	mul.lo.s32 	%r60, %r59, %r25;
	cvt.s64.s32 	%rd67, %r60;
	add.s64 	%rd69, %rd67, %rd68;
	shl.b64 	%rd70, %rd69, 2;
	add.s64 	%rd71, %rd8, %rd70;
	add.s64 	%rd66, %rd71, 4;
	// begin inline asm
	ld.global.nc.f32 %f51, [%rd66];
	// end inline asm
	fma.rn.f32 	%f63, %f49, %f51, %f63;
$L__BB1_28:
	add.s32 	%r65, %r65, 1;
	add.s32 	%r64, %r64, 1;
	setp.ne.s32 	%p17, %r64, 0;
	@%p17 bra 	$L__BB1_24;
$L__BB1_29:
	shl.b32 	%r18, %r1, 1;
	mul.lo.s32 	%r19, %r2, %r25;
	max.s32 	%r61, %r25, %r18;
	sub.s32 	%r20, %r61, %r18;
	setp.eq.s32 	%p18, %r20, 0;
	@%p18 bra 	$L__BB1_32;
	ld.param.u64 	%rd74, [_Z15bev_pool_kernelIffLi2ELi1ELi1ELi1ELb1EEviiPKT_S2_PKiS4_S4_S4_PS0__param_8];
	add.s32 	%r62, %r18, %r19;
	cvta.to.global.u64 	%rd72, %rd74;
	mul.wide.s32 	%rd73, %r62, 4;
	add.s64 	%rd6, %rd72, %rd73;
	st.global.f32 	[%rd6], %f62;
	setp.eq.s32 	%p19, %r20, 1;
	@%p19 bra 	$L__BB1_32;
	st.global.f32 	[%rd6+4], %f63;
$L__BB1_32:
	ret;

}
	// .globl	_Z15bev_pool_kernelIffLi2ELi1ELi7680ELi49152ELb0EEviiPKT_S2_PKiS4_S4_S4_PS0_
.visible .entry _Z15bev_pool_kernelIffLi2ELi1ELi7680ELi49152ELb0EEviiPKT_S2_PKiS4_S4_S4_PS0_(
	.param .u32 _Z15bev_pool_kernelIffLi2ELi1ELi7680ELi49152ELb0EEviiPKT_S2_PKiS4_S4_S4_PS0__param_0,
	.param .u32 _Z15bev_pool_kernelIffLi2ELi1ELi7680ELi49152ELb0EEviiPKT_S2_PKiS4_S4_S4_PS0__param_1,
	.param .u64 .ptr .align 1 _Z15bev_pool_kernelIffLi2ELi1ELi7680ELi49152ELb0EEviiPKT_S2_PKiS4_S4_S4_PS0__param_2,
	.param .u64 .ptr .align 1 _Z15bev_pool_kernelIffLi2ELi1ELi7680ELi49152ELb0EEviiPKT_S2_PKiS4_S4_S4_PS0__param_3,
	.param .u64 .ptr .align 1 _Z15bev_pool_kernelIffLi2ELi1ELi7680ELi49152ELb0EEviiPKT_S2_PKiS4_S4_S4_PS0__param_4,
	.param .u64 .ptr .align 1 _Z15bev_pool_kernelIffLi2ELi1ELi7680ELi49152ELb0EEviiPKT_S2_PKiS4_S4_S4_PS0__param_5,
	.param .u64 .ptr .align 1 _Z15bev_pool_kernelIffLi2ELi1ELi7680ELi49152ELb0EEviiPKT_S2_PKiS4_S4_S4_PS0__param_6,
	.param .u64 .ptr .align 1 _Z15bev_pool_kernelIffLi2ELi1ELi7680ELi49152ELb0EEviiPKT_S2_PKiS4_S4_S4_PS0__param_7,
	.param .u64 .ptr .align 1 _Z15bev_pool_kernelIffLi2ELi1ELi7680ELi49152ELb0EEviiPKT_S2_PKiS4_S4_S4_PS0__param_8
)
{
	.reg .pred 	%p<20>;
	.reg .b32 	%r<152>;
	.reg .b32 	%f<70>;
	.reg .b64 	%rd<54>;

	ld.param.u32 	%r24, [_Z15bev_pool_kernelIffLi2ELi1ELi7680ELi49152ELb0EEviiPKT_S2_PKiS4_S4_S4_PS0__param_0];
	ld.param.u32 	%r25, [_Z15bev_pool_kernelIffLi2ELi1ELi7680ELi49152ELb0EEviiPKT_S2_PKiS4_S4_S4_PS0__param_1];
	ld.param.u64 	%rd7, [_Z15bev_pool_kernelIffLi2ELi1ELi7680ELi49152ELb0EEviiPKT_S2_PKiS4_S4_S4_PS0__param_2];
	ld.param.u64 	%rd8, [_Z15bev_pool_kernelIffLi2ELi1ELi7680ELi49152ELb0EEviiPKT_S2_PKiS4_S4_S4_PS0__param_3];
	ld.param.u64 	%rd12, [_Z15bev_pool_kernelIffLi2ELi1ELi7680ELi49152ELb0EEviiPKT_S2_PKiS4_S4_S4_PS0__param_4];
	ld.param.u64 	%rd13, [_Z15bev_pool_kernelIffLi2ELi1ELi7680ELi49152ELb0EEviiPKT_S2_PKiS4_S4_S4_PS0__param_5];
	ld.param.u64 	%rd9, [_Z15bev_pool_kernelIffLi2ELi1ELi7680ELi49152ELb0EEviiPKT_S2_PKiS4_S4_S4_PS0__param_6];
	ld.param.u64 	%rd10, [_Z15bev_pool_kernelIffLi2ELi1ELi7680ELi49152ELb0EEviiPKT_S2_PKiS4_S4_S4_PS0__param_7];
	ld.param.u64 	%rd11, [_Z15bev_pool_kernelIffLi2ELi1ELi7680ELi49152ELb0EEviiPKT_S2_PKiS4_S4_S4_PS0__param_8];
	cvta.to.global.u64 	%rd1, %rd13;
	cvta.to.global.u64 	%rd2, %rd12;
	mov.u32 	%r26, %ctaid.x;
	mov.u32 	%r27, %ntid.x;
	mov.u32 	%r28, %tid.x;
	mad.lo.s32 	%r1, %r26, %r27, %r28;
	mov.u32 	%r29, %ctaid.y;
	mov.u32 	%r30, %ntid.y;
	mov.u32 	%r31, %tid.y;
	mad.lo.s32 	%r2, %r29, %r30, %r31;
	setp.ge.s32 	%p1, %r2, %r25;
	@%p1 bra 	$L__BB2_32;
	mul.wide.u32 	%rd16, %r2, 4;
	add.s64 	%rd14, %rd9, %rd16;
	// begin inline asm
	ld.global.nc.s32 %r32, [%rd14];
	// end inline asm
	add.s64 	%rd15, %rd10, %rd16;
	// begin inline asm
	ld.global.nc.s32 %r33, [%rd15];
	// end inline asm
	setp.eq.s32 	%p2, %r32, -1;
	@%p2 bra 	$L__BB2_32;
	setp.gt.s32 	%p3, %r33, 0;
	mov.f32 	%f63, 0f00000000;
	mov.f32 	%f62, %f63;
	@%p3 bra 	$L__BB2_3;
	bra.uni 	$L__BB2_29;
$L__BB2_3:
	shl.b32 	%r5, %r1, 1;
	and.b32  	%r6, %r33, 3;
	setp.lt.u32 	%p4, %r33, 4;
	mov.b32 	%r147, 0;
	mov.f32 	%f63, 0f00000000;
	mov.f32 	%f62, %f63;
	@%p4 bra 	$L__BB2_22;
	and.b32  	%r147, %r33, 2147483644;
	add.s32 	%r8, %r5, 1;
	neg.s32 	%r151, %r147;
	mov.f32 	%f63, 0f00000000;
	mov.u32 	%r150, %r32;
$L__BB2_5:
	setp.ge.s32 	%p5, %r5, %r24;
	mul.wide.s32 	%rd18, %r150, 4;
	add.s64 	%rd19, %rd2, %rd18;
	add.s64 	%rd4, %rd19, 8;
	add.s64 	%rd20, %rd1, %rd18;
	add.s64 	%rd5, %rd20, 8;
	ld.global.nc.u32 	%r35, [%rd19];
	mul.wide.s32 	%rd21, %r35, 4;
	add.s64 	%rd17, %rd7, %rd21;
	// begin inline asm
	ld.global.nc.f32 %f37, [%rd17];
	// end inline asm
	@%p5 bra 	$L__BB2_7;
	ld.global.nc.u32 	%r36, [%rd5+-8];
	mul.hi.s32 	%r37, %r36, -2004318071;
	add.s32 	%r38, %r37, %r36;
	shr.u32 	%r39, %r38, 31;
	shr.s32 	%r40, %r38, 12;
	add.s32 	%r41, %r40, %r39;
	mul.lo.s32 	%r42, %r41, 7680;
	sub.s32 	%r43, %r36, %r42;
	mad.lo.s32 	%r44, %r41, %r24, %r5;
	mad.lo.s32 	%r45, %r44, 7680, %r43;
	mul.wide.s32 	%rd23, %r45, 4;
	add.s64 	%rd22, %rd8, %rd23;
	// begin inline asm
	ld.global.nc.f32 %f38, [%rd22];
	// end inline asm
	fma.rn.f32 	%f62, %f37, %f38, %f62;
$L__BB2_7:
	setp.ge.s32 	%p6, %r8, %r24;
	@%p6 bra 	$L__BB2_9;
	ld.global.nc.u32 	%r46, [%rd5+-8];
	mul.hi.s32 	%r47, %r46, -2004318071;
	add.s32 	%r48, %r47, %r46;
	shr.u32 	%r49, %r48, 31;
	shr.s32 	%r50, %r48, 12;
	add.s32 	%r51, %r50, %r49;
	mul.lo.s32 	%r52, %r51, 7680;
	sub.s32 	%r53, %r46, %r52;
	mad.lo.s32 	%r54, %r51, %r24, %r8;
	mad.lo.s32 	%r55, %r54, 7680, %r53;
	mul.wide.s32 	%rd25, %r55, 4;
	add.s64 	%rd24, %rd8, %rd25;
	// begin inline asm
	ld.global.nc.f32 %f39, [%rd24];
	// end inline asm
	fma.rn.f32 	%f63, %f37, %f39, %f63;
$L__BB2_9:
	ld.global.nc.u32 	%r56, [%rd4+-4];
	mul.wide.s32 	%rd27, %r56, 4;
	add.s64 	%rd26, %rd7, %rd27;
	// begin inline asm
	ld.global.nc.f32 %f40, [%rd26];
	// end inline asm
	@%p5 bra 	$L__BB2_11;
	ld.global.nc.u32 	%r57, [%rd5+-4];
	mul.hi.s32 	%r58, %r57, -2004318071;
	add.s32 	%r59, %r58, %r57;
	shr.u32 	%r60, %r59, 31;
	shr.s32 	%r61, %r59, 12;
	add.s32 	%r62, %r61, %r60;
	mul.lo.s32 	%r63, %r62, 7680;
	sub.s32 	%r64, %r57, %r63;
	mad.lo.s32 	%r65, %r62, %r24, %r5;
	mad.lo.s32 	%r66, %r65, 7680, %r64;
	mul.wide.s32 	%rd29, %r66, 4;
	add.s64 	%rd28, %rd8, %rd29;
	// begin inline asm
	ld.global.nc.f32 %f41, [%rd28];
	// end inline asm
	fma.rn.f32 	%f62, %f40, %f41, %f62;
$L__BB2_11:
	@%p6 bra 	$L__BB2_13;
	ld.global.nc.u32 	%r67, [%rd5+-4];
	mul.hi.s32 	%r68, %r67, -2004318071;
	add.s32 	%r69, %r68, %r67;
	shr.u32 	%r70, %r69, 31;
	shr.s32 	%r71, %r69, 12;
	add.s32 	%r72, %r71, %r70;
	mul.lo.s32 	%r73, %r72, 7680;
	sub.s32 	%r74, %r67, %r73;
	mad.lo.s32 	%r75, %r72, %r24, %r8;
	mad.lo.s32 	%r76, %r75, 7680, %r74;
	mul.wide.s32 	%rd31, %r76, 4;
	add.s64 	%rd30, %rd8, %rd31;
	// begin inline asm
	ld.global.nc.f32 %f42, [%rd30];
	// end inline asm
	fma.rn.f32 	%f63, %f40, %f42, %f63;
$L__BB2_13:
	ld.global.nc.u32 	%r77, [%rd4];
	mul.wide.s32 	%rd33, %r77, 4;
	add.s64 	%rd32, %rd7, %rd33;
	// begin inline asm
	ld.global.nc.f32 %f43, [%rd32];
	// end inline asm
	@%p5 bra 	$L__BB2_15;
	ld.global.nc.u32 	%r78, [%rd5];
	mul.hi.s32 	%r79, %r78, -2004318071;
	add.s32 	%r80, %r79, %r78;
	shr.u32 	%r81, %r80, 31;
	shr.s32 	%r82, %r80, 12;
	add.s32 	%r83, %r82, %r81;
	mul.lo.s32 	%r84, %r83, 7680;
	sub.s32 	%r85, %r78, %r84;
	mad.lo.s32 	%r86, %r83, %r24, %r5;
	mad.lo.s32 	%r87, %r86, 7680, %r85;
	mul.wide.s32 	%rd35, %r87, 4;
	add.s64 	%rd34, %rd8, %rd35;
	// begin inline asm
	ld.global.nc.f32 %f44, [%rd34];
	// end inline asm
	fma.rn.f32 	%f62, %f43, %f44, %f62;
$L__BB2_15:
	@%p6 bra 	$L__BB2_17;
	ld.global.nc.u32 	%r88, [%rd5];
	mul.hi.s32 	%r89, %r88, -2004318071;
	add.s32 	%r90, %r89, %r88;
	shr.u32 	%r91, %r90, 31;
	shr.s32 	%r92, %r90, 12;
	add.s32 	%r93, %r92, %r91;
	mul.lo.s32 	%r94, %r93, 7680;
	sub.s32 	%r95, %r88, %r94;
	mad.lo.s32 	%r96, %r93, %r24, %r8;
	mad.lo.s32 	%r97, %r96, 7680, %r95;
	mul.wide.s32 	%rd37, %r97, 4;
	add.s64 	%rd36, %rd8, %rd37;
	// begin inline asm
	ld.global.nc.f32 %f45, [%rd36];
	// end inline asm
	fma.rn.f32 	%f63, %f43, %f45, %f63;
$L__BB2_17:
	ld.global.nc.u32 	%r98, [%rd4+4];
	mul.wide.s32 	%rd39, %r98, 4;
	add.s64 	%rd38, %rd7, %rd39;
	// begin inline asm
	ld.global.nc.f32 %f46, [%rd38];
	// end inline asm
	@%p5 bra 	$L__BB2_19;
	ld.global.nc.u32 	%r99, [%rd5+4];
	mul.hi.s32 	%r100, %r99, -2004318071;
	add.s32 	%r101, %r100, %r99;
	shr.u32 	%r102, %r101, 31;
	shr.s32 	%r103, %r101, 12;
	add.s32 	%r104, %r103, %r102;
	mul.lo.s32 	%r105, %r104, 7680;
	sub.s32 	%r106, %r99, %r105;
	mad.lo.s32 	%r107, %r104, %r24, %r5;
	mad.lo.s32 	%r108, %r107, 7680, %r106;
	mul.wide.s32 	%rd41, %r108, 4;
	add.s64 	%rd40, %rd8, %rd41;
	// begin inline asm
	ld.global.nc.f32 %f47, [%rd40];
	// end inline asm
	fma.rn.f32 	%f62, %f46, %f47, %f62;
$L__BB2_19:
	setp.ge.s32 	%p12, %r8, %r24;
	@%p12 bra 	$L__BB2_21;
	ld.global.nc.u32 	%r109, [%rd5+4];
	mul.hi.s32 	%r110, %r109, -2004318071;
	add.s32 	%r111, %r110, %r109;
	shr.u32 	%r112, %r111, 31;
	shr.s32 	%r113, %r111, 12;
	add.s32 	%r114, %r113, %r112;
	mul.lo.s32 	%r115, %r114, 7680;
	sub.s32 	%r116, %r109, %r115;
	mad.lo.s32 	%r117, %r114, %r24, %r8;
	mad.lo.s32 	%r118, %r117, 7680, %r116;
	mul.wide.s32 	%rd43, %r118, 4;
	add.s64 	%rd42, %rd8, %rd43;
	// begin inline asm
	ld.global.nc.f32 %f48, [%rd42];
	// end inline asm
	fma.rn.f32 	%f63, %f46, %f48, %f63;
$L__BB2_21:
	add.s32 	%r151, %r151, 4;
	add.s32 	%r150, %r150, 4;
	setp.eq.s32 	%p13, %r151, 0;
	@%p13 bra 	$L__BB2_22;
	bra.uni 	$L__BB2_5;
$L__BB2_22:
	setp.eq.s32 	%p14, %r6, 0;
	@%p14 bra 	$L__BB2_29;
	add.s32 	%r11, %r5, 1;
	add.s32 	%r149, %r32, %r147;
	neg.s32 	%r148, %r6;
$L__BB2_24:
	.pragma "nounroll";
	setp.ge.s32 	%p15, %r5, %r24;
	mul.wide.s32 	%rd45, %r149, 4;
	add.s64 	%rd3, %rd1, %rd45;
	add.s64 	%rd46, %rd2, %rd45;
	ld.global.nc.u32 	%r119, [%rd46];
	mul.wide.s32 	%rd47, %r119, 4;
	add.s64 	%rd44, %rd7, %rd47;
	// begin inline asm
	ld.global.nc.f32 %f49, [%rd44];
	// end inline asm
	@%p15 bra 	$L__BB2_26;
	ld.global.nc.u32 	%r120, [%rd3];
	mul.hi.s32 	%r121, %r120, -2004318071;
	add.s32 	%r122, %r121, %r120;
	shr.u32 	%r123, %r122, 31;
	shr.s32 	%r124, %r122, 12;
	add.s32 	%r125, %r124, %r123;
	mul.lo.s32 	%r126, %r125, 7680;
	sub.s32 	%r127, %r120, %r126;
	mad.lo.s32 	%r128, %r125, %r24, %r5;
	mad.lo.s32 	%r129, %r128, 7680, %r127;
	mul.wide.s32 	%rd49, %r129, 4;
	add.s64 	%rd48, %rd8, %rd49;
	// begin inline asm
	ld.global.nc.f32 %f50, [%rd48];
	// end inline asm
	fma.rn.f32 	%f62, %f49, %f50, %f62;
$L__BB2_26:
	setp.ge.s32 	%p16, %r11, %r24;
	@%p16 bra 	$L__BB2_28;
	ld.global.nc.u32 	%r130, [%rd3];
	mul.hi.s32 	%r131, %r130, -2004318071;
	add.s32 	%r132, %r131, %r130;
	shr.u32 	%r133, %r132, 31;
	shr.s32 	%r134, %r132, 12;
	add.s32 	%r135, %r134, %r133;
	mul.lo.s32 	%r136, %r135, 7680;
	sub.s32 	%r137, %r130, %r136;
	mad.lo.s32 	%r138, %r135, %r24, %r11;
	mad.lo.s32 	%r139, %r138, 7680, %r137;
	mul.wide.s32 	%rd51, %r139, 4;
	add.s64 	%rd50, %rd8, %rd51;
	// begin inline asm
	ld.global.nc.f32 %f51, [%rd50];
	// end inline asm
	fma.rn.f32 	%f63, %f49, %f51, %f63;
$L__BB2_28:
	add.s32 	%r149, %r149, 1;
	add.s32 	%r148, %r148, 1;
	setp.ne.s32 	%p17, %r148, 0;
	@%p17 bra 	$L__BB2_24;
$L__BB2_29:
	shl.b32 	%r18, %r1, 1;
	max.s32 	%r140, %r24, %r18;
	sub.s32 	%r19, %r140, %r18;
	setp.eq.s32 	%p18, %r19, 0;
	@%p18 bra 	$L__BB2_32;
	mul.hi.u32 	%r141, %r2, -1431655765;
	shr.u32 	%r142, %r141, 15;
	mul.lo.s32 	%r143, %r142, 49152;
	sub.s32 	%r144, %r2, %r143;
	mad.lo.s32 	%r145, %r142, %r24, %r18;
	mad.lo.s32 	%r146, %r145, 49152, %r144;
	cvta.to.global.u64 	%rd52, %rd11;
	mul.wide.s32 	%rd53, %r146, 4;
	add.s64 	%rd6, %rd52, %rd53;
	st.global.f32 	[%rd6], %f62;
	setp.eq.s32 	%p19, %r19, 1;
	@%p19 bra 	$L__BB2_32;
	st.global.f32 	[%rd6+196608], %f63;
$L__BB2_32:
	ret;

}
	// .globl	_Z15bev_pool_kernelI6__halffLi2ELi1ELi1ELi1ELb1EEviiPKT_S3_PKiS5_S5_S5_PS1_
.visible .entry _Z15bev_pool_kernelI6__halffLi2ELi1ELi1ELi1ELb1EEviiPKT_S3_PKiS5_S5_S5_PS1_(
	.param .u32 _Z15bev_pool_kernelI6__halffLi2ELi1ELi1ELi1ELb1EEviiPKT_S3_PKiS5_S5_S5_PS1__param_0,
	.param .u32 _Z15bev_pool_kernelI6__halffLi2ELi1ELi1ELi1ELb1EEviiPKT_S3_PKiS5_S5_S5_PS1__param_1,
	.param .u64 .ptr .align 1 _Z15bev_pool_kernelI6__halffLi2ELi1ELi1ELi1ELb1EEviiPKT_S3_PKiS5_S5_S5_PS1__param_2,
	.param .u64 .ptr .align 1 _Z15bev_pool_kernelI6__halffLi2ELi1ELi1ELi1ELb1EEviiPKT_S3_PKiS5_S5_S5_PS1__param_3,
	.param .u64 .ptr .align 1 _Z15bev_pool_kernelI6__halffLi2ELi1ELi1ELi1ELb1EEviiPKT_S3_PKiS5_S5_S5_PS1__param_4,
	.param .u64 .ptr .align 1 _Z15bev_pool_kernelI6__halffLi2ELi1ELi1ELi1ELb1EEviiPKT_S3_PKiS5_S5_S5_PS1__param_5,
	.param .u64 .ptr .align 1 _Z15bev_pool_kernelI6__halffLi2ELi1ELi1ELi1ELb1EEviiPKT_S3_PKiS5_S5_S5_PS1__param_6,
	.param .u64 .ptr .align 1 _Z15bev_pool_kernelI6__halffLi2ELi1ELi1ELi1ELb1EEviiPKT_S3_PKiS5_S5_S5_PS1__param_7,
	.param .u64 .ptr .align 1 _Z15bev_pool_kernelI6__halffLi2ELi1ELi1ELi1ELb1EEviiPKT_S3_PKiS5_S5_S5_PS1__param_8
)
{
	.reg .pred 	%p<20>;
	.reg .b16 	%rs<43>;
	.reg .b32 	%r<68>;
	.reg .b32 	%f<72>;
	.reg .b64 	%rd<75>;

	ld.param.u32 	%r25, [_Z15bev_pool_kernelI6__halffLi2ELi1ELi1ELi1ELb1EEviiPKT_S3_PKiS5_S5_S5_PS1__param_0];
	ld.param.u32 	%r26, [_Z15bev_pool_kernelI6__halffLi2ELi1ELi1ELi1ELb1EEviiPKT_S3_PKiS5_S5_S5_PS1__param_1];
	ld.param.u64 	%rd7, [_Z15bev_pool_kernelI6__halffLi2ELi1ELi1ELi1ELb1EEviiPKT_S3_PKiS5_S5_S5_PS1__param_2];
	ld.param.u64 	%rd8, [_Z15bev_pool_kernelI6__halffLi2ELi1ELi1ELi1ELb1EEviiPKT_S3_PKiS5_S5_S5_PS1__param_3];
	ld.param.u64 	%rd12, [_Z15bev_pool_kernelI6__halffLi2ELi1ELi1ELi1ELb1EEviiPKT_S3_PKiS5_S5_S5_PS1__param_4];
	ld.param.u64 	%rd13, [_Z15bev_pool_kernelI6__halffLi2ELi1ELi1ELi1ELb1EEviiPKT_S3_PKiS5_S5_S5_PS1__param_5];
	ld.param.u64 	%rd9, [_Z15bev_pool_kernelI6__halffLi2ELi1ELi1ELi1ELb1EEviiPKT_S3_PKiS5_S5_S5_PS1__param_6];
	ld.param.u64 	%rd10, [_Z15bev_pool_kernelI6__halffLi2ELi1ELi1ELi1ELb1EEviiPKT_S3_PKiS5_S5_S5_PS1__param_7];
	cvta.to.global.u64 	%rd1, %rd13;
	cvta.to.global.u64 	%rd2, %rd12;
	mov.u32 	%r27, %ctaid.x;
	mov.u32 	%r28, %ntid.x;
	mov.u32 	%r29, %tid.x;
	mad.lo.s32 	%r1, %r27, %r28, %r29;
	mov.u32 	%r30, %ctaid.y;
	mov.u32 	%r31, %ntid.y;
	mov.u32 	%r32, %tid.y;
	mad.lo.s32 	%r2, %r30, %r31, %r32;
	setp.ge.s32 	%p1, %r2, %r26;
	@%p1 bra 	$L__BB3_32;
	mul.wide.u32 	%rd16, %r2, 4;
	add.s64 	%rd14, %rd9, %rd16;
	// begin inline asm
	ld.global.nc.s32 %r33, [%rd14];
	// end inline asm
	add.s64 	%rd15, %rd10, %rd16;
	// begin inline asm
	ld.global.nc.s32 %r34, [%rd15];
	// end inline asm
	setp.eq.s32 	%p2, %r33, -1;
	@%p2 bra 	$L__BB3_32;
	setp.gt.s32 	%p3, %r34, 0;
	mov.f32 	%f65, 0f00000000;
	mov.f32 	%f64, %f65;
	@%p3 bra 	$L__BB3_3;
	bra.uni 	$L__BB3_29;
$L__BB3_3:
	shl.b32 	%r5, %r1, 1;
	and.b32  	%r6, %r34, 3;
	setp.lt.u32 	%p4, %r34, 4;
	mov.b32 	%r63, 0;
	mov.f32 	%f65, 0f00000000;
	mov.f32 	%f64, %f65;
	@%p4 bra 	$L__BB3_22;
	and.b32  	%r63, %r34, 2147483644;
	add.s32 	%r8, %r5, 1;
	neg.s32 	%r67, %r63;
	mov.f32 	%f65, 0f00000000;
	mov.u32 	%r66, %r33;
$L__BB3_5:
	setp.ge.s32 	%p5, %r5, %r25;
	mul.wide.s32 	%rd18, %r66, 4;
	add.s64 	%rd19, %rd2, %rd18;
	add.s64 	%rd4, %rd19, 8;
	add.s64 	%rd20, %rd1, %rd18;
	add.s64 	%rd5, %rd20, 8;
	ld.global.nc.u32 	%r36, [%rd19];
	mul.wide.s32 	%rd21, %r36, 2;
	add.s64 	%rd17, %rd7, %rd21;
	// begin inline asm
	ld.global.nc.b16 %rs6, [%rd17];
	// end inline asm
	@%p5 bra 	$L__BB3_7;
	ld.global.nc.u32 	%r37, [%rd5+-8];
	mad.lo.s32 	%r38, %r37, %r25, %r5;
	mul.wide.s32 	%rd23, %r38, 2;
	add.s64 	%rd22, %rd8, %rd23;
	// begin inline asm
	ld.global.nc.b16 %rs7, [%rd22];
	// end inline asm
	// begin inline asm
	{  cvt.f32.f16 %f32, %rs6;}

	// end inline asm
	// begin inline asm
	{  cvt.f32.f16 %f33, %rs7;}

	// end inline asm
	fma.rn.f32 	%f64, %f32, %f33, %f64;
$L__BB3_7:
	setp.ge.s32 	%p6, %r8, %r25;
	@%p6 bra 	$L__BB3_9;
	ld.global.nc.u32 	%r39, [%rd5+-8];
	mul.lo.s32 	%r40, %r39, %r25;
	cvt.s64.s32 	%rd25, %r40;
	cvt.s64.s32 	%rd26, %r5;
	add.s64 	%rd27, %rd25, %rd26;
	shl.b64 	%rd28, %rd27, 1;
	add.s64 	%rd29, %rd8, %rd28;
	add.s64 	%rd24, %rd29, 2;
	// begin inline asm
	ld.global.nc.b16 %rs10, [%rd24];
	// end inline asm
	// begin inline asm
	{  cvt.f32.f16 %f34, %rs6;}

	// end inline asm
	// begin inline asm
	{  cvt.f32.f16 %f35, %rs10;}

	// end inline asm
	fma.rn.f32 	%f65, %f34, %f35, %f65;
$L__BB3_9:
	setp.ge.s32 	%p7, %r5, %r25;
	ld.global.nc.u32 	%r41, [%rd4+-4];
	mul.wide.s32 	%rd31, %r41, 2;
	add.s64 	%rd30, %rd7, %rd31;
	// begin inline asm
	ld.global.nc.b16 %rs13, [%rd30];
	// end inline asm
	@%p7 bra 	$L__BB3_11;
	ld.global.nc.u32 	%r42, [%rd5+-4];
	mad.lo.s32 	%r43, %r42, %r25, %r5;
	mul.wide.s32 	%rd33, %r43, 2;
	add.s64 	%rd32, %rd8, %rd33;
	// begin inline asm
	ld.global.nc.b16 %rs14, [%rd32];
	// end inline asm
	// begin inline asm
	{  cvt.f32.f16 %f36, %rs13;}

	// end inline asm
	// begin inline asm
	{  cvt.f32.f16 %f37, %rs14;}

	// end inline asm
	fma.rn.f32 	%f64, %f36, %f37, %f64;
$L__BB3_11:
	setp.ge.s32 	%p8, %r8, %r25;
	@%p8 bra 	$L__BB3_13;
	ld.global.nc.u32 	%r44, [%rd5+-4];
	mul.lo.s32 	%r45, %r44, %r25;
	cvt.s64.s32 	%rd35, %r45;
	cvt.s64.s32 	%rd36, %r5;
	add.s64 	%rd37, %rd35, %rd36;
	shl.b64 	%rd38, %rd37, 1;
	add.s64 	%rd39, %rd8, %rd38;
	add.s64 	%rd34, %rd39, 2;
	// begin inline asm
	ld.global.nc.b16 %rs17, [%rd34];
	// end inline asm
	// begin inline asm
	{  cvt.f32.f16 %f38, %rs13;}

	// end inline asm
	// begin inline asm
	{  cvt.f32.f16 %f39, %rs17;}

	// end inline asm
	fma.rn.f32 	%f65, %f38, %f39, %f65;
$L__BB3_13:
	setp.ge.s32 	%p9, %r5, %r25;
	ld.global.nc.u32 	%r46, [%rd4];
	mul.wide.s32 	%rd41, %r46, 2;
	add.s64 	%rd40, %rd7, %rd41;
	// begin inline asm
	ld.global.nc.b16 %rs20, [%rd40];
	// end inline asm
	@%p9 bra 	$L__BB3_15;
	ld.global.nc.u32 	%r47, [%rd5];
	mad.lo.s32 	%r48, %r47, %r25, %r5;
	mul.wide.s32 	%rd43, %r48, 2;
	add.s64 	%rd42, %rd8, %rd43;
	// begin inline asm
	ld.global.nc.b16 %rs21, [%rd42];
	// end inline asm
	// begin inline asm
	{  cvt.f32.f16 %f40, %rs20;}

	// end inline asm
	// begin inline asm
	{  cvt.f32.f16 %f41, %rs21;}

	// end inline asm
	fma.rn.f32 	%f64, %f40, %f41, %f64;
$L__BB3_15:
	setp.ge.s32 	%p10, %r8, %r25;
	@%p10 bra 	$L__BB3_17;
	ld.global.nc.u32 	%r49, [%rd5];
	mul.lo.s32 	%r50, %r49, %r25;
	cvt.s64.s32 	%rd45, %r50;
	cvt.s64.s32 	%rd46, %r5;
	add.s64 	%rd47, %rd45, %rd46;
	shl.b64 	%rd48, %rd47, 1;
	add.s64 	%rd49, %rd8, %rd48;
	add.s64 	%rd44, %rd49, 2;
	// begin inline asm
	ld.global.nc.b16 %rs24, [%rd44];
	// end inline asm
	// begin inline asm
	{  cvt.f32.f16 %f42, %rs20;}

	// end inline asm
	// begin inline asm
	{  cvt.f32.f16 %f43, %rs24;}

	// end inline asm
	fma.rn.f32 	%f65, %f42, %f43, %f65;
$L__BB3_17:
	setp.ge.s32 	%p11, %r5, %r25;
	ld.global.nc.u32 	%r51, [%rd4+4];
	mul.wide.s32 	%rd51, %r51, 2;
	add.s64 	%rd50, %rd7, %rd51;
	// begin inline asm
	ld.global.nc.b16 %rs27, [%rd50];
	// end inline asm
	@%p11 bra 	$L__BB3_19;
	ld.global.nc.u32 	%r52, [%rd5+4];
	mad.lo.s32 	%r53, %r52, %r25, %r5;
	mul.wide.s32 	%rd53, %r53, 2;
	add.s64 	%rd52, %rd8, %rd53;
	// begin inline asm
	ld.global.nc.b16 %rs28, [%rd52];
	// end inline asm
	// begin inline asm
	{  cvt.f32.f16 %f44, %rs27;}

	// end inline asm
	// begin inline asm
	{  cvt.f32.f16 %f45, %rs28;}

	// end inline asm
	fma.rn.f32 	%f64, %f44, %f45, %f64;
$L__BB3_19:
	setp.ge.s32 	%p12, %r8, %r25;
	@%p12 bra 	$L__BB3_21;
	ld.global.nc.u32 	%r54, [%rd5+4];
	mul.lo.s32 	%r55, %r54, %r25;
	cvt.s64.s32 	%rd55, %r55;
	cvt.s64.s32 	%rd56, %r5;
	add.s64 	%rd57, %rd55, %rd56;
	shl.b64 	%rd58, %rd57, 1;
	add.s64 	%rd59, %rd8, %rd58;
	add.s64 	%rd54, %rd59, 2;
	// begin inline asm
	ld.global.nc.b16 %rs31, [%rd54];
	// end inline asm
	// begin inline asm
	{  cvt.f32.f16 %f46, %rs27;}

	// end inline asm
	// begin inline asm
	{  cvt.f32.f16 %f47, %rs31;}

	// end inline asm
	fma.rn.f32 	%f65, %f46, %f47, %f65;
$L__BB3_21:
	add.s32 	%r67, %r67, 4;
	add.s32 	%r66, %r66, 4;
	setp.eq.s32 	%p13, %r67, 0;
	@%p13 bra 	$L__BB3_22;
	bra.uni 	$L__BB3_5;
$L__BB3_22:
	setp.eq.s32 	%p14, %r6, 0;
	@%p14 bra 	$L__BB3_29;
	add.s32 	%r11, %r5, 1;
	add.s32 	%r65, %r33, %r63;
	neg.s32 	%r64, %r6;
	cvt.s64.s32 	%rd68, %r5;
$L__BB3_24:
	.pragma "nounroll";
	setp.ge.s32 	%p15, %r5, %r25;
	mul.wide.s32 	%rd61, %r65, 4;
	add.s64 	%rd3, %rd1, %rd61;
	add.s64 	%rd62, %rd2, %rd61;
	ld.global.nc.u32 	%r56, [%rd62];
	mul.wide.s32 	%rd63, %r56, 2;
	add.s64 	%rd60, %rd7, %rd63;
	// begin inline asm
	ld.global.nc.b16 %rs34, [%rd60];
	// end inline asm
	@%p15 bra 	$L__BB3_26;
	ld.global.nc.u32 	%r57, [%rd3];
	mad.lo.s32 	%r58, %r57, %r25, %r5;
	mul.wide.s32 	%rd65, %r58, 2;
	add.s64 	%rd64, %rd8, %rd65;
	// begin inline asm
	ld.global.nc.b16 %rs35, [%rd64];
	// end inline asm
	// begin inline asm
	{  cvt.f32.f16 %f48, %rs34;}

	// end inline asm
	// begin inline asm
	{  cvt.f32.f16 %f49, %rs35;}

	// end inline asm
	fma.rn.f32 	%f64, %f48, %f49, %f64;
$L__BB3_26:
	setp.ge.s32 	%p16, %r11, %r25;
	@%p16 bra 	$L__BB3_28;
	ld.global.nc.u32 	%r59, [%rd3];
	mul.lo.s32 	%r60, %r59, %r25;
	cvt.s64.s32 	%rd67, %r60;
	add.s64 	%rd69, %rd67, %rd68;
	shl.b64 	%rd70, %rd69, 1;
	add.s64 	%rd71, %rd8, %rd70;
	add.s64 	%rd66, %rd71, 2;
	// begin inline asm
	ld.global.nc.b16 %rs38, [%rd66];
	// end inline asm
	// begin inline asm
	{  cvt.f32.f16 %f50, %rs34;}

	// end inline asm
	// begin inline asm
	{  cvt.f32.f16 %f51, %rs38;}

	// end inline asm
	fma.rn.f32 	%f65, %f50, %f51, %f65;
$L__BB3_28:
	add.s32 	%r65, %r65, 1;
	add.s32 	%r64, %r64, 1;
	setp.ne.s32 	%p17, %r64, 0;
	@%p17 bra 	$L__BB3_24;
$L__BB3_29:
	shl.b32 	%r18, %r1, 1;
	mul.lo.s32 	%r19, %r2, %r25;
	max.s32 	%r61, %r25, %r18;
	sub.s32 	%r20, %r61, %r18;
	setp.eq.s32 	%p18, %r20, 0;
	@%p18 bra 	$L__BB3_32;
	ld.param.u64 	%rd74, [_Z15bev_pool_kernelI6__halffLi2ELi1ELi1ELi1ELb1EEviiPKT_S3_PKiS5_S5_S5_PS1__param_8];
	add.s32 	%r62, %r18, %r19;
	// begin inline asm
	{  cvt.rn.f16.f32 %rs41, %f64;}

	// end inline asm
	cvta.to.global.u64 	%rd72, %rd74;
	mul.wide.s32 	%rd73, %r62, 2;
	add.s64 	%rd6, %rd72, %rd73;
	st.global.u16 	[%rd6], %rs41;
	setp.eq.s32 	%p19, %r20, 1;
	@%p19 bra 	$L__BB3_32;
	// begin inline asm
	{  cvt.rn.f16.f32 %rs42, %f65;}

	// end inline asm
	st.global.u16 	[%rd6+2], %rs42;
$L__BB3_32:
	ret;

}
	// .globl	_Z15bev_pool_kernelI6__halffLi2ELi1ELi7680ELi49152ELb0EEviiPKT_S3_PKiS5_S5_S5_PS1_
.visible .entry _Z15bev_pool_kernelI6__halffLi2ELi1ELi7680ELi49152ELb0EEviiPKT_S3_PKiS5_S5_S5_PS1_(
	.param .u32 _Z15bev_pool_kernelI6__halffLi2ELi1ELi7680ELi49152ELb0EEviiPKT_S3_PKiS5_S5_S5_PS1__param_0,
	.param .u32 _Z15bev_pool_kernelI6__halffLi2ELi1ELi7680ELi49152ELb0EEviiPKT_S3_PKiS5_S5_S5_PS1__param_1,
	.param .u64 .ptr .align 1 _Z15bev_pool_kernelI6__halffLi2ELi1ELi7680ELi49152ELb0EEviiPKT_S3_PKiS5_S5_S5_PS1__param_2,
	.param .u64 .ptr .align 1 _Z15bev_pool_kernelI6__halffLi2ELi1ELi7680ELi49152ELb0EEviiPKT_S3_PKiS5_S5_S5_PS1__param_3,
	.param .u64 .ptr .align 1 _Z15bev_pool_kernelI6__halffLi2ELi1ELi7680ELi49152ELb0EEviiPKT_S3_PKiS5_S5_S5_PS1__param_4,
	.param .u64 .ptr .align 1 _Z15bev_pool_kernelI6__halffLi2ELi1ELi7680ELi49152ELb0EEviiPKT_S3_PKiS5_S5_S5_PS1__param_5,
	.param .u64 .ptr .align 1 _Z15bev_pool_kernelI6__halffLi2ELi1ELi7680ELi49152ELb0EEviiPKT_S3_PKiS5_S5_S5_PS1__param_6,
	.param .u64 .ptr .align 1 _Z15bev_pool_kernelI6__halffLi2ELi1ELi7680ELi49152ELb0EEviiPKT_S3_PKiS5_S5_S5_PS1__param_7,
	.param .u64 .ptr .align 1 _Z15bev_pool_kernelI6__halffLi2ELi1ELi7680ELi49152ELb0EEviiPKT_S3_PKiS5_S5_S5_PS1__param_8
)
{
	.reg .pred 	%p<20>;
	.reg .b16 	%rs<43>;
	.reg .b32 	%r<152>;
	.reg .b32 	%f<72>;
	.reg .b64 	%rd<54>;

	ld.param.u32 	%r24, [_Z15bev_pool_kernelI6__halffLi2ELi1ELi7680ELi49152ELb0EEviiPKT_S3_PKiS5_S5_S5_PS1__param_0];
	ld.param.u32 	%r25, [_Z15bev_pool_kernelI6__halffLi2ELi1ELi7680ELi49152ELb0EEviiPKT_S3_PKiS5_S5_S5_PS1__param_1];
	ld.param.u64 	%rd7, [_Z15bev_pool_kernelI6__halffLi2ELi1ELi7680ELi49152ELb0EEviiPKT_S3_PKiS5_S5_S5_PS1__param_2];
	ld.param.u64 	%rd8, [_Z15bev_pool_kernelI6__halffLi2ELi1ELi7680ELi49152ELb0EEviiPKT_S3_PKiS5_S5_S5_PS1__param_3];
	ld.param.u64 	%rd12, [_Z15bev_pool_kernelI6__halffLi2ELi1ELi7680ELi49152ELb0EEviiPKT_S3_PKiS5_S5_S5_PS1__param_4];
	ld.param.u64 	%rd13, [_Z15bev_pool_kernelI6__halffLi2ELi1ELi7680ELi49152ELb0EEviiPKT_S3_PKiS5_S5_S5_PS1__param_5];
	ld.param.u64 	%rd9, [_Z15bev_pool_kernelI6__halffLi2ELi1ELi7680ELi49152ELb0EEviiPKT_S3_PKiS5_S5_S5_PS1__param_6];
	ld.param.u64 	%rd10, [_Z15bev_pool_kernelI6__halffLi2ELi1ELi7680ELi49152ELb0EEviiPKT_S3_PKiS5_S5_S5_PS1__param_7];
	ld.param.u64 	%rd11, [_Z15bev_pool_kernelI6__halffLi2ELi1ELi7680ELi49152ELb0EEviiPKT_S3_PKiS5_S5_S5_PS1__param_8];
	cvta.to.global.u64 	%rd1, %rd13;
	cvta.to.global.u64 	%rd2, %rd12;
	mov.u32 	%r26, %ctaid.x;
	mov.u32 	%r27, %ntid.x;
	mov.u32 	%r28, %tid.x;
	mad.lo.s32 	%r1, %r26, %r27, %r28;
	mov.u32 	%r29, %ctaid.y;
	mov.u32 	%r30, %ntid.y;
	mov.u32 	%r31, %tid.y;
	mad.lo.s32 	%r2, %r29, %r30, %r31;
	setp.ge.s32 	%p1, %r2, %r25;
	@%p1 bra 	$L__BB4_32;
	mul.wide.u32 	%rd16, %r2, 4;
	add.s64 	%rd14, %rd9, %rd16;
	// begin inline asm
	ld.global.nc.s32 %r32, [%rd14];
	// end inline asm
	add.s64 	%rd15, %rd10, %rd16;
	// begin inline asm
	ld.global.nc.s32 %r33, [%rd15];
	// end inline asm
	setp.eq.s32 	%p2, %r32, -1;
	@%p2 bra 	$L__BB4_32;
	setp.gt.s32 	%p3, %r33, 0;
	mov.f32 	%f65, 0f00000000;
	mov.f32 	%f64, %f65;
	@%p3 bra 	$L__BB4_3;
	bra.uni 	$L__BB4_29;
$L__BB4_3:
	shl.b32 	%r5, %r1, 1;
	and.b32  	%r6, %r33, 3;
	setp.lt.u32 	%p4, %r33, 4;
	mov.b32 	%r147, 0;
	mov.f32 	%f65, 0f00000000;
	mov.f32 	%f64, %f65;
	@%p4 bra 	$L__BB4_22;
	and.b32  	%r147, %r33, 2147483644;
	add.s32 	%r8, %r5, 1;
	neg.s32 	%r151, %r147;
	mov.f32 	%f65, 0f00000000;
	mov.u32 	%r150, %r32;
$L__BB4_5:
	setp.ge.s32 	%p5, %r5, %r24;
	mul.wide.s32 	%rd18, %r150, 4;
	add.s64 	%rd19, %rd2, %rd18;
	add.s64 	%rd4, %rd19, 8;
	add.s64 	%rd20, %rd1, %rd18;
	add.s64 	%rd5, %rd20, 8;
	ld.global.nc.u32 	%r35, [%rd19];
	mul.wide.s32 	%rd21, %r35, 2;
	add.s64 	%rd17, %rd7, %rd21;
	// begin inline asm
	ld.global.nc.b16 %rs6, [%rd17];
	// end inline asm
	@%p5 bra 	$L__BB4_7;
	ld.global.nc.u32 	%r36, [%rd5+-8];
	mul.hi.s32 	%r37, %r36, -2004318071;
	add.s32 	%r38, %r37, %r36;
	shr.u32 	%r39, %r38, 31;
	shr.s32 	%r40, %r38, 12;
	add.s32 	%r41, %r40, %r39;
	mul.lo.s32 	%r42, %r41, 7680;
	sub.s32 	%r43, %r36, %r42;
	mad.lo.s32 	%r44, %r41, %r24, %r5;
	mad.lo.s32 	%r45, %r44, 7680, %r43;
	mul.wide.s32 	%rd23, %r45, 2;
	add.s64 	%rd22, %rd8, %rd23;
	// begin inline asm
	ld.global.nc.b16 %rs7, [%rd22];
	// end inline asm
	// begin inline asm
	{  cvt.f32.f16 %f32, %rs6;}

	// end inline asm
	// begin inline asm
	{  cvt.f32.f16 %f33, %rs7;}

	// end inline asm
	fma.rn.f32 	%f64, %f32, %f33, %f64;
$L__BB4_7:
	setp.ge.s32 	%p6, %r8, %r24;
	@%p6 bra 	$L__BB4_9;
	ld.global.nc.u32 	%r46, [%rd5+-8];
	mul.hi.s32 	%r47, %r46, -2004318071;
	add.s32 	%r48, %r47, %r46;
	shr.u32 	%r49, %r48, 31;
	shr.s32 	%r50, %r48, 12;
	add.s32 	%r51, %r50, %r49;
	mul.lo.s32 	%r52, %r51, 7680;
	sub.s32 	%r53, %r46, %r52;
	mad.lo.s32 	%r54, %r51, %r24, %r8;
	mad.lo.s32 	%r55, %r54, 7680, %r53;
	mul.wide.s32 	%rd25, %r55, 2;
	add.s64 	%rd24, %rd8, %rd25;
	// begin inline asm
	ld.global.nc.b16 %rs10, [%rd24];
	// end inline asm
	// begin inline asm
	{  cvt.f32.f16 %f34, %rs6;}

	// end inline asm
	// begin inline asm
	{  cvt.f32.f16 %f35, %rs10;}

	// end inline asm
	fma.rn.f32 	%f65, %f34, %f35, %f65;
$L__BB4_9:
	ld.global.nc.u32 	%r56, [%rd4+-4];
	mul.wide.s32 	%rd27, %r56, 2;
	add.s64 	%rd26, %rd7, %rd27;
	// begin inline asm
	ld.global.nc.b16 %rs13, [%rd26];
	// end inline asm
	@%p5 bra 	$L__BB4_11;
	ld.global.nc.u32 	%r57, [%rd5+-4];
	mul.hi.s32 	%r58, %r57, -2004318071;
	add.s32 	%r59, %r58, %r57;
	shr.u32 	%r60, %r59, 31;
	shr.s32 	%r61, %r59, 12;
	add.s32 	%r62, %r61, %r60;
	mul.lo.s32 	%r63, %r62, 7680;
	sub.s32 	%r64, %r57, %r63;
	mad.lo.s32 	%r65, %r62, %r24, %r5;
	mad.lo.s32 	%r66, %r65, 7680, %r64;
	mul.wide.s32 	%rd29, %r66, 2;
	add.s64 	%rd28, %rd8, %rd29;
	// begin inline asm
	ld.global.nc.b16 %rs14, [%rd28];
	// end inline asm
	// begin inline asm
	{  cvt.f32.f16 %f36, %rs13;}

	// end inline asm
	// begin inline asm
	{  cvt.f32.f16 %f37, %rs14;}

	// end inline asm
	fma.rn.f32 	%f64, %f36, %f37, %f64;
$L__BB4_11:
	@%p6 bra 	$L__BB4_13;
	ld.global.nc.u32 	%r67, [%rd5+-4];
	mul.hi.s32 	%r68, %r67, -2004318071;
	add.s32 	%r69, %r68, %r67;
	shr.u32 	%r70, %r69, 31;
	shr.s32 	%r71, %r69, 12;
	add.s32 	%r72, %r71, %r70;
	mul.lo.s32 	%r73, %r72, 7680;
	sub.s32 	%r74, %r67, %r73;
	mad.lo.s32 	%r75, %r72, %r24, %r8;
	mad.lo.s32 	%r76, %r75, 7680, %r74;
	mul.wide.s32 	%rd31, %r76, 2;
	add.s64 	%rd30, %rd8, %rd31;
	// begin inline asm
	ld.global.nc.b16 %rs17, [%rd30];
	// end inline asm
	// begin inline asm
	{  cvt.f32.f16 %f38, %rs13;}

	// end inline asm
	// begin inline asm
	{  cvt.f32.f16 %f39, %rs17;}

	// end inline asm
	fma.rn.f32 	%f65, %f38, %f39, %f65;
$L__BB4_13:
	ld.global.nc.u32 	%r77, [%rd4];
	mul.wide.s32 	%rd33, %r77, 2;
	add.s64 	%rd32, %rd7, %rd33;
	// begin inline asm
	ld.global.nc.b16 %rs20, [%rd32];
	// end inline asm
	@%p5 bra 	$L__BB4_15;
	ld.global.nc.u32 	%r78, [%rd5];
	mul.hi.s32 	%r79, %r78, -2004318071;
	add.s32 	%r80, %r79, %r78;
	shr.u32 	%r81, %r80, 31;
	shr.s32 	%r82, %r80, 12;
	add.s32 	%r83, %r82, %r81;
	mul.lo.s32 	%r84, %r83, 7680;
	sub.s32 	%r85, %r78, %r84;
	mad.lo.s32 	%r86, %r83, %r24, %r5;
	mad.lo.s32 	%r87, %r86, 7680, %r85;
	mul.wide.s32 	%rd35, %r87, 2;
	add.s64 	%rd34, %rd8, %rd35;
	// begin inline asm
	ld.global.nc.b16 %rs21, [%rd34];
	// end inline asm
	// begin inline asm
	{  cvt.f32.f16 %f40, %rs20;}

	// end inline asm
	// begin inline asm
	{  cvt.f32.f16 %f41, %rs21;}

	// end inline asm
	fma.rn.f32 	%f64, %f40, %f41, %f64;
$L__BB4_15:
	@%p6 bra 	$L__BB4_17;
	ld.global.nc.u32 	%r88, [%rd5];
	mul.hi.s32 	%r89, %r88, -2004318071;
	add.s32 	%r90, %r89, %r88;
	shr.u32 	%r91, %r90, 31;
	shr.s32 	%r92, %r90, 12;
	add.s32 	%r93, %r92, %r91;
	mul.lo.s32 	%r94, %r93, 7680;
	sub.s32 	%r95, %r88, %r94;
	mad.lo.s32 	%r96, %r93, %r24, %r8;
	mad.lo.s32 	%r97, %r96, 7680, %r95;
	mul.wide.s32 	%rd37, %r97, 2;
	add.s64 	%rd36, %rd8, %rd37;
	// begin inline asm
	ld.global.nc.b16 %rs24, [%rd36];
	// end inline asm
	// begin inline asm
	{  cvt.f32.f16 %f42, %rs20;}

	// end inline asm
	// begin inline asm
	{  cvt.f32.f16 %f43, %rs24;}

	// end inline asm
	fma.rn.f32 	%f65, %f42, %f43, %f65;
$L__BB4_17:
	ld.global.nc.u32 	%r98, [%rd4+4];
	mul.wide.s32 	%rd39, %r98, 2;
	add.s64 	%rd38, %rd7, %rd39;
	// begin inline asm
	ld.global.nc.b16 %rs27, [%rd38];
	// end inline asm
	@%p5 bra 	$L__BB4_19;
	ld.global.nc.u32 	%r99, [%rd5+4];
	mul.hi.s32 	%r100, %r99, -2004318071;
	add.s32 	%r101, %r100, %r99;
	shr.u32 	%r102, %r101, 31;
	shr.s32 	%r103, %r101, 12;
	add.s32 	%r104, %r103, %r102;
	mul.lo.s32 	%r105, %r104, 7680;
	sub.s32 	%r106, %r99, %r105;
	mad.lo.s32 	%r107, %r104, %r24, %r5;
	mad.lo.s32 	%r108, %r107, 7680, %r106;
	mul.wide.s32 	%rd41, %r108, 2;
	add.s64 	%rd40, %rd8, %rd41;
	// begin inline asm
	ld.global.nc.b16 %rs28, [%rd40];
	// end inline asm
	// begin inline asm
	{  cvt.f32.f16 %f44, %rs27;}

	// end inline asm
	// begin inline asm
	{  cvt.f32.f16 %f45, %rs28;}

	// end inline asm
	fma.rn.f32 	%f64, %f44, %f45, %f64;
$L__BB4_19:
	setp.ge.s32 	%p12, %r8, %r24;
	@%p12 bra 	$L__BB4_21;
	ld.global.nc.u32 	%r109, [%rd5+4];
	mul.hi.s32 	%r110, %r109, -2004318071;
	add.s32 	%r111, %r110, %r109;
	shr.u32 	%r112, %r111, 31;
	shr.s32 	%r113, %r111, 12;
	add.s32 	%r114, %r113, %r112;
	mul.lo.s32 	%r115, %r114, 7680;
	sub.s32 	%r116, %r109, %r115;
	mad.lo.s32 	%r117, %r114, %r24, %r8;
	mad.lo.s32 	%r118, %r117, 7680, %r116;
	mul.wide.s32 	%rd43, %r118, 2;
	add.s64 	%rd42, %rd8, %rd43;
	// begin inline asm
	ld.global.nc.b16 %rs31, [%rd42];
	// end inline asm
	// begin inline asm
	{  cvt.f32.f16 %f46, %rs27;}

	// end inline asm
	// begin inline asm
	{  cvt.f32.f16 %f47, %rs31;}

	// end inline asm
	fma.rn.f32 	%f65, %f46, %f47, %f65;
$L__BB4_21:
	add.s32 	%r151, %r151, 4;
	add.s32 	%r150, %r150, 4;
	setp.eq.s32 	%p13, %r151, 0;
	@%p13 bra 	$L__BB4_22;
	bra.uni 	$L__BB4_5;
$L__BB4_22:
	setp.eq.s32 	%p14, %r6, 0;
	@%p14 bra 	$L__BB4_29;
	add.s32 	%r11, %r5, 1;
	add.s32 	%r149, %r32, %r147;
	neg.s32 	%r148, %r6;
$L__BB4_24:
	.pragma "nounroll";
	setp.ge.s32 	%p15, %r5, %r24;
	mul.wide.s32 	%rd45, %r149, 4;
	add.s64 	%rd3, %rd1, %rd45;
	add.s64 	%rd46, %rd2, %rd45;
	ld.global.nc.u32 	%r119, [%rd46];
	mul.wide.s32 	%rd47, %r119, 2;
	add.s64 	%rd44, %rd7, %rd47;
	// begin inline asm
	ld.global.nc.b16 %rs34, [%rd44];
	// end inline asm
	@%p15 bra 	$L__BB4_26;
	ld.global.nc.u32 	%r120, [%rd3];
	mul.hi.s32 	%r121, %r120, -2004318071;
	add.s32 	%r122, %r121, %r120;
	shr.u32 	%r123, %r122, 31;
	shr.s32 	%r124, %r122, 12;
	add.s32 	%r125, %r124, %r123;
	mul.lo.s32 	%r126, %r125, 7680;
	sub.s32 	%r127, %r120, %r126;
	mad.lo.s32 	%r128, %r125, %r24, %r5;
	mad.lo.s32 	%r129, %r128, 7680, %r127;
	mul.wide.s32 	%rd49, %r129, 2;
	add.s64 	%rd48, %rd8, %rd49;
	// begin inline asm
	ld.global.nc.b16 %rs35, [%rd48];
	// end inline asm
	// begin inline asm
	{  cvt.f32.f16 %f48, %rs34;}

	// end inline asm
	// begin inline asm
	{  cvt.f32.f16 %f49, %rs35;}

	// end inline asm
	fma.rn.f32 	%f64, %f48, %f49, %f64;
$L__BB4_26:
	setp.ge.s32 	%p16, %r11, %r24;
	@%p16 bra 	$L__BB4_28;
	ld.global.nc.u32 	%r130, [%rd3];
	mul.hi.s32 	%r131, %r130, -2004318071;
	add.s32 	%r132, %r131, %r130;
	shr.u32 	%r133, %r132, 31;
	shr.s32 	%r134, %r132, 12;
	add.s32 	%r135, %r134, %r133;
	mul.lo.s32 	%r136, %r135, 7680;
	sub.s32 	%r137, %r130, %r136;
	mad.lo.s32 	%r138, %r135, %r24, %r11;
	mad.lo.s32 	%r139, %r138, 7680, %r137;
	mul.wide.s32 	%rd51, %r139, 2;
	add.s64 	%rd50, %rd8, %rd51;
	// begin inline asm
	ld.global.nc.b16 %rs38, [%rd50];
	// end inline asm
	// begin inline asm
	{  cvt.f32.f16 %f50, %rs34;}

	// end inline asm
	// begin inline asm
	{  cvt.f32.f16 %f51, %rs38;}

	// end inline asm
	fma.rn.f32 	%f65, %f50, %f51, %f65;
$L__BB4_28:
	add.s32 	%r149, %r149, 1;
	add.s32 	%r148, %r148, 1;
	setp.ne.s32 	%p17, %r148, 0;
	@%p17 bra 	$L__BB4_24;
$L__BB4_29:
	shl.b32 	%r18, %r1, 1;
	max.s32 	%r140, %r24, %r18;
	sub.s32 	%r19, %r140, %r18;
	setp.eq.s32 	%p18, %r19, 0;
	@%p18 bra 	$L__BB4_32;
	mul.hi.u32 	%r141, %r2, -1431655765;
	shr.u32 	%r142, %r141, 15;
	mul.lo.s32 	%r143, %r142, 49152;
	sub.s32 	%r144, %r2, %r143;
	mad.lo.s32 	%r145, %r142, %r24, %r18;
	mad.lo.s32 	%r146, %r145, 49152, %r144;
	// begin inline asm
	{  cvt.rn.f16.f32 %rs41, %f64;}

	// end inline asm
	cvta.to.global.u64 	%rd52, %rd11;
	mul.wide.s32 	%rd53, %r146, 2;
	add.s64 	%rd6, %rd52, %rd53;
	st.global.u16 	[%rd6], %rs41;
	setp.eq.s32 	%p19, %r19, 1;
	@%p19 bra 	$L__BB4_32;
	// begin inline asm
	{  cvt.rn.f16.f32 %rs42, %f65;}

	// end inline asm
	st.global.u16 	[%rd6+98304], %rs42;
$L__BB4_32:
	ret;

}
	// .globl	_Z15bev_pool_kernelI6__halfS0_Li2ELi1ELi1ELi1ELb1EEviiPKT_S3_PKiS5_S5_S5_PS1_
.visible .entry _Z15bev_pool_kernelI6__halfS0_Li2ELi1ELi1ELi1ELb1EEviiPKT_S3_PKiS5_S5_S5_PS1_(
	.param .u32 _Z15bev_pool_kernelI6__halfS0_Li2ELi1ELi1ELi1ELb1EEviiPKT_S3_PKiS5_S5_S5_PS1__param_0,
	.param .u32 _Z15bev_pool_kernelI6__halfS0_Li2ELi1ELi1ELi1ELb1EEviiPKT_S3_PKiS5_S5_S5_PS1__param_1,
	.param .u64 .ptr .align 1 _Z15bev_pool_kernelI6__halfS0_Li2ELi1ELi1ELi1ELb1EEviiPKT_S3_PKiS5_S5_S5_PS1__param_2,
	.param .u64 .ptr .align 1 _Z15bev_pool_kernelI6__halfS0_Li2ELi1ELi1ELi1ELb1EEviiPKT_S3_PKiS5_S5_S5_PS1__param_3,
	.param .u64 .ptr .align 1 _Z15bev_pool_kernelI6__halfS0_Li2ELi1ELi1ELi1ELb1EEviiPKT_S3_PKiS5_S5_S5_PS1__param_4,
	.param .u64 .ptr .align 1 _Z15bev_pool_kernelI6__halfS0_Li2ELi1ELi1ELi1ELb1EEviiPKT_S3_PKiS5_S5_S5_PS1__param_5,
	.param .u64 .ptr .align 1 _Z15bev_pool_kernelI6__halfS0_Li2ELi1ELi1ELi1ELb1EEviiPKT_S3_PKiS5_S5_S5_PS1__param_6,
	.param .u64 .ptr .align 1 _Z15bev_pool_kernelI6__halfS0_Li2ELi1ELi1ELi1ELb1EEviiPKT_S3_PKiS5_S5_S5_PS1__param_7,
	.param .u64 .ptr .align 1 _Z15bev_pool_kernelI6__halfS0_Li2ELi1ELi1ELi1ELb1EEviiPKT_S3_PKiS5_S5_S5_PS1__param_8
)
{
	.reg .pred 	%p<20>;
	.reg .b16 	%rs<109>;
	.reg .b32 	%r<69>;
	.reg .b64 	%rd<75>;

	ld.param.u32 	%r25, [_Z15bev_pool_kernelI6__halfS0_Li2ELi1ELi1ELi1ELb1EEviiPKT_S3_PKiS5_S5_S5_PS1__param_0];
	ld.param.u32 	%r26, [_Z15bev_pool_kernelI6__halfS0_Li2ELi1ELi1ELi1ELb1EEviiPKT_S3_PKiS5_S5_S5_PS1__param_1];
	ld.param.u64 	%rd7, [_Z15bev_pool_kernelI6__halfS0_Li2ELi1ELi1ELi1ELb1EEviiPKT_S3_PKiS5_S5_S5_PS1__param_2];
	ld.param.u64 	%rd8, [_Z15bev_pool_kernelI6__halfS0_Li2ELi1ELi1ELi1ELb1EEviiPKT_S3_PKiS5_S5_S5_PS1__param_3];
	ld.param.u64 	%rd12, [_Z15bev_pool_kernelI6__halfS0_Li2ELi1ELi1ELi1ELb1EEviiPKT_S3_PKiS5_S5_S5_PS1__param_4];
	ld.param.u64 	%rd13, [_Z15bev_pool_kernelI6__halfS0_Li2ELi1ELi1ELi1ELb1EEviiPKT_S3_PKiS5_S5_S5_PS1__param_5];
	ld.param.u64 	%rd9, [_Z15bev_pool_kernelI6__halfS0_Li2ELi1ELi1ELi1ELb1EEviiPKT_S3_PKiS5_S5_S5_PS1__param_6];
	ld.param.u64 	%rd10, [_Z15bev_pool_kernelI6__halfS0_Li2ELi1ELi1ELi1ELb1EEviiPKT_S3_PKiS5_S5_S5_PS1__param_7];
	cvta.to.global.u64 	%rd1, %rd13;
	cvta.to.global.u64 	%rd2, %rd12;
	mov.u32 	%r27, %ctaid.x;
	mov.u32 	%r28, %ntid.x;
	mov.u32 	%r29, %tid.x;
	mad.lo.s32 	%r1, %r27, %r28, %r29;
	mov.u32 	%r30, %ctaid.y;
	mov.u32 	%r31, %ntid.y;
	mov.u32 	%r32, %tid.y;
	mad.lo.s32 	%r2, %r30, %r31, %r32;
	setp.ge.s32 	%p1, %r2, %r26;
	@%p1 bra 	$L__BB5_32;
	mul.wide.u32 	%rd16, %r2, 4;
	add.s64 	%rd14, %rd9, %rd16;
	// begin inline asm
	ld.global.nc.s32 %r33, [%rd14];
	// end inline asm
	add.s64 	%rd15, %rd10, %rd16;
	// begin inline asm
	ld.global.nc.s32 %r34, [%rd15];
	// end inline asm
	setp.eq.s32 	%p2, %r33, -1;
	@%p2 bra 	$L__BB5_32;
	mov.b32 	%r35, 0;
	// begin inline asm
	cvt.rn.f16.s32 %rs102, %r35;
	// end inline asm
	setp.lt.s32 	%p3, %r34, 1;
	mov.u16 	%rs101, %rs102;
	@%p3 bra 	$L__BB5_29;
	shl.b32 	%r5, %r1, 1;
	and.b32  	%r6, %r34, 3;
	setp.lt.u32 	%p4, %r34, 4;
	mov.b32 	%r64, 0;
	mov.u16 	%rs101, %rs102;
	@%p4 bra 	$L__BB5_22;
	and.b32  	%r64, %r34, 2147483644;
	add.s32 	%r8, %r5, 1;
	neg.s32 	%r68, %r64;
	mov.u32 	%r67, %r33;
	mov.u16 	%rs101, %rs102;
$L__BB5_5:
	setp.ge.s32 	%p5, %r5, %r25;
	mul.wide.s32 	%rd18, %r67, 4;
	add.s64 	%rd19, %rd2, %rd18;
	add.s64 	%rd4, %rd19, 8;
	add.s64 	%rd20, %rd1, %rd18;
	add.s64 	%rd5, %rd20, 8;
	ld.global.nc.u32 	%r37, [%rd19];
	mul.wide.s32 	%rd21, %r37, 2;
	add.s64 	%rd17, %rd7, %rd21;
	// begin inline asm
	ld.global.nc.b16 %rs36, [%rd17];
	// end inline asm
	@%p5 bra 	$L__BB5_7;
	ld.global.nc.u32 	%r38, [%rd5+-8];
	mad.lo.s32 	%r39, %r38, %r25, %r5;
	mul.wide.s32 	%rd23, %r39, 2;
	add.s64 	%rd22, %rd8, %rd23;
	// begin inline asm
	ld.global.nc.b16 %rs37, [%rd22];
	// end inline asm
	// begin inline asm
	{fma.rn.f16 %rs101,%rs36,%rs37,%rs101;
}
	// end inline asm
$L__BB5_7:
	setp.ge.s32 	%p6, %r8, %r25;
	@%p6 bra 	$L__BB5_9;
	ld.global.nc.u32 	%r40, [%rd5+-8];
	mul.lo.s32 	%r41, %r40, %r25;
	cvt.s64.s32 	%rd25, %r41;
	cvt.s64.s32 	%rd26, %r5;
	add.s64 	%rd27, %rd25, %rd26;
	shl.b64 	%rd28, %rd27, 1;
	add.s64 	%rd29, %rd8, %rd28;
	add.s64 	%rd24, %rd29, 2;
	// begin inline asm
	ld.global.nc.b16 %rs42, [%rd24];
	// end inline asm
	// begin inline asm
	{fma.rn.f16 %rs102,%rs36,%rs42,%rs102;
}
	// end inline asm
$L__BB5_9:
	setp.ge.s32 	%p7, %r5, %r25;
	ld.global.nc.u32 	%r42, [%rd4+-4];
	mul.wide.s32 	%rd31, %r42, 2;
	add.s64 	%rd30, %rd7, %rd31;
	// begin inline asm
	ld.global.nc.b16 %rs47, [%rd30];
	// end inline asm
	@%p7 bra 	$L__BB5_11;
	ld.global.nc.u32 	%r43, [%rd5+-4];
	mad.lo.s32 	%r44, %r43, %r25, %r5;
	mul.wide.s32 	%rd33, %r44, 2;
	add.s64 	%rd32, %rd8, %rd33;
	// begin inline asm
	ld.global.nc.b16 %rs48, [%rd32];
	// end inline asm
	// begin inline asm
	{fma.rn.f16 %rs101,%rs47,%rs48,%rs101;
}
	// end inline asm
$L__BB5_11:
	setp.ge.s32 	%p8, %r8, %r25;
	@%p8 bra 	$L__BB5_13;
	ld.global.nc.u32 	%r45, [%rd5+-4];
	mul.lo.s32 	%r46, %r45, %r25;
	cvt.s64.s32 	%rd35, %r46;
	cvt.s64.s32 	%rd36, %r5;
	add.s64 	%rd37, %rd35, %rd36;
	shl.b64 	%rd38, %rd37, 1;
	add.s64 	%rd39, %rd8, %rd38;
	add.s64 	%rd34, %rd39, 2;
	// begin inline asm
	ld.global.nc.b16 %rs53, [%rd34];
	// end inline asm
	// begin inline asm
	{fma.rn.f16 %rs102,%rs47,%rs53,%rs102;
}
	// end inline asm
$L__BB5_13:
	setp.ge.s32 	%p9, %r5, %r25;
	ld.global.nc.u32 	%r47, [%rd4];
	mul.wide.s32 	%rd41, %r47, 2;
	add.s64 	%rd40, %rd7, %rd41;
	// begin inline asm
	ld.global.nc.b16 %rs58, [%rd40];
	// end inline asm
	@%p9 bra 	$L__BB5_15;
	ld.global.nc.u32 	%r48, [%rd5];
	mad.lo.s32 	%r49, %r48, %r25, %r5;
	mul.wide.s32 	%rd43, %r49, 2;
	add.s64 	%rd42, %rd8, %rd43;
	// begin inline asm
	ld.global.nc.b16 %rs59, [%rd42];
	// end inline asm
	// begin inline asm
	{fma.rn.f16 %rs101,%rs58,%rs59,%rs101;
}
	// end inline asm
$L__BB5_15:
	setp.ge.s32 	%p10, %r8, %r25;
	@%p10 bra 	$L__BB5_17;
	ld.global.nc.u32 	%r50, [%rd5];
	mul.lo.s32 	%r51, %r50, %r25;
	cvt.s64.s32 	%rd45, %r51;
	cvt.s64.s32 	%rd46, %r5;
	add.s64 	%rd47, %rd45, %rd46;
	shl.b64 	%rd48, %rd47, 1;
	add.s64 	%rd49, %rd8, %rd48;
	add.s64 	%rd44, %rd49, 2;
	// begin inline asm
	ld.global.nc.b16 %rs64, [%rd44];
	// end inline asm
	// begin inline asm
	{fma.rn.f16 %rs102,%rs58,%rs64,%rs102;
}
	// end inline asm
$L__BB5_17:
	setp.ge.s32 	%p11, %r5, %r25;
	ld.global.nc.u32 	%r52, [%rd4+4];
	mul.wide.s32 	%rd51, %r52, 2;
	add.s64 	%rd50, %rd7, %rd51;
	// begin inline asm
	ld.global.nc.b16 %rs69, [%rd50];
	// end inline asm
	@%p11 bra 	$L__BB5_19;
	ld.global.nc.u32 	%r53, [%rd5+4];
	mad.lo.s32 	%r54, %r53, %r25, %r5;
	mul.wide.s32 	%rd53, %r54, 2;
	add.s64 	%rd52, %rd8, %rd53;
	// begin inline asm
	ld.global.nc.b16 %rs70, [%rd52];
	// end inline asm
	// begin inline asm
	{fma.rn.f16 %rs101,%rs69,%rs70,%rs101;
}
	// end inline asm
$L__BB5_19:
	setp.ge.s32 	%p12, %r8, %r25;
	@%p12 bra 	$L__BB5_21;
	ld.global.nc.u32 	%r55, [%rd5+4];
	mul.lo.s32 	%r56, %r55, %r25;
	cvt.s64.s32 	%rd55, %r56;
	cvt.s64.s32 	%rd56, %r5;
	add.s64 	%rd57, %rd55, %rd56;
	shl.b64 	%rd58, %rd57, 1;
	add.s64 	%rd59, %rd8, %rd58;
	add.s64 	%rd54, %rd59, 2;
	// begin inline asm
	ld.global.nc.b16 %rs75, [%rd54];
	// end inline asm
	// begin inline asm
	{fma.rn.f16 %rs102,%rs69,%rs75,%rs102;
}
	// end inline asm
$L__BB5_21:
	add.s32 	%r68, %r68, 4;
	add.s32 	%r67, %r67, 4;
	setp.eq.s32 	%p13, %r68, 0;
	@%p13 bra 	$L__BB5_22;
	bra.uni 	$L__BB5_5;
$L__BB5_22:
	setp.eq.s32 	%p14, %r6, 0;
	@%p14 bra 	$L__BB5_29;
	add.s32 	%r11, %r5, 1;
	add.s32 	%r66, %r33, %r64;
	neg.s32 	%r65, %r6;
	cvt.s64.s32 	%rd68, %r5;
$L__BB5_24:
	.pragma "nounroll";
	setp.ge.s32 	%p15, %r5, %r25;
	mul.wide.s32 	%rd61, %r66, 4;
	add.s64 	%rd3, %rd1, %rd61;
	add.s64 	%rd62, %rd2, %rd61;
	ld.global.nc.u32 	%r57, [%rd62];
	mul.wide.s32 	%rd63, %r57, 2;
	add.s64 	%rd60, %rd7, %rd63;
	// begin inline asm
	ld.global.nc.b16 %rs80, [%rd60];
	// end inline asm
	@%p15 bra 	$L__BB5_26;
	ld.global.nc.u32 	%r58, [%rd3];
	mad.lo.s32 	%r59, %r58, %r25, %r5;
	mul.wide.s32 	%rd65, %r59, 2;
	add.s64 	%rd64, %rd8, %rd65;
	// begin inline asm
	ld.global.nc.b16 %rs81, [%rd64];
	// end inline asm
	// begin inline asm
	{fma.rn.f16 %rs101,%rs80,%rs81,%rs101;
}
	// end inline asm
$L__BB5_26:
	setp.ge.s32 	%p16, %r11, %r25;
	@%p16 bra 	$L__BB5_28;
	ld.global.nc.u32 	%r60, [%rd3];
	mul.lo.s32 	%r61, %r60, %r25;
	cvt.s64.s32 	%rd67, %r61;
	add.s64 	%rd69, %rd67, %rd68;
	shl.b64 	%rd70, %rd69, 1;
	add.s64 	%rd71, %rd8, %rd70;
	add.s64 	%rd66, %rd71, 2;
	// begin inline asm
	ld.global.nc.b16 %rs86, [%rd66];
	// end inline asm
	// begin inline asm
	{fma.rn.f16 %rs102,%rs80,%rs86,%rs102;
}
	// end inline asm
$L__BB5_28:
	add.s32 	%r66, %r66, 1;
	add.s32 	%r65, %r65, 1;
	setp.ne.s32 	%p17, %r65, 0;
	@%p17 bra 	$L__BB5_24;
$L__BB5_29:
	shl.b32 	%r18, %r1, 1;
	mul.lo.s32 	%r19, %r2, %r25;
	max.s32 	%r62, %r25, %r18;
	sub.s32 	%r20, %r62, %r18;
	setp.eq.s32 	%p18, %r20, 0;
	@%p18 bra 	$L__BB5_32;
	ld.param.u64 	%rd74, [_Z15bev_pool_kernelI6__halfS0_Li2ELi1ELi1ELi1ELb1EEviiPKT_S3_PKiS5_S5_S5_PS1__param_8];
	add.s32 	%r63, %r18, %r19;
	cvta.to.global.u64 	%rd72, %rd74;
	mul.wide.s32 	%rd73, %r63, 2;
	add.s64 	%rd6, %rd72, %rd73;
	st.global.u16 	[%rd6], %rs101;
	setp.eq.s32 	%p19, %r20, 1;
	@%p19 bra 	$L__BB5_32;
	st.global.u16 	[%rd6+2], %rs102;
$L__BB5_32:
	ret;

}
	// .globl	_Z15bev_pool_kernelI6__halfS0_Li1ELi4ELi7680ELi49152ELb0EEviiPKT_S3_PKiS5_S5_S5_PS1_
.visible .entry _Z15bev_pool_kernelI6__halfS0_Li1ELi4ELi7680ELi49152ELb0EEviiPKT_S3_PKiS5_S5_S5_PS1_(
	.param .u32 _Z15bev_pool_kernelI6__halfS0_Li1ELi4ELi7680ELi49152ELb0EEviiPKT_S3_PKiS5_S5_S5_PS1__param_0,
	.param .u32 _Z15bev_pool_kernelI6__halfS0_Li1ELi4ELi7680ELi49152ELb0EEviiPKT_S3_PKiS5_S5_S5_PS1__param_1,
	.param .u64 .ptr .align 1 _Z15bev_pool_kernelI6__halfS0_Li1ELi4ELi7680ELi49152ELb0EEviiPKT_S3_PKiS5_S5_S5_PS1__param_2,
	.param .u64 .ptr .align 1 _Z15bev_pool_kernelI6__halfS0_Li1ELi4ELi7680ELi49152ELb0EEviiPKT_S3_PKiS5_S5_S5_PS1__param_3,
	.param .u64 .ptr .align 1 _Z15bev_pool_kernelI6__halfS0_Li1ELi4ELi7680ELi49152ELb0EEviiPKT_S3_PKiS5_S5_S5_PS1__param_4,
	.param .u64 .ptr .align 1 _Z15bev_pool_kernelI6__halfS0_Li1ELi4ELi7680ELi49152ELb0EEviiPKT_S3_PKiS5_S5_S5_PS1__param_5,
	.param .u64 .ptr .align 1 _Z15bev_pool_kernelI6__halfS0_Li1ELi4ELi7680ELi49152ELb0EEviiPKT_S3_PKiS5_S5_S5_PS1__param_6,
	.param .u64 .ptr .align 1 _Z15bev_pool_kernelI6__halfS0_Li1ELi4ELi7680ELi49152ELb0EEviiPKT_S3_PKiS5_S5_S5_PS1__param_7,
	.param .u64 .ptr .align 1 _Z15bev_pool_kernelI6__halfS0_Li1ELi4ELi7680ELi49152ELb0EEviiPKT_S3_PKiS5_S5_S5_PS1__param_8
)
{
	.reg .pred 	%p<109>;
	.reg .b16 	%rs<671>;
	.reg .b32 	%r<830>;
	.reg .b64 	%rd<359>;

	ld.param.u32 	%r69, [_Z15bev_pool_kernelI6__halfS0_Li1ELi4ELi7680ELi49152ELb0EEviiPKT_S3_PKiS5_S5_S5_PS1__param_0];
	ld.param.u32 	%r70, [_Z15bev_pool_kernelI6__halfS0_Li1ELi4ELi7680ELi49152ELb0EEviiPKT_S3_PKiS5_S5_S5_PS1__param_1];
	ld.param.u64 	%rd26, [_Z15bev_pool_kernelI6__halfS0_Li1ELi4ELi7680ELi49152ELb0EEviiPKT_S3_PKiS5_S5_S5_PS1__param_2];
	ld.param.u64 	%rd27, [_Z15bev_pool_kernelI6__halfS0_Li1ELi4ELi7680ELi49152ELb0EEviiPKT_S3_PKiS5_S5_S5_PS1__param_3];
	ld.param.u64 	%rd31, [_Z15bev_pool_kernelI6__halfS0_Li1ELi4ELi7680ELi49152ELb0EEviiPKT_S3_PKiS5_S5_S5_PS1__param_4];
	ld.param.u64 	%rd32, [_Z15bev_pool_kernelI6__halfS0_Li1ELi4ELi7680ELi49152ELb0EEviiPKT_S3_PKiS5_S5_S5_PS1__param_5];
	ld.param.u64 	%rd28, [_Z15bev_pool_kernelI6__halfS0_Li1ELi4ELi7680ELi49152ELb0EEviiPKT_S3_PKiS5_S5_S5_PS1__param_6];
	ld.param.u64 	%rd29, [_Z15bev_pool_kernelI6__halfS0_Li1ELi4ELi7680ELi49152ELb0EEviiPKT_S3_PKiS5_S5_S5_PS1__param_7];
	cvta.to.global.u64 	%rd1, %rd32;
	cvta.to.global.u64 	%rd2, %rd31;
	mov.u32 	%r71, %ctaid.x;
	mov.u32 	%r72, %ntid.x;
	mov.u32 	%r73, %tid.x;
	mad.lo.s32 	%r1, %r71, %r72, %r73;
	mov.u32 	%r74, %ctaid.y;
	mov.u32 	%r75, %ntid.y;
	mov.u32 	%r76, %tid.y;
	mad.lo.s32 	%r2, %r74, %r75, %r76;
	shl.b32 	%r3, %r2, 2;
	max.s32 	%r77, %r70, %r3;
	sub.s32 	%r4, %r77, %r3;
	setp.eq.s32 	%p1, %r4, 0;
	@%p1 bra 	$L__BB6_180;
	mul.wide.u32 	%rd35, %r3, 4;
	add.s64 	%rd33, %rd28, %rd35;
	// begin inline asm
	ld.global.nc.s32 %r78, [%rd33];
	// end inline asm
	add.s64 	%rd34, %rd29, %rd35;
	// begin inline asm
	ld.global.nc.s32 %r79, [%rd34];
	// end inline asm
	setp.eq.s32 	%p2, %r78, -1;
	@%p2 bra 	$L__BB6_180;
	mov.b32 	%r80, 0;
	// begin inline asm
	cvt.rn.f16.s32 %rs650, %r80;
	// end inline asm
	setp.lt.s32 	%p3, %r79, 1;
	mov.u16 	%rs584, %rs650;
	@%p3 bra 	$L__BB6_43;
	setp.lt.u32 	%p4, %r79, 8;
	mov.b32 	%r813, 0;
	mov.u16 	%rs584, %rs650;
	@%p4 bra 	$L__BB6_22;
	and.b32  	%r82, %r79, 2147483640;
	neg.s32 	%r811, %r82;
	mov.u32 	%r810, %r78;
	mov.u16 	%rs584, %rs650;
$L__BB6_5:
	.pragma "nounroll";
	setp.ge.s32 	%p5, %r1, %r69;
	mul.wide.s32 	%rd37, %r810, 4;
	add.s64 	%rd38, %rd2, %rd37;
	add.s64 	%rd5, %rd38, 16;
	add.s64 	%rd39, %rd1, %rd37;
	add.s64 	%rd6, %rd39, 16;
	ld.global.nc.u32 	%r83, [%rd38];
	mul.wide.s32 	%rd40, %r83, 2;
	add.s64 	%rd36, %rd26, %rd40;
	// begin inline asm
	ld.global.nc.b16 %rs212, [%rd36];
	// end inline asm
	@%p5 bra 	$L__BB6_7;
	ld.global.nc.u32 	%r84, [%rd6+-16];
	mul.hi.s32 	%r85, %r84, -2004318071;
	add.s32 	%r86, %r85, %r84;
	shr.u32 	%r87, %r86, 31;
	shr.s32 	%r88, %r86, 12;
	add.s32 	%r89, %r88, %r87;
	mul.lo.s32 	%r90, %r89, 7680;
	sub.s32 	%r91, %r84, %r90;
	mad.lo.s32 	%r92, %r89, %r69, %r1;
	mad.lo.s32 	%r93, %r92, 7680, %r91;
	mul.wide.s32 	%rd42, %r93, 2;
	add.s64 	%rd41, %rd27, %rd42;
	// begin inline asm
	ld.global.nc.b16 %rs213, [%rd41];
	// end inline asm
	// begin inline asm
	{fma.rn.f16 %rs584,%rs212,%rs213,%rs584;
}
	// end inline asm
$L__BB6_7:
	ld.global.nc.u32 	%r94, [%rd5+-12];
	mul.wide.s32 	%rd44, %r94, 2;
	add.s64 	%rd43, %rd26, %rd44;
	// begin inline asm
	ld.global.nc.b16 %rs218, [%rd43];
	// end inline asm
	@%p5 bra 	$L__BB6_9;
	ld.global.nc.u32 	%r95, [%rd6+-12];
	mul.hi.s32 	%r96, %r95, -2004318071;
	add.s32 	%r97, %r96, %r95;
	shr.u32 	%r98, %r97, 31;
	shr.s32 	%r99, %r97, 12;
	add.s32 	%r100, %r99, %r98;
	mul.lo.s32 	%r101, %r100, 7680;
	sub.s32 	%r102, %r95, %r101;
	mad.lo.s32 	%r103, %r100, %r69, %r1;
	mad.lo.s32 	%r104, %r103, 7680, %r102;
	mul.wide.s32 	%rd46, %r104, 2;
	add.s64 	%rd45, %rd27, %rd46;
	// begin inline asm
	ld.global.nc.b16 %rs219, [%rd45];
	// end inline asm
	// begin inline asm
	{fma.rn.f16 %rs584,%rs218,%rs219,%rs584;
}
	// end inline asm
$L__BB6_9:
	ld.global.nc.u32 	%r105, [%rd5+-8];
	mul.wide.s32 	%rd48, %r105, 2;
	add.s64 	%rd47, %rd26, %rd48;
	// begin inline asm
	ld.global.nc.b16 %rs224, [%rd47];
	// end inline asm
	@%p5 bra 	$L__BB6_11;
	ld.global.nc.u32 	%r106, [%rd6+-8];
	mul.hi.s32 	%r107, %r106, -2004318071;
	add.s32 	%r108, %r107, %r106;
	shr.u32 	%r109, %r108, 31;
	shr.s32 	%r110, %r108, 12;
	add.s32 	%r111, %r110, %r109;
	mul.lo.s32 	%r112, %r111, 7680;
	sub.s32 	%r113, %r106, %r112;
	mad.lo.s32 	%r114, %r111, %r69, %r1;
	mad.lo.s32 	%r115, %r114, 7680, %r113;
	mul.wide.s32 	%rd50, %r115, 2;
	add.s64 	%rd49, %rd27, %rd50;
	// begin inline asm
	ld.global.nc.b16 %rs225, [%rd49];
	// end inline asm
	// begin inline asm
	{fma.rn.f16 %rs584,%rs224,%rs225,%rs584;
}
	// end inline asm
$L__BB6_11:
	ld.global.nc.u32 	%r116, [%rd5+-4];
	mul.wide.s32 	%rd52, %r116, 2;
	add.s64 	%rd51, %rd26, %rd52;
	// begin inline asm
	ld.global.nc.b16 %rs230, [%rd51];
	// end inline asm
	@%p5 bra 	$L__BB6_13;
	ld.global.nc.u32 	%r117, [%rd6+-4];
	mul.hi.s32 	%r118, %r117, -2004318071;
	add.s32 	%r119, %r118, %r117;
	shr.u32 	%r120, %r119, 31;
	shr.s32 	%r121, %r119, 12;
	add.s32 	%r122, %r121, %r120;
	mul.lo.s32 	%r123, %r122, 7680;
	sub.s32 	%r124, %r117, %r123;
	mad.lo.s32 	%r125, %r122, %r69, %r1;
	mad.lo.s32 	%r126, %r125, 7680, %r124;
	mul.wide.s32 	%rd54, %r126, 2;
	add.s64 	%rd53, %rd27, %rd54;
	// begin inline asm
	ld.global.nc.b16 %rs231, [%rd53];
	// end inline asm
	// begin inline asm
	{fma.rn.f16 %rs584,%rs230,%rs231,%rs584;
}
	// end inline asm
$L__BB6_13:
	ld.global.nc.u32 	%r127, [%rd5];
	mul.wide.s32 	%rd56, %r127, 2;
	add.s64 	%rd55, %rd26, %rd56;
	// begin inline asm
	ld.global.nc.b16 %rs236, [%rd55];
	// end inline asm
	@%p5 bra 	$L__BB6_15;
	ld.global.nc.u32 	%r128, [%rd6];
	mul.hi.s32 	%r129, %r128, -2004318071;
	add.s32 	%r130, %r129, %r128;
	shr.u32 	%r131, %r130, 31;
	shr.s32 	%r132, %r130, 12;
	add.s32 	%r133, %r132, %r131;
	mul.lo.s32 	%r134, %r133, 7680;
	sub.s32 	%r135, %r128, %r134;
	mad.lo.s32 	%r136, %r133, %r69, %r1;
	mad.lo.s32 	%r137, %r136, 7680, %r135;
	mul.wide.s32 	%rd58, %r137, 2;
	add.s64 	%rd57, %rd27, %rd58;
	// begin inline asm
	ld.global.nc.b16 %rs237, [%rd57];
	// end inline asm
	// begin inline asm
	{fma.rn.f16 %rs584,%rs236,%rs237,%rs584;
}
	// end inline asm
$L__BB6_15:
	ld.global.nc.u32 	%r138, [%rd5+4];
	mul.wide.s32 	%rd60, %r138, 2;
	add.s64 	%rd59, %rd26, %rd60;
	// begin inline asm
	ld.global.nc.b16 %rs242, [%rd59];
	// end inline asm
	@%p5 bra 	$L__BB6_17;
	ld.global.nc.u32 	%r139, [%rd6+4];
	mul.hi.s32 	%r140, %r139, -2004318071;
	add.s32 	%r141, %r140, %r139;
	shr.u32 	%r142, %r141, 31;
	shr.s32 	%r143, %r141, 12;
	add.s32 	%r144, %r143, %r142;
	mul.lo.s32 	%r145, %r144, 7680;
	sub.s32 	%r146, %r139, %r145;
	mad.lo.s32 	%r147, %r144, %r69, %r1;
	mad.lo.s32 	%r148, %r147, 7680, %r146;
	mul.wide.s32 	%rd62, %r148, 2;
	add.s64 	%rd61, %rd27, %rd62;
	// begin inline asm
	ld.global.nc.b16 %rs243, [%rd61];
	// end inline asm
	// begin inline asm
	{fma.rn.f16 %rs584,%rs242,%rs243,%rs584;
}
	// end inline asm
$L__BB6_17:
	ld.global.nc.u32 	%r149, [%rd5+8];
	mul.wide.s32 	%rd64, %r149, 2;
	add.s64 	%rd63, %rd26, %rd64;
	// begin inline asm
	ld.global.nc.b16 %rs248, [%rd63];
	// end inline asm
	@%p5 bra 	$L__BB6_19;
	ld.global.nc.u32 	%r150, [%rd6+8];
	mul.hi.s32 	%r151, %r150, -2004318071;
	add.s32 	%r152, %r151, %r150;
	shr.u32 	%r153, %r152, 31;
	shr.s32 	%r154, %r152, 12;
	add.s32 	%r155, %r154, %r153;
	mul.lo.s32 	%r156, %r155, 7680;
	sub.s32 	%r157, %r150, %r156;
	mad.lo.s32 	%r158, %r155, %r69, %r1;
	mad.lo.s32 	%r159, %r158, 7680, %r157;
	mul.wide.s32 	%rd66, %r159, 2;
	add.s64 	%rd65, %rd27, %rd66;
	// begin inline asm
	ld.global.nc.b16 %rs249, [%rd65];
	// end inline asm
	// begin inline asm
	{fma.rn.f16 %rs584,%rs248,%rs249,%rs584;
}
	// end inline asm
$L__BB6_19:
	ld.global.nc.u32 	%r160, [%rd5+12];
	mul.wide.s32 	%rd68, %r160, 2;
	add.s64 	%rd67, %rd26, %rd68;
	// begin inline asm
	ld.global.nc.b16 %rs254, [%rd67];
	// end inline asm
	@%p5 bra 	$L__BB6_21;
	ld.global.nc.u32 	%r161, [%rd6+12];
	mul.hi.s32 	%r162, %r161, -2004318071;
	add.s32 	%r163, %r162, %r161;
	shr.u32 	%r164, %r163, 31;
	shr.s32 	%r165, %r163, 12;
	add.s32 	%r166, %r165, %r164;
	mul.lo.s32 	%r167, %r166, 7680;
	sub.s32 	%r168, %r161, %r167;
	mad.lo.s32 	%r169, %r166, %r69, %r1;
	mad.lo.s32 	%r170, %r169, 7680, %r168;
	mul.wide.s32 	%rd70, %r170, 2;
	add.s64 	%rd69, %rd27, %rd70;
	// begin inline asm
	ld.global.nc.b16 %rs255, [%rd69];
	// end inline asm
	// begin inline asm
	{fma.rn.f16 %rs584,%rs254,%rs255,%rs584;
}
	// end inline asm
$L__BB6_21:
	and.b32  	%r813, %r79, 2147483640;
	add.s32 	%r811, %r811, 8;
	add.s32 	%r810, %r810, 8;
	setp.ne.s32 	%p13, %r811, 0;
	@%p13 bra 	$L__BB6_5;
$L__BB6_22:
	and.b32  	%r14, %r79, 7;
	setp.eq.s32 	%p14, %r14, 0;
	@%p14 bra 	$L__BB6_43;
	setp.lt.u32 	%p15, %r14, 4;
	@%p15 bra 	$L__BB6_33;
	setp.ge.s32 	%p16, %r1, %r69;
	add.s32 	%r171, %r813, %r78;
	mul.wide.s32 	%rd72, %r171, 4;
	add.s64 	%rd7, %rd2, %rd72;
	ld.global.nc.u32 	%r172, [%rd7];
	mul.wide.s32 	%rd73, %r172, 2;
	add.s64 	%rd71, %rd26, %rd73;
	// begin inline asm
	ld.global.nc.b16 %rs261, [%rd71];
	// end inline asm
	@%p16 bra 	$L__BB6_26;
	add.s64 	%rd76, %rd1, %rd72;
	ld.global.nc.u32 	%r174, [%rd76];
	mul.hi.s32 	%r175, %r174, -2004318071;
	add.s32 	%r176, %r175, %r174;
	shr.u32 	%r177, %r176, 31;
	shr.s32 	%r178, %r176, 12;
	add.s32 	%r179, %r178, %r177;
	mul.lo.s32 	%r180, %r179, 7680;
	sub.s32 	%r181, %r174, %r180;
	mad.lo.s32 	%r182, %r179, %r69, %r1;
	mad.lo.s32 	%r183, %r182, 7680, %r181;
	mul.wide.s32 	%rd77, %r183, 2;
	add.s64 	%rd74, %rd27, %rd77;
	// begin inline asm
	ld.global.nc.b16 %rs262, [%rd74];
	// end inline asm
	// begin inline asm
	{fma.rn.f16 %rs584,%rs261,%rs262,%rs584;
}
	// end inline asm
$L__BB6_26:
	ld.global.nc.u32 	%r184, [%rd7+4];
	mul.wide.s32 	%rd79, %r184, 2;
	add.s64 	%rd78, %rd26, %rd79;
	// begin inline asm
	ld.global.nc.b16 %rs267, [%rd78];
	// end inline asm
	@%p16 bra 	$L__BB6_28;
	add.s64 	%rd82, %rd1, %rd72;
	ld.global.nc.u32 	%r186, [%rd82+4];
	mul.hi.s32 	%r187, %r186, -2004318071;
	add.s32 	%r188, %r187, %r186;
	shr.u32 	%r189, %r188, 31;
	shr.s32 	%r190, %r188, 12;
	add.s32 	%r191, %r190, %r189;
	mul.lo.s32 	%r192, %r191, 7680;
	sub.s32 	%r193, %r186, %r192;
	mad.lo.s32 	%r194, %r191, %r69, %r1;
	mad.lo.s32 	%r195, %r194, 7680, %r193;
	mul.wide.s32 	%rd83, %r195, 2;
	add.s64 	%rd80, %rd27, %rd83;
	// begin inline asm
	ld.global.nc.b16 %rs268, [%rd80];
	// end inline asm
	// begin inline asm
	{fma.rn.f16 %rs584,%rs267,%rs268,%rs584;
}
	// end inline asm
$L__BB6_28:
	ld.global.nc.u32 	%r196, [%rd7+8];
	mul.wide.s32 	%rd85, %r196, 2;
	add.s64 	%rd84, %rd26, %rd85;
	// begin inline asm
	ld.global.nc.b16 %rs273, [%rd84];
	// end inline asm
	@%p16 bra 	$L__BB6_30;
	add.s64 	%rd88, %rd1, %rd72;
	ld.global.nc.u32 	%r198, [%rd88+8];
	mul.hi.s32 	%r199, %r198, -2004318071;
	add.s32 	%r200, %r199, %r198;
	shr.u32 	%r201, %r200, 31;
	shr.s32 	%r202, %r200, 12;
	add.s32 	%r203, %r202, %r201;
	mul.lo.s32 	%r204, %r203, 7680;
	sub.s32 	%r205, %r198, %r204;
	mad.lo.s32 	%r206, %r203, %r69, %r1;
	mad.lo.s32 	%r207, %r206, 7680, %r205;
	mul.wide.s32 	%rd89, %r207, 2;
	add.s64 	%rd86, %rd27, %rd89;
	// begin inline asm
	ld.global.nc.b16 %rs274, [%rd86];
	// end inline asm
	// begin inline asm
	{fma.rn.f16 %rs584,%rs273,%rs274,%rs584;
}
	// end inline asm
$L__BB6_30:
	ld.global.nc.u32 	%r208, [%rd7+12];
	mul.wide.s32 	%rd91, %r208, 2;
	add.s64 	%rd90, %rd26, %rd91;
	// begin inline asm
	ld.global.nc.b16 %rs279, [%rd90];
	// end inline asm
	@%p16 bra 	$L__BB6_32;
	add.s64 	%rd94, %rd1, %rd72;
	ld.global.nc.u32 	%r210, [%rd94+12];
	mul.hi.s32 	%r211, %r210, -2004318071;
	add.s32 	%r212, %r211, %r210;
	shr.u32 	%r213, %r212, 31;
	shr.s32 	%r214, %r212, 12;
	add.s32 	%r215, %r214, %r213;
	mul.lo.s32 	%r216, %r215, 7680;
	sub.s32 	%r217, %r210, %r216;
	mad.lo.s32 	%r218, %r215, %r69, %r1;
	mad.lo.s32 	%r219, %r218, 7680, %r217;
	mul.wide.s32 	%rd95, %r219, 2;
	add.s64 	%rd92, %rd27, %rd95;
	// begin inline asm
	ld.global.nc.b16 %rs280, [%rd92];
	// end inline asm
	// begin inline asm
	{fma.rn.f16 %rs584,%rs279,%rs280,%rs584;
}
	// end inline asm
$L__BB6_32:
	add.s32 	%r813, %r813, 4;
$L__BB6_33:
	and.b32  	%r17, %r79, 3;
	setp.eq.s32 	%p20, %r17, 0;
	@%p20 bra 	$L__BB6_43;
	setp.eq.s32 	%p21, %r17, 1;
	@%p21 bra 	$L__BB6_40;
	setp.ge.s32 	%p22, %r1, %r69;
	add.s32 	%r220, %r813, %r78;
	mul.wide.s32 	%rd97, %r220, 4;
	add.s64 	%rd8, %rd2, %rd97;
	ld.global.nc.u32 	%r221, [%rd8];
	mul.wide.s32 	%rd98, %r221, 2;
	add.s64 	%rd96, %rd26, %rd98;
	// begin inline asm
	ld.global.nc.b16 %rs286, [%rd96];
	// end inline asm
	@%p22 bra 	$L__BB6_37;
	add.s64 	%rd101, %rd1, %rd97;
	ld.global.nc.u32 	%r223, [%rd101];
	mul.hi.s32 	%r224, %r223, -2004318071;
	add.s32 	%r225, %r224, %r223;
	shr.u32 	%r226, %r225, 31;
	shr.s32 	%r227, %r225, 12;
	add.s32 	%r228, %r227, %r226;
	mul.lo.s32 	%r229, %r228, 7680;
	sub.s32 	%r230, %r223, %r229;
	mad.lo.s32 	%r231, %r228, %r69, %r1;
	mad.lo.s32 	%r232, %r231, 7680, %r230;
	mul.wide.s32 	%rd102, %r232, 2;
	add.s64 	%rd99, %rd27, %rd102;
	// begin inline asm
	ld.global.nc.b16 %rs287, [%rd99];
	// end inline asm
	// begin inline asm
	{fma.rn.f16 %rs584,%rs286,%rs287,%rs584;
}
	// end inline asm
$L__BB6_37:
	ld.global.nc.u32 	%r233, [%rd8+4];
	mul.wide.s32 	%rd104, %r233, 2;
	add.s64 	%rd103, %rd26, %rd104;
	// begin inline asm
	ld.global.nc.b16 %rs292, [%rd103];
	// end inline asm
	@%p22 bra 	$L__BB6_39;
	add.s64 	%rd107, %rd1, %rd97;
	ld.global.nc.u32 	%r235, [%rd107+4];
	mul.hi.s32 	%r236, %r235, -2004318071;
	add.s32 	%r237, %r236, %r235;
	shr.u32 	%r238, %r237, 31;
	shr.s32 	%r239, %r237, 12;
	add.s32 	%r240, %r239, %r238;
	mul.lo.s32 	%r241, %r240, 7680;
	sub.s32 	%r242, %r235, %r241;
	mad.lo.s32 	%r243, %r240, %r69, %r1;
	mad.lo.s32 	%r244, %r243, 7680, %r242;
	mul.wide.s32 	%rd108, %r244, 2;
	add.s64 	%rd105, %rd27, %rd108;
	// begin inline asm
	ld.global.nc.b16 %rs293, [%rd105];
	// end inline asm
	// begin inline asm
	{fma.rn.f16 %rs584,%rs292,%rs293,%rs584;
}
	// end inline asm
$L__BB6_39:
	add.s32 	%r813, %r813, 2;
$L__BB6_40:
	and.b32  	%r245, %r79, 1;
	setp.eq.b32 	%p24, %r245, 1;
	not.pred 	%p25, %p24;
	@%p25 bra 	$L__BB6_43;
	setp.ge.s32 	%p26, %r1, %r69;
	add.s32 	%r20, %r813, %r78;
	mul.wide.s32 	%rd110, %r20, 4;
	add.s64 	%rd111, %rd2, %rd110;
	ld.global.nc.u32 	%r246, [%rd111];
	mul.wide.s32 	%rd112, %r246, 2;
	add.s64 	%rd109, %rd26, %rd112;
	// begin inline asm
	ld.global.nc.b16 %rs298, [%rd109];
	// end inline asm
	@%p26 bra 	$L__BB6_43;
	add.s64 	%rd115, %rd1, %rd110;
	ld.global.nc.u32 	%r247, [%rd115];
	mul.hi.s32 	%r248, %r247, -2004318071;
	add.s32 	%r249, %r248, %r247;
	shr.u32 	%r250, %r249, 31;
	shr.s32 	%r251, %r249, 12;
	add.s32 	%r252, %r251, %r250;
	mul.lo.s32 	%r253, %r252, 7680;
	sub.s32 	%r254, %r247, %r253;
	mad.lo.s32 	%r255, %r252, %r69, %r1;
	mad.lo.s32 	%r256, %r255, 7680, %r254;
	mul.wide.s32 	%rd116, %r256, 2;
	add.s64 	%rd113, %rd27, %rd116;
	// begin inline asm
	ld.global.nc.b16 %rs299, [%rd113];
	// end inline asm
	// begin inline asm
	{fma.rn.f16 %rs584,%rs298,%rs299,%rs584;
}
	// end inline asm
$L__BB6_43:
	setp.ge.s32 	%p27, %r1, %r69;
	@%p27 bra 	$L__BB6_45;
	ld.param.u64 	%rd356, [_Z15bev_pool_kernelI6__halfS0_Li1ELi4ELi7680ELi49152ELb0EEviiPKT_S3_PKiS5_S5_S5_PS1__param_8];
	mul.hi.u32 	%r257, %r2, -1431655765;
	shr.u32 	%r258, %r257, 13;
	mul.hi.u32 	%r259, %r3, 715827883;
	shr.u32 	%r260, %r259, 13;
	mul.lo.s32 	%r261, %r260, 49152;
	sub.s32 	%r262, %r3, %r261;
	mad.lo.s32 	%r263, %r258, %r69, %r1;
	mad.lo.s32 	%r264, %r263, 49152, %r262;
	cvta.to.global.u64 	%rd117, %rd356;
	mul.wide.s32 	%rd118, %r264, 2;
	add.s64 	%rd119, %rd117, %rd118;
	st.global.u16 	[%rd119], %rs584;
$L__BB6_45:
	setp.eq.s32 	%p28, %r4, 1;
	@%p28 bra 	$L__BB6_180;
	add.s64 	%rd120, %rd33, 4;
	// begin inline asm
	ld.global.nc.s32 %r265, [%rd120];
	// end inline asm
	add.s64 	%rd121, %rd34, 4;
	// begin inline asm
	ld.global.nc.s32 %r266, [%rd121];
	// end inline asm
	setp.eq.s32 	%p29, %r265, -1;
	@%p29 bra 	$L__BB6_180;
	setp.lt.s32 	%p30, %r266, 1;
	mov.u16 	%rs606, %rs650;
	@%p30 bra 	$L__BB6_88;
	setp.lt.u32 	%p31, %r266, 8;
	mov.b32 	%r818, 0;
	mov.u16 	%rs606, %rs650;
	@%p31 bra 	$L__BB6_67;
	and.b32  	%r818, %r266, 2147483640;
	neg.s32 	%r816, %r818;
	mov.u32 	%r815, %r265;
	mov.u16 	%rs606, %rs650;
$L__BB6_50:
	.pragma "nounroll";
	setp.ge.s32 	%p32, %r1, %r69;
	mul.wide.s32 	%rd123, %r815, 4;
	add.s64 	%rd124, %rd2, %rd123;
	add.s64 	%rd9, %rd124, 16;
	add.s64 	%rd125, %rd1, %rd123;
	add.s64 	%rd10, %rd125, 16;
	ld.global.nc.u32 	%r269, [%rd124];
	mul.wide.s32 	%rd126, %r269, 2;
	add.s64 	%rd122, %rd26, %rd126;
	// begin inline asm
	ld.global.nc.b16 %rs305, [%rd122];
	// end inline asm
	@%p32 bra 	$L__BB6_52;
	ld.global.nc.u32 	%r270, [%rd10+-16];
	mul.hi.s32 	%r271, %r270, -2004318071;
	add.s32 	%r272, %r271, %r270;
	shr.u32 	%r273, %r272, 31;
	shr.s32 	%r274, %r272, 12;
	add.s32 	%r275, %r274, %r273;
	mul.lo.s32 	%r276, %r275, 7680;
	sub.s32 	%r277, %r270, %r276;
	mad.lo.s32 	%r278, %r275, %r69, %r1;
	mad.lo.s32 	%r279, %r278, 7680, %r277;
	mul.wide.s32 	%rd128, %r279, 2;
	add.s64 	%rd127, %rd27, %rd128;
	// begin inline asm
	ld.global.nc.b16 %rs306, [%rd127];
	// end inline asm
	// begin inline asm
	{fma.rn.f16 %rs606,%rs305,%rs306,%rs606;
}
	// end inline asm
$L__BB6_52:
	ld.global.nc.u32 	%r280, [%rd9+-12];
	mul.wide.s32 	%rd130, %r280, 2;
	add.s64 	%rd129, %rd26, %rd130;
	// begin inline asm
	ld.global.nc.b16 %rs311, [%rd129];
	// end inline asm
	@%p32 bra 	$L__BB6_54;
	ld.global.nc.u32 	%r281, [%rd10+-12];
	mul.hi.s32 	%r282, %r281, -2004318071;
	add.s32 	%r283, %r282, %r281;
	shr.u32 	%r284, %r283, 31;
	shr.s32 	%r285, %r283, 12;
	add.s32 	%r286, %r285, %r284;
	mul.lo.s32 	%r287, %r286, 7680;
	sub.s32 	%r288, %r281, %r287;
	mad.lo.s32 	%r289, %r286, %r69, %r1;
	mad.lo.s32 	%r290, %r289, 7680, %r288;
	mul.wide.s32 	%rd132, %r290, 2;
	add.s64 	%rd131, %rd27, %rd132;
	// begin inline asm
	ld.global.nc.b16 %rs312, [%rd131];
	// end inline asm
	// begin inline asm
	{fma.rn.f16 %rs606,%rs311,%rs312,%rs606;
}
	// end inline asm
$L__BB6_54:
	ld.global.nc.u32 	%r291, [%rd9+-8];
	mul.wide.s32 	%rd134, %r291, 2;
	add.s64 	%rd133, %rd26, %rd134;
	// begin inline asm
	ld.global.nc.b16 %rs317, [%rd133];
	// end inline asm
	@%p32 bra 	$L__BB6_56;
	ld.global.nc.u32 	%r292, [%rd10+-8];
	mul.hi.s32 	%r293, %r292, -2004318071;
	add.s32 	%r294, %r293, %r292;
	shr.u32 	%r295, %r294, 31;
	shr.s32 	%r296, %r294, 12;
	add.s32 	%r297, %r296, %r295;
	mul.lo.s32 	%r298, %r297, 7680;
	sub.s32 	%r299, %r292, %r298;
	mad.lo.s32 	%r300, %r297, %r69, %r1;
	mad.lo.s32 	%r301, %r300, 7680, %r299;
	mul.wide.s32 	%rd136, %r301, 2;
	add.s64 	%rd135, %rd27, %rd136;
	// begin inline asm
	ld.global.nc.b16 %rs318, [%rd135];
	// end inline asm
	// begin inline asm
	{fma.rn.f16 %rs606,%rs317,%rs318,%rs606;
}
	// end inline asm
$L__BB6_56:
	ld.global.nc.u32 	%r302, [%rd9+-4];
	mul.wide.s32 	%rd138, %r302, 2;
	add.s64 	%rd137, %rd26, %rd138;
	// begin inline asm
	ld.global.nc.b16 %rs323, [%rd137];
	// end inline asm
	@%p32 bra 	$L__BB6_58;
	ld.global.nc.u32 	%r303, [%rd10+-4];
	mul.hi.s32 	%r304, %r303, -2004318071;
	add.s32 	%r305, %r304, %r303;
	shr.u32 	%r306, %r305, 31;
	shr.s32 	%r307, %r305, 12;
	add.s32 	%r308, %r307, %r306;
	mul.lo.s32 	%r309, %r308, 7680;
	sub.s32 	%r310, %r303, %r309;
	mad.lo.s32 	%r311, %r308, %r69, %r1;
	mad.lo.s32 	%r312, %r311, 7680, %r310;
	mul.wide.s32 	%rd140, %r312, 2;
	add.s64 	%rd139, %rd27, %rd140;
	// begin inline asm
	ld.global.nc.b16 %rs324, [%rd139];
	// end inline asm
	// begin inline asm
	{fma.rn.f16 %rs606,%rs323,%rs324,%rs606;
}
	// end inline asm
$L__BB6_58:
	ld.global.nc.u32 	%r313, [%rd9];
	mul.wide.s32 	%rd142, %r313, 2;
	add.s64 	%rd141, %rd26, %rd142;
	// begin inline asm
	ld.global.nc.b16 %rs329, [%rd141];
	// end inline asm
	@%p32 bra 	$L__BB6_60;
	ld.global.nc.u32 	%r314, [%rd10];
	mul.hi.s32 	%r315, %r314, -2004318071;
	add.s32 	%r316, %r315, %r314;
	shr.u32 	%r317, %r316, 31;
	shr.s32 	%r318, %r316, 12;
	add.s32 	%r319, %r318, %r317;
	mul.lo.s32 	%r320, %r319, 7680;
	sub.s32 	%r321, %r314, %r320;
	mad.lo.s32 	%r322, %r319, %r69, %r1;
	mad.lo.s32 	%r323, %r322, 7680, %r321;
	mul.wide.s32 	%rd144, %r323, 2;
	add.s64 	%rd143, %rd27, %rd144;
	// begin inline asm
	ld.global.nc.b16 %rs330, [%rd143];
	// end inline asm
	// begin inline asm
	{fma.rn.f16 %rs606,%rs329,%rs330,%rs606;
}
	// end inline asm
$L__BB6_60:
	ld.global.nc.u32 	%r324, [%rd9+4];
	mul.wide.s32 	%rd146, %r324, 2;
	add.s64 	%rd145, %rd26, %rd146;
	// begin inline asm
	ld.global.nc.b16 %rs335, [%rd145];
	// end inline asm
	@%p32 bra 	$L__BB6_62;
	ld.global.nc.u32 	%r325, [%rd10+4];
	mul.hi.s32 	%r326, %r325, -2004318071;
	add.s32 	%r327, %r326, %r325;
	shr.u32 	%r328, %r327, 31;
	shr.s32 	%r329, %r327, 12;
	add.s32 	%r330, %r329, %r328;
	mul.lo.s32 	%r331, %r330, 7680;
	sub.s32 	%r332, %r325, %r331;
	mad.lo.s32 	%r333, %r330, %r69, %r1;
	mad.lo.s32 	%r334, %r333, 7680, %r332;
	mul.wide.s32 	%rd148, %r334, 2;
	add.s64 	%rd147, %rd27, %rd148;
	// begin inline asm
	ld.global.nc.b16 %rs336, [%rd147];
	// end inline asm
	// begin inline asm
	{fma.rn.f16 %rs606,%rs335,%rs336,%rs606;
}
	// end inline asm
$L__BB6_62:
	ld.global.nc.u32 	%r335, [%rd9+8];
	mul.wide.s32 	%rd150, %r335, 2;
	add.s64 	%rd149, %rd26, %rd150;
	// begin inline asm
	ld.global.nc.b16 %rs341, [%rd149];
	// end inline asm
	@%p32 bra 	$L__BB6_64;
	ld.global.nc.u32 	%r336, [%rd10+8];
	mul.hi.s32 	%r337, %r336, -2004318071;
	add.s32 	%r338, %r337, %r336;
	shr.u32 	%r339, %r338, 31;
	shr.s32 	%r340, %r338, 12;
	add.s32 	%r341, %r340, %r339;
	mul.lo.s32 	%r342, %r341, 7680;
	sub.s32 	%r343, %r336, %r342;
	mad.lo.s32 	%r344, %r341, %r69, %r1;
	mad.lo.s32 	%r345, %r344, 7680, %r343;
	mul.wide.s32 	%rd152, %r345, 2;
	add.s64 	%rd151, %rd27, %rd152;
	// begin inline asm
	ld.global.nc.b16 %rs342, [%rd151];
	// end inline asm
	// begin inline asm
	{fma.rn.f16 %rs606,%rs341,%rs342,%rs606;
}
	// end inline asm
$L__BB6_64:
	ld.global.nc.u32 	%r346, [%rd9+12];
	mul.wide.s32 	%rd154, %r346, 2;
	add.s64 	%rd153, %rd26, %rd154;
	// begin inline asm
	ld.global.nc.b16 %rs347, [%rd153];
	// end inline asm
	@%p32 bra 	$L__BB6_66;
	ld.global.nc.u32 	%r347, [%rd10+12];
	mul.hi.s32 	%r348, %r347, -2004318071;
	add.s32 	%r349, %r348, %r347;
	shr.u32 	%r350, %r349, 31;
	shr.s32 	%r351, %r349, 12;
	add.s32 	%r352, %r351, %r350;
	mul.lo.s32 	%r353, %r352, 7680;
	sub.s32 	%r354, %r347, %r353;
	mad.lo.s32 	%r355, %r352, %r69, %r1;
	mad.lo.s32 	%r356, %r355, 7680, %r354;
	mul.wide.s32 	%rd156, %r356, 2;
	add.s64 	%rd155, %rd27, %rd156;
	// begin inline asm
	ld.global.nc.b16 %rs348, [%rd155];
	// end inline asm
	// begin inline asm
	{fma.rn.f16 %rs606,%rs347,%rs348,%rs606;
}
	// end inline asm
$L__BB6_66:
	add.s32 	%r816, %r816, 8;
	add.s32 	%r815, %r815, 8;
	setp.ne.s32 	%p40, %r816, 0;
	@%p40 bra 	$L__BB6_50;
$L__BB6_67:
	and.b32  	%r30, %r266, 7;
	setp.eq.s32 	%p41, %r30, 0;
	@%p41 bra 	$L__BB6_88;
	setp.lt.u32 	%p42, %r30, 4;
	@%p42 bra 	$L__BB6_78;
	setp.ge.s32 	%p43, %r1, %r69;
	add.s32 	%r357, %r818, %r265;
	mul.wide.s32 	%rd158, %r357, 4;
	add.s64 	%rd11, %rd2, %rd158;
	ld.global.nc.u32 	%r358, [%rd11];
	mul.wide.s32 	%rd159, %r358, 2;
	add.s64 	%rd157, %rd26, %rd159;
	// begin inline asm
	ld.global.nc.b16 %rs354, [%rd157];
	// end inline asm
	@%p43 bra 	$L__BB6_71;
	add.s64 	%rd162, %rd1, %rd158;
	ld.global.nc.u32 	%r360, [%rd162];
	mul.hi.s32 	%r361, %r360, -2004318071;
	add.s32 	%r362, %r361, %r360;
	shr.u32 	%r363, %r362, 31;
	shr.s32 	%r364, %r362, 12;
	add.s32 	%r365, %r364, %r363;
	mul.lo.s32 	%r366, %r365, 7680;
	sub.s32 	%r367, %r360, %r366;
	mad.lo.s32 	%r368, %r365, %r69, %r1;
	mad.lo.s32 	%r369, %r368, 7680, %r367;
	mul.wide.s32 	%rd163, %r369, 2;
	add.s64 	%rd160, %rd27, %rd163;
	// begin inline asm
	ld.global.nc.b16 %rs355, [%rd160];
	// end inline asm
	// begin inline asm
	{fma.rn.f16 %rs606,%rs354,%rs355,%rs606;
}
	// end inline asm
$L__BB6_71:
	ld.global.nc.u32 	%r370, [%rd11+4];
	mul.wide.s32 	%rd165, %r370, 2;
	add.s64 	%rd164, %rd26, %rd165;
	// begin inline asm
	ld.global.nc.b16 %rs360, [%rd164];
	// end inline asm
	@%p43 bra 	$L__BB6_73;
	add.s64 	%rd168, %rd1, %rd158;
	ld.global.nc.u32 	%r372, [%rd168+4];
	mul.hi.s32 	%r373, %r372, -2004318071;
	add.s32 	%r374, %r373, %r372;
	shr.u32 	%r375, %r374, 31;
	shr.s32 	%r376, %r374, 12;
	add.s32 	%r377, %r376, %r375;
	mul.lo.s32 	%r378, %r377, 7680;
	sub.s32 	%r379, %r372, %r378;
	mad.lo.s32 	%r380, %r377, %r69, %r1;
	mad.lo.s32 	%r381, %r380, 7680, %r379;
	mul.wide.s32 	%rd169, %r381, 2;
	add.s64 	%rd166, %rd27, %rd169;
	// begin inline asm
	ld.global.nc.b16 %rs361, [%rd166];
	// end inline asm
	// begin inline asm
	{fma.rn.f16 %rs606,%rs360,%rs361,%rs606;
}
	// end inline asm
$L__BB6_73:
	ld.global.nc.u32 	%r382, [%rd11+8];
	mul.wide.s32 	%rd171, %r382, 2;
	add.s64 	%rd170, %rd26, %rd171;
	// begin inline asm
	ld.global.nc.b16 %rs366, [%rd170];
	// end inline asm
	@%p43 bra 	$L__BB6_75;
	add.s64 	%rd174, %rd1, %rd158;
	ld.global.nc.u32 	%r384, [%rd174+8];
	mul.hi.s32 	%r385, %r384, -2004318071;
	add.s32 	%r386, %r385, %r384;
	shr.u32 	%r387, %r386, 31;
	shr.s32 	%r388, %r386, 12;
	add.s32 	%r389, %r388, %r387;
	mul.lo.s32 	%r390, %r389, 7680;
	sub.s32 	%r391, %r384, %r390;
	mad.lo.s32 	%r392, %r389, %r69, %r1;
	mad.lo.s32 	%r393, %r392, 7680, %r391;
	mul.wide.s32 	%rd175, %r393, 2;
	add.s64 	%rd172, %rd27, %rd175;
	// begin inline asm
	ld.global.nc.b16 %rs367, [%rd172];
	// end inline asm
	// begin inline asm
	{fma.rn.f16 %rs606,%rs366,%rs367,%rs606;
}
	// end inline asm
$L__BB6_75:
	setp.ge.s32 	%p46, %r1, %r69;
	ld.global.nc.u32 	%r394, [%rd11+12];
	mul.wide.s32 	%rd177, %r394, 2;
	add.s64 	%rd176, %rd26, %rd177;
	// begin inline asm
	ld.global.nc.b16 %rs372, [%rd176];
	// end inline asm
	@%p46 bra 	$L__BB6_77;
	add.s64 	%rd180, %rd1, %rd158;
	ld.global.nc.u32 	%r396, [%rd180+12];
	mul.hi.s32 	%r397, %r396, -2004318071;
	add.s32 	%r398, %r397, %r396;
	shr.u32 	%r399, %r398, 31;
	shr.s32 	%r400, %r398, 12;
	add.s32 	%r401, %r400, %r399;
	mul.lo.s32 	%r402, %r401, 7680;
	sub.s32 	%r403, %r396, %r402;
	mad.lo.s32 	%r404, %r401, %r69, %r1;
	mad.lo.s32 	%r405, %r404, 7680, %r403;
	mul.wide.s32 	%rd181, %r405, 2;
	add.s64 	%rd178, %rd27, %rd181;
	// begin inline asm
	ld.global.nc.b16 %rs373, [%rd178];
	// end inline asm
	// begin inline asm
	{fma.rn.f16 %rs606,%rs372,%rs373,%rs606;
}
	// end inline asm
$L__BB6_77:
	add.s32 	%r818, %r818, 4;
$L__BB6_78:
	and.b32  	%r33, %r266, 3;
	setp.eq.s32 	%p47, %r33, 0;
	@%p47 bra 	$L__BB6_88;
	setp.eq.s32 	%p48, %r33, 1;
	@%p48 bra 	$L__BB6_85;
	setp.ge.s32 	%p49, %r1, %r69;
	add.s32 	%r406, %r818, %r265;
	mul.wide.s32 	%rd183, %r406, 4;
	add.s64 	%rd12, %rd2, %rd183;
	ld.global.nc.u32 	%r407, [%rd12];
	mul.wide.s32 	%rd184, %r407, 2;
	add.s64 	%rd182, %rd26, %rd184;
	// begin inline asm
	ld.global.nc.b16 %rs379, [%rd182];
	// end inline asm
	add.s64 	%rd13, %rd1, %rd183;
	@%p49 bra 	$L__BB6_82;
	ld.global.nc.u32 	%r408, [%rd13];
	mul.hi.s32 	%r409, %r408, -2004318071;
	add.s32 	%r410, %r409, %r408;
	shr.u32 	%r411, %r410, 31;
	shr.s32 	%r412, %r410, 12;
	add.s32 	%r413, %r412, %r411;
	mul.lo.s32 	%r414, %r413, 7680;
	sub.s32 	%r415, %r408, %r414;
	mad.lo.s32 	%r416, %r413, %r69, %r1;
	mad.lo.s32 	%r417, %r416, 7680, %r415;
	mul.wide.s32 	%rd186, %r417, 2;
	add.s64 	%rd185, %rd27, %rd186;
	// begin inline asm
	ld.global.nc.b16 %rs380, [%rd185];
	// end inline asm
	// begin inline asm
	{fma.rn.f16 %rs606,%rs379,%rs380,%rs606;
}
	// end inline asm
$L__BB6_82:
	ld.global.nc.u32 	%r418, [%rd12+4];
	mul.wide.s32 	%rd188, %r418, 2;
	add.s64 	%rd187, %rd26, %rd188;
	// begin inline asm
	ld.global.nc.b16 %rs385, [%rd187];
	// end inline asm
	@%p49 bra 	$L__BB6_84;
	ld.global.nc.u32 	%r419, [%rd13+4];
	mul.hi.s32 	%r420, %r419, -2004318071;
	add.s32 	%r421, %r420, %r419;
	shr.u32 	%r422, %r421, 31;
	shr.s32 	%r423, %r421, 12;
	add.s32 	%r424, %r423, %r422;
	mul.lo.s32 	%r425, %r424, 7680;
	sub.s32 	%r426, %r419, %r425;
	mad.lo.s32 	%r427, %r424, %r69, %r1;
	mad.lo.s32 	%r428, %r427, 7680, %r426;
	mul.wide.s32 	%rd190, %r428, 2;
	add.s64 	%rd189, %rd27, %rd190;
	// begin inline asm
	ld.global.nc.b16 %rs386, [%rd189];
	// end inline asm
	// begin inline asm
	{fma.rn.f16 %rs606,%rs385,%rs386,%rs606;
}
	// end inline asm
$L__BB6_84:
	add.s32 	%r818, %r818, 2;
$L__BB6_85:
	and.b32  	%r429, %r266, 1;
	setp.eq.b32 	%p51, %r429, 1;
	not.pred 	%p52, %p51;
	@%p52 bra 	$L__BB6_88;
	setp.ge.s32 	%p53, %r1, %r69;
	add.s32 	%r36, %r818, %r265;
	mul.wide.s32 	%rd192, %r36, 4;
	add.s64 	%rd193, %rd2, %rd192;
	ld.global.nc.u32 	%r430, [%rd193];
	mul.wide.s32 	%rd194, %r430, 2;
	add.s64 	%rd191, %rd26, %rd194;
	// begin inline asm
	ld.global.nc.b16 %rs391, [%rd191];
	// end inline asm
	@%p53 bra 	$L__BB6_88;
	add.s64 	%rd197, %rd1, %rd192;
	ld.global.nc.u32 	%r431, [%rd197];
	mul.hi.s32 	%r432, %r431, -2004318071;
	add.s32 	%r433, %r432, %r431;
	shr.u32 	%r434, %r433, 31;
	shr.s32 	%r435, %r433, 12;
	add.s32 	%r436, %r435, %r434;
	mul.lo.s32 	%r437, %r436, 7680;
	sub.s32 	%r438, %r431, %r437;
	mad.lo.s32 	%r439, %r436, %r69, %r1;
	mad.lo.s32 	%r440, %r439, 7680, %r438;
	mul.wide.s32 	%rd198, %r440, 2;
	add.s64 	%rd195, %rd27, %rd198;
	// begin inline asm
	ld.global.nc.b16 %rs392, [%rd195];
	// end inline asm
	// begin inline asm
	{fma.rn.f16 %rs606,%rs391,%rs392,%rs606;
}
	// end inline asm
$L__BB6_88:
	setp.ge.s32 	%p54, %r1, %r69;
	@%p54 bra 	$L__BB6_90;
	ld.param.u64 	%rd357, [_Z15bev_pool_kernelI6__halfS0_Li1ELi4ELi7680ELi49152ELb0EEviiPKT_S3_PKiS5_S5_S5_PS1__param_8];
	add.s32 	%r441, %r3, 1;
	mul.hi.u32 	%r442, %r441, 715827883;
	shr.u32 	%r443, %r442, 13;
	mul.lo.s32 	%r444, %r443, 49152;
	sub.s32 	%r445, %r441, %r444;
	mad.lo.s32 	%r446, %r443, %r69, %r1;
	mad.lo.s32 	%r447, %r446, 49152, %r445;
	cvta.to.global.u64 	%rd199, %rd357;
	mul.wide.s32 	%rd200, %r447, 2;
	add.s64 	%rd201, %rd199, %rd200;
	st.global.u16 	[%rd201], %rs606;
$L__BB6_90:
	setp.eq.s32 	%p55, %r4, 2;
	@%p55 bra 	$L__BB6_180;
	add.s64 	%rd202, %rd33, 8;
	// begin inline asm
	ld.global.nc.s32 %r448, [%rd202];
	// end inline asm
	add.s64 	%rd203, %rd34, 8;
	// begin inline asm
	ld.global.nc.s32 %r449, [%rd203];
	// end inline asm
	setp.eq.s32 	%p56, %r448, -1;
	@%p56 bra 	$L__BB6_180;
	setp.lt.s32 	%p57, %r449, 1;
	mov.u16 	%rs628, %rs650;
	@%p57 bra 	$L__BB6_133;
	setp.lt.u32 	%p58, %r449, 8;
	mov.b32 	%r823, 0;
	mov.u16 	%rs628, %rs650;
	@%p58 bra 	$L__BB6_112;
	and.b32  	%r823, %r449, 2147483640;
	neg.s32 	%r821, %r823;
	mov.u32 	%r820, %r448;
	mov.u16 	%rs628, %rs650;
$L__BB6_95:
	.pragma "nounroll";
	setp.ge.s32 	%p59, %r1, %r69;
	mul.wide.s32 	%rd205, %r820, 4;
	add.s64 	%rd206, %rd2, %rd205;
	add.s64 	%rd14, %rd206, 16;
	add.s64 	%rd207, %rd1, %rd205;
	add.s64 	%rd15, %rd207, 16;
	ld.global.nc.u32 	%r452, [%rd206];
	mul.wide.s32 	%rd208, %r452, 2;
	add.s64 	%rd204, %rd26, %rd208;
	// begin inline asm
	ld.global.nc.b16 %rs398, [%rd204];
	// end inline asm
	@%p59 bra 	$L__BB6_97;
	ld.global.nc.u32 	%r453, [%rd15+-16];
	mul.hi.s32 	%r454, %r453, -2004318071;
	add.s32 	%r455, %r454, %r453;
	shr.u32 	%r456, %r455, 31;
	shr.s32 	%r457, %r455, 12;
	add.s32 	%r458, %r457, %r456;
	mul.lo.s32 	%r459, %r458, 7680;
	sub.s32 	%r460, %r453, %r459;
	mad.lo.s32 	%r461, %r458, %r69, %r1;
	mad.lo.s32 	%r462, %r461, 7680, %r460;
	mul.wide.s32 	%rd210, %r462, 2;
	add.s64 	%rd209, %rd27, %rd210;
	// begin inline asm
	ld.global.nc.b16 %rs399, [%rd209];
	// end inline asm
	// begin inline asm
	{fma.rn.f16 %rs628,%rs398,%rs399,%rs628;
}
	// end inline asm
$L__BB6_97:
	ld.global.nc.u32 	%r463, [%rd14+-12];
	mul.wide.s32 	%rd212, %r463, 2;
	add.s64 	%rd211, %rd26, %rd212;
	// begin inline asm
	ld.global.nc.b16 %rs404, [%rd211];
	// end inline asm
	@%p59 bra 	$L__BB6_99;
	ld.global.nc.u32 	%r464, [%rd15+-12];
	mul.hi.s32 	%r465, %r464, -2004318071;
	add.s32 	%r466, %r465, %r464;
	shr.u32 	%r467, %r466, 31;
	shr.s32 	%r468, %r466, 12;
	add.s32 	%r469, %r468, %r467;
	mul.lo.s32 	%r470, %r469, 7680;
	sub.s32 	%r471, %r464, %r470;
	mad.lo.s32 	%r472, %r469, %r69, %r1;
	mad.lo.s32 	%r473, %r472, 7680, %r471;
	mul.wide.s32 	%rd214, %r473, 2;
	add.s64 	%rd213, %rd27, %rd214;
	// begin inline asm
	ld.global.nc.b16 %rs405, [%rd213];
	// end inline asm
	// begin inline asm
	{fma.rn.f16 %rs628,%rs404,%rs405,%rs628;
}
	// end inline asm
$L__BB6_99:
	ld.global.nc.u32 	%r474, [%rd14+-8];
	mul.wide.s32 	%rd216, %r474, 2;
	add.s64 	%rd215, %rd26, %rd216;
	// begin inline asm
	ld.global.nc.b16 %rs410, [%rd215];
	// end inline asm
	@%p59 bra 	$L__BB6_101;
	ld.global.nc.u32 	%r475, [%rd15+-8];
	mul.hi.s32 	%r476, %r475, -2004318071;
	add.s32 	%r477, %r476, %r475;
	shr.u32 	%r478, %r477, 31;
	shr.s32 	%r479, %r477, 12;
	add.s32 	%r480, %r479, %r478;
	mul.lo.s32 	%r481, %r480, 7680;
	sub.s32 	%r482, %r475, %r481;
	mad.lo.s32 	%r483, %r480, %r69, %r1;
	mad.lo.s32 	%r484, %r483, 7680, %r482;
	mul.wide.s32 	%rd218, %r484, 2;
	add.s64 	%rd217, %rd27, %rd218;
	// begin inline asm
	ld.global.nc.b16 %rs411, [%rd217];
	// end inline asm
	// begin inline asm
	{fma.rn.f16 %rs628,%rs410,%rs411,%rs628;
}
	// end inline asm
$L__BB6_101:
	ld.global.nc.u32 	%r485, [%rd14+-4];
	mul.wide.s32 	%rd220, %r485, 2;
	add.s64 	%rd219, %rd26, %rd220;
	// begin inline asm
	ld.global.nc.b16 %rs416, [%rd219];
	// end inline asm
	@%p59 bra 	$L__BB6_103;
	ld.global.nc.u32 	%r486, [%rd15+-4];
	mul.hi.s32 	%r487, %r486, -2004318071;
	add.s32 	%r488, %r487, %r486;
	shr.u32 	%r489, %r488, 31;
	shr.s32 	%r490, %r488, 12;
	add.s32 	%r491, %r490, %r489;
	mul.lo.s32 	%r492, %r491, 7680;
	sub.s32 	%r493, %r486, %r492;
	mad.lo.s32 	%r494, %r491, %r69, %r1;
	mad.lo.s32 	%r495, %r494, 7680, %r493;
	mul.wide.s32 	%rd222, %r495, 2;
	add.s64 	%rd221, %rd27, %rd222;
	// begin inline asm
	ld.global.nc.b16 %rs417, [%rd221];
	// end inline asm
	// begin inline asm
	{fma.rn.f16 %rs628,%rs416,%rs417,%rs628;
}
	// end inline asm
$L__BB6_103:
	ld.global.nc.u32 	%r496, [%rd14];
	mul.wide.s32 	%rd224, %r496, 2;
	add.s64 	%rd223, %rd26, %rd224;
	// begin inline asm
	ld.global.nc.b16 %rs422, [%rd223];
	// end inline asm
	@%p59 bra 	$L__BB6_105;
	ld.global.nc.u32 	%r497, [%rd15];
	mul.hi.s32 	%r498, %r497, -2004318071;
	add.s32 	%r499, %r498, %r497;
	shr.u32 	%r500, %r499, 31;
	shr.s32 	%r501, %r499, 12;
	add.s32 	%r502, %r501, %r500;
	mul.lo.s32 	%r503, %r502, 7680;
	sub.s32 	%r504, %r497, %r503;
	mad.lo.s32 	%r505, %r502, %r69, %r1;
	mad.lo.s32 	%r506, %r505, 7680, %r504;
	mul.wide.s32 	%rd226, %r506, 2;
	add.s64 	%rd225, %rd27, %rd226;
	// begin inline asm
	ld.global.nc.b16 %rs423, [%rd225];
	// end inline asm
	// begin inline asm
	{fma.rn.f16 %rs628,%rs422,%rs423,%rs628;
}
	// end inline asm
$L__BB6_105:
	ld.global.nc.u32 	%r507, [%rd14+4];
	mul.wide.s32 	%rd228, %r507, 2;
	add.s64 	%rd227, %rd26, %rd228;
	// begin inline asm
	ld.global.nc.b16 %rs428, [%rd227];
	// end inline asm
	@%p59 bra 	$L__BB6_107;
	ld.global.nc.u32 	%r508, [%rd15+4];
	mul.hi.s32 	%r509, %r508, -2004318071;
	add.s32 	%r510, %r509, %r508;
	shr.u32 	%r511, %r510, 31;
	shr.s32 	%r512, %r510, 12;
	add.s32 	%r513, %r512, %r511;
	mul.lo.s32 	%r514, %r513, 7680;
	sub.s32 	%r515, %r508, %r514;
	mad.lo.s32 	%r516, %r513, %r69, %r1;
	mad.lo.s32 	%r517, %r516, 7680, %r515;
	mul.wide.s32 	%rd230, %r517, 2;
	add.s64 	%rd229, %rd27, %rd230;
	// begin inline asm
	ld.global.nc.b16 %rs429, [%rd229];
	// end inline asm
	// begin inline asm
	{fma.rn.f16 %rs628,%rs428,%rs429,%rs628;
}
	// end inline asm
$L__BB6_107:
	ld.global.nc.u32 	%r518, [%rd14+8];
	mul.wide.s32 	%rd232, %r518, 2;
	add.s64 	%rd231, %rd26, %rd232;
	// begin inline asm
	ld.global.nc.b16 %rs434, [%rd231];
	// end inline asm
	@%p59 bra 	$L__BB6_109;
	ld.global.nc.u32 	%r519, [%rd15+8];
	mul.hi.s32 	%r520, %r519, -2004318071;
	add.s32 	%r521, %r520, %r519;
	shr.u32 	%r522, %r521, 31;
	shr.s32 	%r523, %r521, 12;
	add.s32 	%r524, %r523, %r522;
	mul.lo.s32 	%r525, %r524, 7680;
	sub.s32 	%r526, %r519, %r525;
	mad.lo.s32 	%r527, %r524, %r69, %r1;
	mad.lo.s32 	%r528, %r527, 7680, %r526;
	mul.wide.s32 	%rd234, %r528, 2;
	add.s64 	%rd233, %rd27, %rd234;
	// begin inline asm
	ld.global.nc.b16 %rs435, [%rd233];
	// end inline asm
	// begin inline asm
	{fma.rn.f16 %rs628,%rs434,%rs435,%rs628;
}
	// end inline asm
$L__BB6_109:
	ld.global.nc.u32 	%r529, [%rd14+12];
	mul.wide.s32 	%rd236, %r529, 2;
	add.s64 	%rd235, %rd26, %rd236;
	// begin inline asm
	ld.global.nc.b16 %rs440, [%rd235];
	// end inline asm
	@%p59 bra 	$L__BB6_111;
	ld.global.nc.u32 	%r530, [%rd15+12];
	mul.hi.s32 	%r531, %r530, -2004318071;
	add.s32 	%r532, %r531, %r530;
	shr.u32 	%r533, %r532, 31;
	shr.s32 	%r534, %r532, 12;
	add.s32 	%r535, %r534, %r533;
	mul.lo.s32 	%r536, %r535, 7680;
	sub.s32 	%r537, %r530, %r536;
	mad.lo.s32 	%r538, %r535, %r69, %r1;
	mad.lo.s32 	%r539, %r538, 7680, %r537;
	mul.wide.s32 	%rd238, %r539, 2;
	add.s64 	%rd237, %rd27, %rd238;
	// begin inline asm
	ld.global.nc.b16 %rs441, [%rd237];
	// end inline asm
	// begin inline asm
	{fma.rn.f16 %rs628,%rs440,%rs441,%rs628;
}
	// end inline asm
$L__BB6_111:
	add.s32 	%r821, %r821, 8;
	add.s32 	%r820, %r820, 8;
	setp.ne.s32 	%p67, %r821, 0;
	@%p67 bra 	$L__BB6_95;
$L__BB6_112:
	and.b32  	%r46, %r449, 7;
	setp.eq.s32 	%p68, %r46, 0;
	@%p68 bra 	$L__BB6_133;
	setp.lt.u32 	%p69, %r46, 4;
	@%p69 bra 	$L__BB6_123;
	setp.ge.s32 	%p70, %r1, %r69;
	add.s32 	%r540, %r823, %r448;
	mul.wide.s32 	%rd240, %r540, 4;
	add.s64 	%rd16, %rd2, %rd240;
	ld.global.nc.u32 	%r541, [%rd16];
	mul.wide.s32 	%rd241, %r541, 2;
	add.s64 	%rd239, %rd26, %rd241;
	// begin inline asm
	ld.global.nc.b16 %rs447, [%rd239];
	// end inline asm
	@%p70 bra 	$L__BB6_116;
	add.s64 	%rd244, %rd1, %rd240;
	ld.global.nc.u32 	%r543, [%rd244];
	mul.hi.s32 	%r544, %r543, -2004318071;
	add.s32 	%r545, %r544, %r543;
	shr.u32 	%r546, %r545, 31;
	shr.s32 	%r547, %r545, 12;
	add.s32 	%r548, %r547, %r546;
	mul.lo.s32 	%r549, %r548, 7680;
	sub.s32 	%r550, %r543, %r549;
	mad.lo.s32 	%r551, %r548, %r69, %r1;
	mad.lo.s32 	%r552, %r551, 7680, %r550;
	mul.wide.s32 	%rd245, %r552, 2;
	add.s64 	%rd242, %rd27, %rd245;
	// begin inline asm
	ld.global.nc.b16 %rs448, [%rd242];
	// end inline asm
	// begin inline asm
	{fma.rn.f16 %rs628,%rs447,%rs448,%rs628;
}
	// end inline asm
$L__BB6_116:
	ld.global.nc.u32 	%r553, [%rd16+4];
	mul.wide.s32 	%rd247, %r553, 2;
	add.s64 	%rd246, %rd26, %rd247;
	// begin inline asm
	ld.global.nc.b16 %rs453, [%rd246];
	// end inline asm
	@%p70 bra 	$L__BB6_118;
	add.s64 	%rd250, %rd1, %rd240;
	ld.global.nc.u32 	%r555, [%rd250+4];
	mul.hi.s32 	%r556, %r555, -2004318071;
	add.s32 	%r557, %r556, %r555;
	shr.u32 	%r558, %r557, 31;
	shr.s32 	%r559, %r557, 12;
	add.s32 	%r560, %r559, %r558;
	mul.lo.s32 	%r561, %r560, 7680;
	sub.s32 	%r562, %r555, %r561;
	mad.lo.s32 	%r563, %r560, %r69, %r1;
	mad.lo.s32 	%r564, %r563, 7680, %r562;
	mul.wide.s32 	%rd251, %r564, 2;
	add.s64 	%rd248, %rd27, %rd251;
	// begin inline asm
	ld.global.nc.b16 %rs454, [%rd248];
	// end inline asm
	// begin inline asm
	{fma.rn.f16 %rs628,%rs453,%rs454,%rs628;
}
	// end inline asm
$L__BB6_118:
	ld.global.nc.u32 	%r565, [%rd16+8];
	mul.wide.s32 	%rd253, %r565, 2;
	add.s64 	%rd252, %rd26, %rd253;
	// begin inline asm
	ld.global.nc.b16 %rs459, [%rd252];
	// end inline asm
	@%p70 bra 	$L__BB6_120;
	add.s64 	%rd256, %rd1, %rd240;
	ld.global.nc.u32 	%r567, [%rd256+8];
	mul.hi.s32 	%r568, %r567, -2004318071;
	add.s32 	%r569, %r568, %r567;
	shr.u32 	%r570, %r569, 31;
	shr.s32 	%r571, %r569, 12;
	add.s32 	%r572, %r571, %r570;
	mul.lo.s32 	%r573, %r572, 7680;
	sub.s32 	%r574, %r567, %r573;
	mad.lo.s32 	%r575, %r572, %r69, %r1;
	mad.lo.s32 	%r576, %r575, 7680, %r574;
	mul.wide.s32 	%rd257, %r576, 2;
	add.s64 	%rd254, %rd27, %rd257;
	// begin inline asm
	ld.global.nc.b16 %rs460, [%rd254];
	// end inline asm
	// begin inline asm
	{fma.rn.f16 %rs628,%rs459,%rs460,%rs628;
}
	// end inline asm
$L__BB6_120:
	setp.ge.s32 	%p73, %r1, %r69;
	ld.global.nc.u32 	%r577, [%rd16+12];
	mul.wide.s32 	%rd259, %r577, 2;
	add.s64 	%rd258, %rd26, %rd259;
	// begin inline asm
	ld.global.nc.b16 %rs465, [%rd258];
	// end inline asm
	@%p73 bra 	$L__BB6_122;
	add.s64 	%rd262, %rd1, %rd240;
	ld.global.nc.u32 	%r579, [%rd262+12];
	mul.hi.s32 	%r580, %r579, -2004318071;
	add.s32 	%r581, %r580, %r579;
	shr.u32 	%r582, %r581, 31;
	shr.s32 	%r583, %r581, 12;
	add.s32 	%r584, %r583, %r582;
	mul.lo.s32 	%r585, %r584, 7680;
	sub.s32 	%r586, %r579, %r585;
	mad.lo.s32 	%r587, %r584, %r69, %r1;
	mad.lo.s32 	%r588, %r587, 7680, %r586;
	mul.wide.s32 	%rd263, %r588, 2;
	add.s64 	%rd260, %rd27, %rd263;
	// begin inline asm
	ld.global.nc.b16 %rs466, [%rd260];
	// end inline asm
	// begin inline asm
	{fma.rn.f16 %rs628,%rs465,%rs466,%rs628;
}
	// end inline asm
$L__BB6_122:
	add.s32 	%r823, %r823, 4;
$L__BB6_123:
	and.b32  	%r49, %r449, 3;
	setp.eq.s32 	%p74, %r49, 0;
	@%p74 bra 	$L__BB6_133;
	setp.eq.s32 	%p75, %r49, 1;
	@%p75 bra 	$L__BB6_130;
	setp.ge.s32 	%p76, %r1, %r69;
	add.s32 	%r589, %r823, %r448;
	mul.wide.s32 	%rd265, %r589, 4;
	add.s64 	%rd17, %rd2, %rd265;
	ld.global.nc.u32 	%r590, [%rd17];
	mul.wide.s32 	%rd266, %r590, 2;
	add.s64 	%rd264, %rd26, %rd266;
	// begin inline asm
	ld.global.nc.b16 %rs472, [%rd264];
	// end inline asm
	add.s64 	%rd18, %rd1, %rd265;
	@%p76 bra 	$L__BB6_127;
	ld.global.nc.u32 	%r591, [%rd18];
	mul.hi.s32 	%r592, %r591, -2004318071;
	add.s32 	%r593, %r592, %r591;
	shr.u32 	%r594, %r593, 31;
	shr.s32 	%r595, %r593, 12;
	add.s32 	%r596, %r595, %r594;
	mul.lo.s32 	%r597, %r596, 7680;
	sub.s32 	%r598, %r591, %r597;
	mad.lo.s32 	%r599, %r596, %r69, %r1;
	mad.lo.s32 	%r600, %r599, 7680, %r598;
	mul.wide.s32 	%rd268, %r600, 2;
	add.s64 	%rd267, %rd27, %rd268;
	// begin inline asm
	ld.global.nc.b16 %rs473, [%rd267];
	// end inline asm
	// begin inline asm
	{fma.rn.f16 %rs628,%rs472,%rs473,%rs628;
}
	// end inline asm
$L__BB6_127:
	ld.global.nc.u32 	%r601, [%rd17+4];
	mul.wide.s32 	%rd270, %r601, 2;
	add.s64 	%rd269, %rd26, %rd270;
	// begin inline asm
	ld.global.nc.b16 %rs478, [%rd269];
	// end inline asm
	@%p76 bra 	$L__BB6_129;
	ld.global.nc.u32 	%r602, [%rd18+4];
	mul.hi.s32 	%r603, %r602, -2004318071;
	add.s32 	%r604, %r603, %r602;
	shr.u32 	%r605, %r604, 31;
	shr.s32 	%r606, %r604, 12;
	add.s32 	%r607, %r606, %r605;
	mul.lo.s32 	%r608, %r607, 7680;
	sub.s32 	%r609, %r602, %r608;
	mad.lo.s32 	%r610, %r607, %r69, %r1;
	mad.lo.s32 	%r611, %r610, 7680, %r609;
	mul.wide.s32 	%rd272, %r611, 2;
	add.s64 	%rd271, %rd27, %rd272;
	// begin inline asm
	ld.global.nc.b16 %rs479, [%rd271];
	// end inline asm
	// begin inline asm
	{fma.rn.f16 %rs628,%rs478,%rs479,%rs628;
}
	// end inline asm
$L__BB6_129:
	add.s32 	%r823, %r823, 2;
$L__BB6_130:
	and.b32  	%r612, %r449, 1;
	setp.eq.b32 	%p78, %r612, 1;
	not.pred 	%p79, %p78;
	@%p79 bra 	$L__BB6_133;
	setp.ge.s32 	%p80, %r1, %r69;
	add.s32 	%r52, %r823, %r448;
	mul.wide.s32 	%rd274, %r52, 4;
	add.s64 	%rd275, %rd2, %rd274;
	ld.global.nc.u32 	%r613, [%rd275];
	mul.wide.s32 	%rd276, %r613, 2;
	add.s64 	%rd273, %rd26, %rd276;
	// begin inline asm
	ld.global.nc.b16 %rs484, [%rd273];
	// end inline asm
	@%p80 bra 	$L__BB6_133;
	add.s64 	%rd279, %rd1, %rd274;
	ld.global.nc.u32 	%r614, [%rd279];
	mul.hi.s32 	%r615, %r614, -2004318071;
	add.s32 	%r616, %r615, %r614;
	shr.u32 	%r617, %r616, 31;
	shr.s32 	%r618, %r616, 12;
	add.s32 	%r619, %r618, %r617;
	mul.lo.s32 	%r620, %r619, 7680;
	sub.s32 	%r621, %r614, %r620;
	mad.lo.s32 	%r622, %r619, %r69, %r1;
	mad.lo.s32 	%r623, %r622, 7680, %r621;
	mul.wide.s32 	%rd280, %r623, 2;
	add.s64 	%rd277, %rd27, %rd280;
	// begin inline asm
	ld.global.nc.b16 %rs485, [%rd277];
	// end inline asm
	// begin inline asm
	{fma.rn.f16 %rs628,%rs484,%rs485,%rs628;
}
	// end inline asm
$L__BB6_133:
	ld.param.u64 	%rd358, [_Z15bev_pool_kernelI6__halfS0_Li1ELi4ELi7680ELi49152ELb0EEviiPKT_S3_PKiS5_S5_S5_PS1__param_8];
	cvta.to.global.u64 	%rd19, %rd358;
	setp.ge.s32 	%p81, %r1, %r69;
	@%p81 bra 	$L__BB6_135;
	add.s32 	%r624, %r3, 2;
	mul.hi.u32 	%r625, %r624, 715827883;
	shr.u32 	%r626, %r625, 13;
	mul.lo.s32 	%r627, %r626, 49152;
	sub.s32 	%r628, %r624, %r627;
	mad.lo.s32 	%r629, %r626, %r69, %r1;
	mad.lo.s32 	%r630, %r629, 49152, %r628;
	mul.wide.s32 	%rd281, %r630, 2;
	add.s64 	%rd282, %rd19, %rd281;
	st.global.u16 	[%rd282], %rs628;
$L__BB6_135:
	setp.eq.s32 	%p82, %r4, 3;
	@%p82 bra 	$L__BB6_180;
	add.s64 	%rd283, %rd33, 12;
	// begin inline asm
	ld.global.nc.s32 %r631, [%rd283];
	// end inline asm
	add.s64 	%rd284, %rd34, 12;
	// begin inline asm
	ld.global.nc.s32 %r632, [%rd284];
	// end inline asm
	setp.eq.s32 	%p83, %r631, -1;
	@%p83 bra 	$L__BB6_180;
	setp.lt.s32 	%p84, %r632, 1;
	@%p84 bra 	$L__BB6_178;
	and.b32  	%r55, %r632, 7;
	setp.lt.u32 	%p85, %r632, 8;
	mov.b32 	%r828, 0;
	@%p85 bra 	$L__BB6_157;
	and.b32  	%r828, %r632, 2147483640;
	neg.s32 	%r826, %r828;
	mov.u32 	%r825, %r631;
$L__BB6_140:
	.pragma "nounroll";
	setp.ge.s32 	%p86, %r1, %r69;
	mul.wide.s32 	%rd286, %r825, 4;
	add.s64 	%rd287, %rd2, %rd286;
	add.s64 	%rd20, %rd287, 16;
	add.s64 	%rd288, %rd1, %rd286;
	add.s64 	%rd21, %rd288, 16;
	ld.global.nc.u32 	%r635, [%rd287];
	mul.wide.s32 	%rd289, %r635, 2;
	add.s64 	%rd285, %rd26, %rd289;
	// begin inline asm
	ld.global.nc.b16 %rs491, [%rd285];
	// end inline asm
	@%p86 bra 	$L__BB6_142;
	ld.global.nc.u32 	%r636, [%rd21+-16];
	mul.hi.s32 	%r637, %r636, -2004318071;
	add.s32 	%r638, %r637, %r636;
	shr.u32 	%r639, %r638, 31;
	shr.s32 	%r640, %r638, 12;
	add.s32 	%r641, %r640, %r639;
	mul.lo.s32 	%r642, %r641, 7680;
	sub.s32 	%r643, %r636, %r642;
	mad.lo.s32 	%r644, %r641, %r69, %r1;
	mad.lo.s32 	%r645, %r644, 7680, %r643;
	mul.wide.s32 	%rd291, %r645, 2;
	add.s64 	%rd290, %rd27, %rd291;
	// begin inline asm
	ld.global.nc.b16 %rs492, [%rd290];
	// end inline asm
	// begin inline asm
	{fma.rn.f16 %rs650,%rs491,%rs492,%rs650;
}
	// end inline asm
$L__BB6_142:
	ld.global.nc.u32 	%r646, [%rd20+-12];
	mul.wide.s32 	%rd293, %r646, 2;
	add.s64 	%rd292, %rd26, %rd293;
	// begin inline asm
	ld.global.nc.b16 %rs497, [%rd292];
	// end inline asm
	@%p86 bra 	$L__BB6_144;
	ld.global.nc.u32 	%r647, [%rd21+-12];
	mul.hi.s32 	%r648, %r647, -2004318071;
	add.s32 	%r649, %r648, %r647;
	shr.u32 	%r650, %r649, 31;
	shr.s32 	%r651, %r649, 12;
	add.s32 	%r652, %r651, %r650;
	mul.lo.s32 	%r653, %r652, 7680;
	sub.s32 	%r654, %r647, %r653;
	mad.lo.s32 	%r655, %r652, %r69, %r1;
	mad.lo.s32 	%r656, %r655, 7680, %r654;
	mul.wide.s32 	%rd295, %r656, 2;
	add.s64 	%rd294, %rd27, %rd295;
	// begin inline asm
	ld.global.nc.b16 %rs498, [%rd294];
	// end inline asm
	// begin inline asm
	{fma.rn.f16 %rs650,%rs497,%rs498,%rs650;
}
	// end inline asm
$L__BB6_144:
	ld.global.nc.u32 	%r657, [%rd20+-8];
	mul.wide.s32 	%rd297, %r657, 2;
	add.s64 	%rd296, %rd26, %rd297;
	// begin inline asm
	ld.global.nc.b16 %rs503, [%rd296];
	// end inline asm
	@%p86 bra 	$L__BB6_146;
	ld.global.nc.u32 	%r658, [%rd21+-8];
	mul.hi.s32 	%r659, %r658, -2004318071;
	add.s32 	%r660, %r659, %r658;
	shr.u32 	%r661, %r660, 31;
	shr.s32 	%r662, %r660, 12;
	add.s32 	%r663, %r662, %r661;
	mul.lo.s32 	%r664, %r663, 7680;
	sub.s32 	%r665, %r658, %r664;
	mad.lo.s32 	%r666, %r663, %r69, %r1;
	mad.lo.s32 	%r667, %r666, 7680, %r665;
	mul.wide.s32 	%rd299, %r667, 2;
	add.s64 	%rd298, %rd27, %rd299;
	// begin inline asm
	ld.global.nc.b16 %rs504, [%rd298];
	// end inline asm
	// begin inline asm
	{fma.rn.f16 %rs650,%rs503,%rs504,%rs650;
}
	// end inline asm
$L__BB6_146:
	ld.global.nc.u32 	%r668, [%rd20+-4];
	mul.wide.s32 	%rd301, %r668, 2;
	add.s64 	%rd300, %rd26, %rd301;
	// begin inline asm
	ld.global.nc.b16 %rs509, [%rd300];
	// end inline asm
	@%p86 bra 	$L__BB6_148;
	ld.global.nc.u32 	%r669, [%rd21+-4];
	mul.hi.s32 	%r670, %r669, -2004318071;
	add.s32 	%r671, %r670, %r669;
	shr.u32 	%r672, %r671, 31;
	shr.s32 	%r673, %r671, 12;
	add.s32 	%r674, %r673, %r672;
	mul.lo.s32 	%r675, %r674, 7680;
	sub.s32 	%r676, %r669, %r675;
	mad.lo.s32 	%r677, %r674, %r69, %r1;
	mad.lo.s32 	%r678, %r677, 7680, %r676;
	mul.wide.s32 	%rd303, %r678, 2;
	add.s64 	%rd302, %rd27, %rd303;
	// begin inline asm
	ld.global.nc.b16 %rs510, [%rd302];
	// end inline asm
	// begin inline asm
	{fma.rn.f16 %rs650,%rs509,%rs510,%rs650;
}
	// end inline asm
$L__BB6_148:
	ld.global.nc.u32 	%r679, [%rd20];
	mul.wide.s32 	%rd305, %r679, 2;
	add.s64 	%rd304, %rd26, %rd305;
	// begin inline asm
	ld.global.nc.b16 %rs515, [%rd304];
	// end inline asm
	@%p86 bra 	$L__BB6_150;
	ld.global.nc.u32 	%r680, [%rd21];
	mul.hi.s32 	%r681, %r680, -2004318071;
	add.s32 	%r682, %r681, %r680;
	shr.u32 	%r683, %r682, 31;
	shr.s32 	%r684, %r682, 12;
	add.s32 	%r685, %r684, %r683;
	mul.lo.s32 	%r686, %r685, 7680;
	sub.s32 	%r687, %r680, %r686;
	mad.lo.s32 	%r688, %r685, %r69, %r1;
	mad.lo.s32 	%r689, %r688, 7680, %r687;
	mul.wide.s32 	%rd307, %r689, 2;
	add.s64 	%rd306, %rd27, %rd307;
	// begin inline asm
	ld.global.nc.b16 %rs516, [%rd306];
	// end inline asm
	// begin inline asm
	{fma.rn.f16 %rs650,%rs515,%rs516,%rs650;
}
	// end inline asm
$L__BB6_150:
	ld.global.nc.u32 	%r690, [%rd20+4];
	mul.wide.s32 	%rd309, %r690, 2;
	add.s64 	%rd308, %rd26, %rd309;
	// begin inline asm
	ld.global.nc.b16 %rs521, [%rd308];
	// end inline asm
	@%p86 bra 	$L__BB6_152;
	ld.global.nc.u32 	%r691, [%rd21+4];
	mul.hi.s32 	%r692, %r691, -2004318071;
	add.s32 	%r693, %r692, %r691;
	shr.u32 	%r694, %r693, 31;
	shr.s32 	%r695, %r693, 12;
	add.s32 	%r696, %r695, %r694;
	mul.lo.s32 	%r697, %r696, 7680;
	sub.s32 	%r698, %r691, %r697;
	mad.lo.s32 	%r699, %r696, %r69, %r1;
	mad.lo.s32 	%r700, %r699, 7680, %r698;
	mul.wide.s32 	%rd311, %r700, 2;
	add.s64 	%rd310, %rd27, %rd311;
	// begin inline asm
	ld.global.nc.b16 %rs522, [%rd310];
	// end inline asm
	// begin inline asm
	{fma.rn.f16 %rs650,%rs521,%rs522,%rs650;
}
	// end inline asm
$L__BB6_152:
	ld.global.nc.u32 	%r701, [%rd20+8];
	mul.wide.s32 	%rd313, %r701, 2;
	add.s64 	%rd312, %rd26, %rd313;
	// begin inline asm
	ld.global.nc.b16 %rs527, [%rd312];
	// end inline asm
	@%p86 bra 	$L__BB6_154;
	ld.global.nc.u32 	%r702, [%rd21+8];
	mul.hi.s32 	%r703, %r702, -2004318071;
	add.s32 	%r704, %r703, %r702;
	shr.u32 	%r705, %r704, 31;
	shr.s32 	%r706, %r704, 12;
	add.s32 	%r707, %r706, %r705;
	mul.lo.s32 	%r708, %r707, 7680;
	sub.s32 	%r709, %r702, %r708;
	mad.lo.s32 	%r710, %r707, %r69, %r1;
	mad.lo.s32 	%r711, %r710, 7680, %r709;
	mul.wide.s32 	%rd315, %r711, 2;
	add.s64 	%rd314, %rd27, %rd315;
	// begin inline asm
	ld.global.nc.b16 %rs528, [%rd314];
	// end inline asm
	// begin inline asm
	{fma.rn.f16 %rs650,%rs527,%rs528,%rs650;
}
	// end inline asm
$L__BB6_154:
	setp.ge.s32 	%p93, %r1, %r69;
	ld.global.nc.u32 	%r712, [%rd20+12];
	mul.wide.s32 	%rd317, %r712, 2;
	add.s64 	%rd316, %rd26, %rd317;
	// begin inline asm
	ld.global.nc.b16 %rs533, [%rd316];
	// end inline asm
	@%p93 bra 	$L__BB6_156;
	ld.global.nc.u32 	%r713, [%rd21+12];
	mul.hi.s32 	%r714, %r713, -2004318071;
	add.s32 	%r715, %r714, %r713;
	shr.u32 	%r716, %r715, 31;
	shr.s32 	%r717, %r715, 12;
	add.s32 	%r718, %r717, %r716;
	mul.lo.s32 	%r719, %r718, 7680;
	sub.s32 	%r720, %r713, %r719;
	mad.lo.s32 	%r721, %r718, %r69, %r1;
	mad.lo.s32 	%r722, %r721, 7680, %r720;
	mul.wide.s32 	%rd319, %r722, 2;
	add.s64 	%rd318, %rd27, %rd319;
	// begin inline asm
	ld.global.nc.b16 %rs534, [%rd318];
	// end inline asm
	// begin inline asm
	{fma.rn.f16 %rs650,%rs533,%rs534,%rs650;
}
	// end inline asm
$L__BB6_156:
	add.s32 	%r826, %r826, 8;
	add.s32 	%r825, %r825, 8;
	setp.ne.s32 	%p94, %r826, 0;
	@%p94 bra 	$L__BB6_140;
$L__BB6_157:
	setp.eq.s32 	%p95, %r55, 0;
	@%p95 bra 	$L__BB6_178;
	and.b32  	%r63, %r632, 3;
	setp.lt.u32 	%p96, %r55, 4;
	@%p96 bra 	$L__BB6_168;
	setp.ge.s32 	%p97, %r1, %r69;
	add.s32 	%r723, %r828, %r631;
	mul.wide.s32 	%rd321, %r723, 4;
	add.s64 	%rd22, %rd2, %rd321;
	ld.global.nc.u32 	%r724, [%rd22];
	mul.wide.s32 	%rd322, %r724, 2;
	add.s64 	%rd320, %rd26, %rd322;
	// begin inline asm
	ld.global.nc.b16 %rs540, [%rd320];
	// end inline asm
	add.s64 	%rd23, %rd1, %rd321;
	@%p97 bra 	$L__BB6_161;
	ld.global.nc.u32 	%r725, [%rd23];
	mul.hi.s32 	%r726, %r725, -2004318071;
	add.s32 	%r727, %r726, %r725;
	shr.u32 	%r728, %r727, 31;
	shr.s32 	%r729, %r727, 12;
	add.s32 	%r730, %r729, %r728;
	mul.lo.s32 	%r731, %r730, 7680;
	sub.s32 	%r732, %r725, %r731;
	mad.lo.s32 	%r733, %r730, %r69, %r1;
	mad.lo.s32 	%r734, %r733, 7680, %r732;
	mul.wide.s32 	%rd324, %r734, 2;
	add.s64 	%rd323, %rd27, %rd324;
	// begin inline asm
	ld.global.nc.b16 %rs541, [%rd323];
	// end inline asm
	// begin inline asm
	{fma.rn.f16 %rs650,%rs540,%rs541,%rs650;
}
	// end inline asm
$L__BB6_161:
	ld.global.nc.u32 	%r735, [%rd22+4];
	mul.wide.s32 	%rd326, %r735, 2;
	add.s64 	%rd325, %rd26, %rd326;
	// begin inline asm
	ld.global.nc.b16 %rs546, [%rd325];
	// end inline asm
	@%p97 bra 	$L__BB6_163;
	ld.global.nc.u32 	%r736, [%rd23+4];
	mul.hi.s32 	%r737, %r736, -2004318071;
	add.s32 	%r738, %r737, %r736;
	shr.u32 	%r739, %r738, 31;
	shr.s32 	%r740, %r738, 12;
	add.s32 	%r741, %r740, %r739;
	mul.lo.s32 	%r742, %r741, 7680;
	sub.s32 	%r743, %r736, %r742;
	mad.lo.s32 	%r744, %r741, %r69, %r1;
	mad.lo.s32 	%r745, %r744, 7680, %r743;
	mul.wide.s32 	%rd328, %r745, 2;
	add.s64 	%rd327, %rd27, %rd328;
	// begin inline asm
	ld.global.nc.b16 %rs547, [%rd327];
	// end inline asm
	// begin inline asm
	{fma.rn.f16 %rs650,%rs546,%rs547,%rs650;
}
	// end inline asm
$L__BB6_163:
	ld.global.nc.u32 	%r746, [%rd22+8];
	mul.wide.s32 	%rd330, %r746, 2;
	add.s64 	%rd329, %rd26, %rd330;
	// begin inline asm
	ld.global.nc.b16 %rs552, [%rd329];
	// end inline asm
	@%p97 bra 	$L__BB6_165;
	ld.global.nc.u32 	%r747, [%rd23+8];
	mul.hi.s32 	%r748, %r747, -2004318071;
	add.s32 	%r749, %r748, %r747;
	shr.u32 	%r750, %r749, 31;
	shr.s32 	%r751, %r749, 12;
	add.s32 	%r752, %r751, %r750;
	mul.lo.s32 	%r753, %r752, 7680;
	sub.s32 	%r754, %r747, %r753;
	mad.lo.s32 	%r755, %r752, %r69, %r1;
	mad.lo.s32 	%r756, %r755, 7680, %r754;
	mul.wide.s32 	%rd332, %r756, 2;
	add.s64 	%rd331, %rd27, %rd332;
	// begin inline asm
	ld.global.nc.b16 %rs553, [%rd331];
	// end inline asm
	// begin inline asm
	{fma.rn.f16 %rs650,%rs552,%rs553,%rs650;
}
	// end inline asm
$L__BB6_165:
	setp.ge.s32 	%p100, %r1, %r69;
	ld.global.nc.u32 	%r757, [%rd22+12];
	mul.wide.s32 	%rd334, %r757, 2;
	add.s64 	%rd333, %rd26, %rd334;
	// begin inline asm
	ld.global.nc.b16 %rs558, [%rd333];
	// end inline asm
	@%p100 bra 	$L__BB6_167;
	ld.global.nc.u32 	%r758, [%rd23+12];
	mul.hi.s32 	%r759, %r758, -2004318071;
	add.s32 	%r760, %r759, %r758;
	shr.u32 	%r761, %r760, 31;
	shr.s32 	%r762, %r760, 12;
	add.s32 	%r763, %r762, %r761;
	mul.lo.s32 	%r764, %r763, 7680;
	sub.s32 	%r765, %r758, %r764;
	mad.lo.s32 	%r766, %r763, %r69, %r1;
	mad.lo.s32 	%r767, %r766, 7680, %r765;
	mul.wide.s32 	%rd336, %r767, 2;
	add.s64 	%rd335, %rd27, %rd336;
	// begin inline asm
	ld.global.nc.b16 %rs559, [%rd335];
	// end inline asm
	// begin inline asm
	{fma.rn.f16 %rs650,%rs558,%rs559,%rs650;
}
	// end inline asm
$L__BB6_167:
	add.s32 	%r828, %r828, 4;
$L__BB6_168:
	setp.eq.s32 	%p101, %r63, 0;
	@%p101 bra 	$L__BB6_178;
	setp.eq.s32 	%p102, %r63, 1;
	@%p102 bra 	$L__BB6_175;
	setp.ge.s32 	%p103, %r1, %r69;
	add.s32 	%r768, %r828, %r631;
	mul.wide.s32 	%rd338, %r768, 4;
	add.s64 	%rd24, %rd2, %rd338;
	ld.global.nc.u32 	%r769, [%rd24];
	mul.wide.s32 	%rd339, %r769, 2;
	add.s64 	%rd337, %rd26, %rd339;
	// begin inline asm
	ld.global.nc.b16 %rs565, [%rd337];
	// end inline asm
	add.s64 	%rd25, %rd1, %rd338;
	@%p103 bra 	$L__BB6_172;
	ld.global.nc.u32 	%r770, [%rd25];
	mul.hi.s32 	%r771, %r770, -2004318071;
	add.s32 	%r772, %r771, %r770;
	shr.u32 	%r773, %r772, 31;
	shr.s32 	%r774, %r772, 12;
	add.s32 	%r775, %r774, %r773;
	mul.lo.s32 	%r776, %r775, 7680;
	sub.s32 	%r777, %r770, %r776;
	mad.lo.s32 	%r778, %r775, %r69, %r1;
	mad.lo.s32 	%r779, %r778, 7680, %r777;
	mul.wide.s32 	%rd341, %r779, 2;
	add.s64 	%rd340, %rd27, %rd341;
	// begin inline asm
	ld.global.nc.b16 %rs566, [%rd340];
	// end inline asm
	// begin inline asm
	{fma.rn.f16 %rs650,%rs565,%rs566,%rs650;
}
	// end inline asm
$L__BB6_172:
	setp.ge.s32 	%p104, %r1, %r69;
	ld.global.nc.u32 	%r780, [%rd24+4];
	mul.wide.s32 	%rd343, %r780, 2;
	add.s64 	%rd342, %rd26, %rd343;
	// begin inline asm
	ld.global.nc.b16 %rs571, [%rd342];
	// end inline asm
	@%p104 bra 	$L__BB6_174;
	ld.global.nc.u32 	%r781, [%rd25+4];
	mul.hi.s32 	%r782, %r781, -2004318071;
	add.s32 	%r783, %r782, %r781;
	shr.u32 	%r784, %r783, 31;
	shr.s32 	%r785, %r783, 12;
	add.s32 	%r786, %r785, %r784;
	mul.lo.s32 	%r787, %r786, 7680;
	sub.s32 	%r788, %r781, %r787;
	mad.lo.s32 	%r789, %r786, %r69, %r1;
	mad.lo.s32 	%r790, %r789, 7680, %r788;
	mul.wide.s32 	%rd345, %r790, 2;
	add.s64 	%rd344, %rd27, %rd345;
	// begin inline asm
	ld.global.nc.b16 %rs572, [%rd344];
	// end inline asm
	// begin inline asm
	{fma.rn.f16 %rs650,%rs571,%rs572,%rs650;
}
	// end inline asm
$L__BB6_174:
	add.s32 	%r828, %r828, 2;
$L__BB6_175:
	and.b32  	%r791, %r632, 1;
	setp.eq.b32 	%p105, %r791, 1;
	not.pred 	%p106, %p105;
	@%p106 bra 	$L__BB6_178;
	setp.ge.s32 	%p107, %r1, %r69;
	add.s32 	%r68, %r828, %r631;
	mul.wide.s32 	%rd347, %r68, 4;
	add.s64 	%rd348, %rd2, %rd347;
	ld.global.nc.u32 	%r792, [%rd348];
	mul.wide.s32 	%rd349, %r792, 2;
	add.s64 	%rd346, %rd26, %rd349;
	// begin inline asm
	ld.global.nc.b16 %rs577, [%rd346];
	// end inline asm
	@%p107 bra 	$L__BB6_178;
	add.s64 	%rd352, %rd1, %rd347;
	ld.global.nc.u32 	%r793, [%rd352];
	mul.hi.s32 	%r794, %r793, -2004318071;
	add.s32 	%r795, %r794, %r793;
	shr.u32 	%r796, %r795, 31;
	shr.s32 	%r797, %r795, 12;
	add.s32 	%r798, %r797, %r796;
	mul.lo.s32 	%r799, %r798, 7680;
	sub.s32 	%r800, %r793, %r799;
	mad.lo.s32 	%r801, %r798, %r69, %r1;
	mad.lo.s32 	%r802, %r801, 7680, %r800;
	mul.wide.s32 	%rd353, %r802, 2;
	add.s64 	%rd350, %rd27, %rd353;
	// begin inline asm
	ld.global.nc.b16 %rs578, [%rd350];
	// end inline asm
	// begin inline asm
	{fma.rn.f16 %rs650,%rs577,%rs578,%rs650;
}
	// end inline asm
$L__BB6_178:
	setp.ge.s32 	%p108, %r1, %r69;
	@%p108 bra 	$L__BB6_180;
	add.s32 	%r803, %r3, 3;
	mul.hi.u32 	%r804, %r803, 715827883;
	shr.u32 	%r805, %r804, 13;
	mul.lo.s32 	%r806, %r805, 49152;
	sub.s32 	%r807, %r803, %r806;
	mad.lo.s32 	%r808, %r805, %r69, %r1;
	mad.lo.s32 	%r809, %r808, 49152, %r807;
	mul.wide.s32 	%rd354, %r809, 2;
	add.s64 	%rd355, %rd19, %rd354;
	st.global.u16 	[%rd355], %rs650;
$L__BB6_180:
	ret;

}


// ===== COMPILED SASS (sm_100) =====

	.target	sm_100

	.elftype	@"ET_EXEC"


//--------------------- .note.nv.tkinfo           --------------------------
	.section	.note.nv.tkinfo,"",@"SHT_NOTE"
	.sectionflags	@"SHF_NOTE_NV_TKINFO"
	.tkinfo
        /*0018*/ 	.word	0x00000002
        /*0030*/ 	.string	""
        /*0030*/ 	.string	"ptxas"
        /*0030*/ 	.string	"Cuda compilation tools, release 13.0, V13.0.88"
        /*0030*/ 	.string	"Build cuda_13.0.r13.0/compiler.36424714_0"
        /*0030*/ 	.string	"-arch sm_100 -m 64 "



//--------------------- .note.nv.cuinfo           --------------------------
	.section	.note.nv.cuinfo,"",@"SHT_NOTE"
	.sectionflags	@"SHF_NOTE_NV_CUINFO"
        /*0018*/ 	.short	0x0002
        /*001a*/ 	.short	0x0064
        /*001c*/ 	.short	0x0082
	.zero		2


//--------------------- .nv.info                  --------------------------
	.section	.nv.info,"",@"SHT_CUDA_INFO"
	.align	4


	//----- nvinfo : EIATTR_REGCOUNT
	.align		4
        /*0000*/ 	.byte	0x04, 0x2f
        /*0002*/ 	.short	(.L_1 - .L_0)
	.align		4
.L_0:
        /*0004*/ 	.word	index@(_Z23bev_pool_flatmap_kernelIffLi1ELi90EEviiPKT_S2_PKiS4_S4_S4_S4_PS0_)
        /*0008*/ 	.word	0x00000020


	//----- nvinfo : EIATTR_FRAME_SIZE
	.align		4
.L_1:
        /*000c*/ 	.byte	0x04, 0x11
        /*000e*/ 	.short	(.L_3 - .L_2)
	.align		4
.L_2:
        /*0010*/ 	.word	index@(_Z23bev_pool_flatmap_kernelIffLi1ELi90EEviiPKT_S2_PKiS4_S4_S4_S4_PS0_)
        /*0014*/ 	.word	0x00000000


	//----- nvinfo : EIATTR_REGCOUNT
	.align		4
.L_3:
        /*0018*/ 	.byte	0x04, 0x2f
        /*001a*/ 	.short	(.L_5 - .L_4)
	.align		4
.L_4:
        /*001c*/ 	.word	index@(_Z15bev_pool_kernelIffLi2ELi1ELi1ELi1ELb1EEviiPKT_S2_PKiS4_S4_S4_PS0_)
        /*0020*/ 	.word	0x00000020


	//----- nvinfo : EIATTR_FRAME_SIZE
	.align		4
.L_5:
        /*0024*/ 	.byte	0x04, 0x11
        /*0026*/ 	.short	(.L_7 - .L_6)
	.align		4
.L_6:
        /*0028*/ 	.word	index@(_Z15bev_pool_kernelIffLi2ELi1ELi1ELi1ELb1EEviiPKT_S2_PKiS4_S4_S4_PS0_)
        /*002c*/ 	.word	0x00000000


	//----- nvinfo : EIATTR_REGCOUNT
	.align		4
.L_7:
        /*0030*/ 	.byte	0x04, 0x2f
        /*0032*/ 	.short	(.L_9 - .L_8)
	.align		4
.L_8:
        /*0034*/ 	.word	index@(_Z15bev_pool_kernelIffLi2ELi1ELi7680ELi49152ELb0EEviiPKT_S2_PKiS4_S4_S4_PS0_)
        /*0038*/ 	.word	0x00000028


	//----- nvinfo : EIATTR_FRAME_SIZE
	.align		4
.L_9:
        /*003c*/ 	.byte	0x04, 0x11
        /*003e*/ 	.short	(.L_11 - .L_10)
	.align		4
.L_10:
        /*0040*/ 	.word	index@(_Z15bev_pool_kernelIffLi2ELi1ELi7680ELi49152ELb0EEviiPKT_S2_PKiS4_S4_S4_PS0_)
        /*0044*/ 	.word	0x00000000


	//----- nvinfo : EIATTR_REGCOUNT
	.align		4
.L_11:
        /*0048*/ 	.byte	0x04, 0x2f
        /*004a*/ 	.short	(.L_13 - .L_12)
	.align		4
.L_12:
        /*004c*/ 	.word	index@(_Z15bev_pool_kernelI6__halffLi2ELi1ELi1ELi1ELb1EEviiPKT_S3_PKiS5_S5_S5_PS1_)
        /*0050*/ 	.word	0x00000020


	//----- nvinfo : EIATTR_FRAME_SIZE
	.align		4
.L_13:
        /*0054*/ 	.byte	0x04, 0x11
        /*0056*/ 	.short	(.L_15 - .L_14)
	.align		4
.L_14:
        /*0058*/ 	.word	index@(_Z15bev_pool_kernelI6__halffLi2ELi1ELi1ELi1ELb1EEviiPKT_S3_PKiS5_S5_S5_PS1_)
        /*005c*/ 	.word	0x00000000


	//----- nvinfo : EIATTR_REGCOUNT
	.align		4
.L_15:
        /*0060*/ 	.byte	0x04, 0x2f
        /*0062*/ 	.short	(.L_17 - .L_16)
	.align		4
.L_16:
        /*0064*/ 	.word	index@(_Z15bev_pool_kernelI6__halffLi2ELi1ELi7680ELi49152ELb0EEviiPKT_S3_PKiS5_S5_S5_PS1_)
        /*0068*/ 	.word	0x00000022


	//----- nvinfo : EIATTR_FRAME_SIZE
	.align		4
.L_17:
        /*006c*/ 	.byte	0x04, 0x11
        /*006e*/ 	.short	(.L_19 - .L_18)
	.align		4
.L_18:
        /*0070*/ 	.word	index@(_Z15bev_pool_kernelI6__halffLi2ELi1ELi7680ELi49152ELb0EEviiPKT_S3_PKiS5_S5_S5_PS1_)
        /*0074*/ 	.word	0x00000000


	//----- nvinfo : EIATTR_REGCOUNT
	.align		4
.L_19:
        /*0078*/ 	.byte	0x04, 0x2f
        /*007a*/ 	.short	(.L_21 - .L_20)
	.align		4
.L_20:
        /*007c*/ 	.word	index@(_Z15bev_pool_kernelI6__halfS0_Li2ELi1ELi1ELi1ELb1EEviiPKT_S3_PKiS5_S5_S5_PS1_)
        /*0080*/ 	.word	0x00000020


	//----- nvinfo : EIATTR_FRAME_SIZE
	.align		4
.L_21:
        /*0084*/ 	.byte	0x04, 0x11
        /*0086*/ 	.short	(.L_23 - .L_22)
	.align		4
.L_22:
        /*0088*/ 	.word	index@(_Z15bev_pool_kernelI6__halfS0_Li2ELi1ELi1ELi1ELb1EEviiPKT_S3_PKiS5_S5_S5_PS1_)
        /*008c*/ 	.word	0x00000000


	//----- nvinfo : EIATTR_REGCOUNT
	.align		4
.L_23:
        /*0090*/ 	.byte	0x04, 0x2f
        /*0092*/ 	.short	(.L_25 - .L_24)
	.align		4
.L_24:
        /*0094*/ 	.word	index@(_Z15bev_pool_kernelI6__halfS0_Li1ELi4ELi7680ELi49152ELb0EEviiPKT_S3_PKiS5_S5_S5_PS1_)
        /*0098*/ 	.word	0x00000028


	//----- nvinfo : EIATTR_FRAME_SIZE
	.align		4
.L_25:
        /*009c*/ 	.byte	0x04, 0x11
        /*009e*/ 	.short	(.L_27 - .L_26)
	.align		4
.L_26:
        /*00a0*/ 	.word	index@(_Z15bev_pool_kernelI6__halfS0_Li1ELi4ELi7680ELi49152ELb0EEviiPKT_S3_PKiS5_S5_S5_PS1_)
        /*00a4*/ 	.word	0x00000000


	//----- nvinfo : EIATTR_MIN_STACK_SIZE
	.align		4
.L_27:
        /*00a8*/ 	.byte	0x04, 0x12
        /*00aa*/ 	.short	(.L_29 - .L_28)
	.align		4
.L_28:
        /*00ac*/ 	.word	index@(_Z15bev_pool_kernelI6__halfS0_Li1ELi4ELi7680ELi49152ELb0EEviiPKT_S3_PKiS5_S5_S5_PS1_)
        /*00b0*/ 	.word	0x00000000


	//----- nvinfo : EIATTR_MIN_STACK_SIZE
	.align		4
.L_29:
        /*00b4*/ 	.byte	0x04, 0x12
        /*00b6*/ 	.short	(.L_31 - .L_30)
	.align		4
.L_30:
        /*00b8*/ 	.word	index@(_Z15bev_pool_kernelI6__halfS0_Li2ELi1ELi1ELi1ELb1EEviiPKT_S3_PKiS5_S5_S5_PS1_)
        /*00bc*/ 	.word	0x00000000


	//----- nvinfo : EIATTR_MIN_STACK_SIZE
	.align		4
.L_31:
        /*00c0*/ 	.byte	0x04, 0x12
        /*00c2*/ 	.short	(.L_33 - .L_32)
	.align		4
.L_32:
        /*00c4*/ 	.word	index@(_Z15bev_pool_kernelI6__halffLi2ELi1ELi7680ELi49152ELb0EEviiPKT_S3_PKiS5_S5_S5_PS1_)
        /*00c8*/ 	.word	0x00000000


	//----- nvinfo : EIATTR_MIN_STACK_SIZE
	.align		4
.L_33:
        /*00cc*/ 	.byte	0x04, 0x12
        /*00ce*/ 	.short	(.L_35 - .L_34)
	.align		4
.L_34:
        /*00d0*/ 	.word	index@(_Z15bev_pool_kernelI6__halffLi2ELi1ELi1ELi1ELb1EEviiPKT_S3_PKiS5_S5_S5_PS1_)
        /*00d4*/ 	.word	0x00000000


	//----- nvinfo : EIATTR_MIN_STACK_SIZE
	.align		4
.L_35:
        /*00d8*/ 	.byte	0x04, 0x12
        /*00da*/ 	.short	(.L_37 - .L_36)
	.align		4
.L_36:
        /*00dc*/ 	.word	index@(_Z15bev_pool_kernelIffLi2ELi1ELi7680ELi49152ELb0EEviiPKT_S2_PKiS4_S4_S4_PS0_)
        /*00e0*/ 	.word	0x00000000


	//----- nvinfo : EIATTR_MIN_STACK_SIZE
	.align		4
.L_37:
        /*00e4*/ 	.byte	0x04, 0x12
        /*00e6*/ 	.short	(.L_39 - .L_38)
	.align		4
.L_38:
        /*00e8*/ 	.word	index@(_Z15bev_pool_kernelIffLi2ELi1ELi1ELi1ELb1EEviiPKT_S2_PKiS4_S4_S4_PS0_)
        /*00ec*/ 	.word	0x00000000


	//----- nvinfo : EIATTR_MIN_STACK_SIZE
	.align		4
.L_39:
        /*00f0*/ 	.byte	0x04, 0x12
        /*00f2*/ 	.short	(.L_41 - .L_40)
	.align		4
.L_40:
        /*00f4*/ 	.word	index@(_Z23bev_pool_flatmap_kernelIffLi1ELi90EEviiPKT_S2_PKiS4_S4_S4_S4_PS0_)
        /*00f8*/ 	.word	0x00000000
.L_41:


//--------------------- .nv.compat                --------------------------
	.section	.nv.compat,"",@"SHT_CUDA_COMPAT_INFO"
	.align	4
        /*0000*/ 	.byte	0x02, 0x09, 0x00, 0x00, 0x02, 0x02, 0x01, 0x00, 0x02, 0x05, 0x05, 0x00, 0x03, 0x07, 0x01, 0x01
        /*0010*/ 	.byte	0x02, 0x03, 0x00, 0x00, 0x02, 0x06, 0x01, 0x00, 0x04, 0x0b, 0x08, 0x00, 0x09, 0x00, 0x00, 0x00
        /*0020*/ 	.byte	0x00, 0x00, 0x00, 0x00


//--------------------- .nv.info._Z15bev_pool_kernelI6__halfS0_Li1ELi4ELi7680ELi49152ELb0EEviiPKT_S3_PKiS5_S5_S5_PS1_ --------------------------
	.section	.nv.info._Z15bev_pool_kernelI6__halfS0_Li1ELi4ELi7680ELi49152ELb0EEviiPKT_S3_PKiS5_S5_S5_PS1_,"",@"SHT_CUDA_INFO"
	.sectionflags	@""
	.align	4


	//----- nvinfo : EIATTR_CUDA_API_VERSION
	.align		4
        /*0000*/ 	.byte	0x04, 0x37
        /*0002*/ 	.short	(.L_43 - .L_42)
.L_42:
        /*0004*/ 	.word	0x00000082


	//----- nvinfo : EIATTR_KPARAM_INFO
	.align		4
.L_43:
        /*0008*/ 	.byte	0x04, 0x17
        /*000a*/ 	.short	(.L_45 - .L_44)
.L_44:
        /*000c*/ 	.word	0x00000000
        /*0010*/ 	.short	0x0008
        /*0012*/ 	.short	0x0038
        /*0014*/ 	.byte	0x00, 0xf5, 0x21, 0x00


	//----- nvinfo : EIATTR_KPARAM_INFO
	.align		4
.L_45:
        /*0018*/ 	.byte	0x04, 0x17
        /*001a*/ 	.short	(.L_47 - .L_46)
.L_46:
        /*001c*/ 	.word	0x00000000
        /*0020*/ 	.short	0x0007
        /*0022*/ 	.short	0x0030
        /*0024*/ 	.byte	0x00, 0xf5, 0x21, 0x00


	//----- nvinfo : EIATTR_KPARAM_INFO
	.align		4
.L_47:
        /*0028*/ 	.byte	0x04, 0x17
        /*002a*/ 	.short	(.L_49 - .L_48)
.L_48:
        /*002c*/ 	.word	0x00000000
        /*0030*/ 	.short	0x0006
        /*0032*/ 	.short	0x0028
        /*0034*/ 	.byte	0x00, 0xf5, 0x21, 0x00


	//----- nvinfo : EIATTR_KPARAM_INFO
	.align		4
.L_49:
        /*0038*/ 	.byte	0x04, 0x17
        /*003a*/ 	.short	(.L_51 - .L_50)
.L_50:
        /*003c*/ 	.word	0x00000000
        /*0040*/ 	.short	0x0005
        /*0042*/ 	.short	0x0020
        /*0044*/ 	.byte	0x00, 0xf5, 0x21, 0x00


	//----- nvinfo : EIATTR_KPARAM_INFO
	.align		4
.L_51:
        /*0048*/ 	.byte	0x04, 0x17
        /*004a*/ 	.short	(.L_53 - .L_52)
.L_52:
        /*004c*/ 	.word	0x00000000
        /*0050*/ 	.short	0x0004
        /*0052*/ 	.short	0x0018
        /*0054*/ 	.byte	0x00, 0xf5, 0x21, 0x00


	//----- nvinfo : EIATTR_KPARAM_INFO
	.align		4
.L_53:
        /*0058*/ 	.byte	0x04, 0x17
        /*005a*/ 	.short	(.L_55 - .L_54)
.L_54:
        /*005c*/ 	.word	0x00000000
        /*0060*/ 	.short	0x0003
        /*0062*/ 	.short	0x0010
        /*0064*/ 	.byte	0x00, 0xf5, 0x21, 0x00


	//----- nvinfo : EIATTR_KPARAM_INFO
	.align		4
.L_55:
        /*0068*/ 	.byte	0x04, 0x17
        /*006a*/ 	.short	(.L_57 - .L_56)
.L_56:
        /*006c*/ 	.word	0x00000000
        /*0070*/ 	.short	0x0002
        /*0072*/ 	.short	0x0008
        /*0074*/ 	.byte	0x00, 0xf5, 0x21, 0x00


	//----- nvinfo : EIATTR_KPARAM_INFO
	.align		4
.L_57:
        /*0078*/ 	.byte	0x04, 0x17
        /*007a*/ 	.short	(.L_59 - .L_58)
.L_58:
        /*007c*/ 	.word	0x00000000
        /*0080*/ 	.short	0x0001
        /*0082*/ 	.short	0x0004
        /*0084*/ 	.byte	0x00, 0xf0, 0x11, 0x00


	//----- nvinfo : EIATTR_KPARAM_INFO
	.align		4
.L_59:
        /*0088*/ 	.byte	0x04, 0x17
        /*008a*/ 	.short	(.L_61 - .L_60)
.L_60:
        /*008c*/ 	.word	0x00000000
        /*0090*/ 	.short	0x0000
        /*0092*/ 	.short	0x0000
        /*0094*/ 	.byte	0x00, 0xf0, 0x11, 0x00


	//----- nvinfo : EIATTR_SPARSE_MMA_MASK
	.align		4
.L_61:
        /*0098*/ 	.byte	0x03, 0x50
        /*009a*/ 	.short	0x0000


	//----- nvinfo : EIATTR_MAXREG_COUNT
	.align		4
        /*009c*/ 	.byte	0x03, 0x1b
        /*009e*/ 	.short	0x00ff


	//----- nvinfo : EIATTR_MERCURY_ISA_VERSION
	.align		4
        /*00a0*/ 	.byte	0x03, 0x5f
        /*00a2*/ 	.short	0x0101


	//----- nvinfo : EIATTR_VRC_CTA_INIT_COUNT
	.align		4
        /*00a4*/ 	.byte	0x02, 0x4a
	.zero		1
	.zero		1


	//----- nvinfo : EIATTR_EXIT_INSTR_OFFSETS
	.align		4
        /*00a8*/ 	.byte	0x04, 0x1c
        /*00aa*/ 	.short	(.L_63 - .L_62)


	//   ....[0]....
.L_62:
        /*00ac*/ 	.word	0x000000e0


	//   ....[1]....
        /*00b0*/ 	.word	0x00000140


	//   ....[2]....
        /*00b4*/ 	.word	0x000015f0


	//   ....[3]....
        /*00b8*/ 	.word	0x00001620


	//   ....[4]....
        /*00bc*/ 	.word	0x00002a30


	//   ....[5]....
        /*00c0*/ 	.word	0x00002a60


	//   ....[6]....
        /*00c4*/ 	.word	0x00003e80


	//   ....[7]....
        /*00c8*/ 	.word	0x00003eb0


	//   ....[8]....
        /*00cc*/ 	.word	0x00005180


	//   ....[9]....
        /*00d0*/ 	.word	0x00005220


	//----- nvinfo : EIATTR_CRS_STACK_SIZE
	.align		4
.L_63:
        /*00d4*/ 	.byte	0x04, 0x1e
        /*00d6*/ 	.short	(.L_65 - .L_64)
.L_64:
        /*00d8*/ 	.word	0x00000000


	//----- nvinfo : EIATTR_CBANK_PARAM_SIZE
	.align		4
.L_65:
        /*00dc*/ 	.byte	0x03, 0x19
        /*00de*/ 	.short	0x0040


	//----- nvinfo : EIATTR_PARAM_CBANK
	.align		4
        /*00e0*/ 	.byte	0x04, 0x0a
        /*00e2*/ 	.short	(.L_67 - .L_66)
	.align		4
.L_66:
        /*00e4*/ 	.word	index@(.nv.constant0._Z15bev_pool_kernelI6__halfS0_Li1ELi4ELi7680ELi49152ELb0EEviiPKT_S3_PKiS5_S5_S5_PS1_)
        /*00e8*/ 	.short	0x0380
        /*00ea*/ 	.short	0x0040


	//----- nvinfo : EIATTR_SW_WAR
	.align		4
.L_67:
        /*00ec*/ 	.byte	0x04, 0x36
        /*00ee*/ 	.short	(.L_69 - .L_68)
.L_68:
        /*00f0*/ 	.word	0x00000008
.L_69:


//--------------------- .nv.info._Z15bev_pool_kernelI6__halfS0_Li2ELi1ELi1ELi1ELb1EEviiPKT_S3_PKiS5_S5_S5_PS1_ --------------------------
	.section	.nv.info._Z15bev_pool_kernelI6__halfS0_Li2ELi1ELi1ELi1ELb1EEviiPKT_S3_PKiS5_S5_S5_PS1_,"",@"SHT_CUDA_INFO"
	.sectionflags	@""
	.align	4


	//----- nvinfo : EIATTR_CUDA_API_VERSION
	.align		4
        /*0000*/ 	.byte	0x04, 0x37
        /*0002*/ 	.short	(.L_71 - .L_70)
.L_70:
        /*0004*/ 	.word	0x00000082


	//----- nvinfo : EIATTR_KPARAM_INFO
	.align		4
.L_71:
        /*0008*/ 	.byte	0x04, 0x17
        /*000a*/ 	.short	(.L_73 - .L_72)
.L_72:
        /*000c*/ 	.word	0x00000000
        /*0010*/ 	.short	0x0008
        /*0012*/ 	.short	0x0038
        /*0014*/ 	.byte	0x00, 0xf5, 0x21, 0x00


	//----- nvinfo : EIATTR_KPARAM_INFO
	.align		4
.L_73:
        /*0018*/ 	.byte	0x04, 0x17
        /*001a*/ 	.short	(.L_75 - .L_74)
.L_74:
        /*001c*/ 	.word	0x00000000
        /*0020*/ 	.short	0x0007
        /*0022*/ 	.short	0x0030
        /*0024*/ 	.byte	0x00, 0xf5, 0x21, 0x00


	//----- nvinfo : EIATTR_KPARAM_INFO
	.align		4
.L_75:
        /*0028*/ 	.byte	0x04, 0x17
        /*002a*/ 	.short	(.L_77 - .L_76)
.L_76:
        /*002c*/ 	.word	0x00000000
        /*0030*/ 	.short	0x0006
        /*0032*/ 	.short	0x0028
        /*0034*/ 	.byte	0x00, 0xf5, 0x21, 0x00


	//----- nvinfo : EIATTR_KPARAM_INFO
	.align		4
.L_77:
        /*0038*/ 	.byte	0x04, 0x17
        /*003a*/ 	.short	(.L_79 - .L_78)
.L_78:
        /*003c*/ 	.word	0x00000000
        /*0040*/ 	.short	0x0005
        /*0042*/ 	.short	0x0020
        /*0044*/ 	.byte	0x00, 0xf5, 0x21, 0x00


	//----- nvinfo : EIATTR_KPARAM_INFO
	.align		4
.L_79:
        /*0048*/ 	.byte	0x04, 0x17
        /*004a*/ 	.short	(.L_81 - .L_80)
.L_80:
        /*004c*/ 	.word	0x00000000
        /*0050*/ 	.short	0x0004
        /*0052*/ 	.short	0x0018
        /*0054*/ 	.byte	0x00, 0xf5, 0x21, 0x00


	//----- nvinfo : EIATTR_KPARAM_INFO
	.align		4
.L_81:
        /*0058*/ 	.byte	0x04, 0x17
        /*005a*/ 	.short	(.L_83 - .L_82)
.L_82:
        /*005c*/ 	.word	0x00000000
        /*0060*/ 	.short	0x0003
        /*0062*/ 	.short	0x0010
        /*0064*/ 	.byte	0x00, 0xf5, 0x21, 0x00


	//----- nvinfo : EIATTR_KPARAM_INFO
	.align		4
.L_83:
        /*0068*/ 	.byte	0x04, 0x17
        /*006a*/ 	.short	(.L_85 - .L_84)
.L_84:
        /*006c*/ 	.word	0x00000000
        /*0070*/ 	.short	0x0002
        /*0072*/ 	.short	0x0008
        /*0074*/ 	.byte	0x00, 0xf5, 0x21, 0x00


	//----- nvinfo : EIATTR_KPARAM_INFO
	.align		4
.L_85:
        /*0078*/ 	.byte	0x04, 0x17
        /*007a*/ 	.short	(.L_87 - .L_86)
.L_86:
        /*007c*/ 	.word	0x00000000
        /*0080*/ 	.short	0x0001
        /*0082*/ 	.short	0x0004
        /*0084*/ 	.byte	0x00, 0xf0, 0x11, 0x00


	//----- nvinfo : EIATTR_KPARAM_INFO
	.align		4
.L_87:
        /*0088*/ 	.byte	0x04, 0x17
        /*008a*/ 	.short	(.L_89 - .L_88)
.L_88:
        /*008c*/ 	.word	0x00000000
        /*0090*/ 	.short	0x0000
        /*0092*/ 	.short	0x0000
        /*0094*/ 	.byte	0x00, 0xf0, 0x11, 0x00


	//----- nvinfo : EIATTR_SPARSE_MMA_MASK
	.align		4
.L_89:
        /*0098*/ 	.byte	0x03, 0x50
        /*009a*/ 	.short	0x0000


	//----- nvinfo : EIATTR_MAXREG_COUNT
	.align		4
        /*009c*/ 	.byte	0x03, 0x1b
        /*009e*/ 	.short	0x00ff


	//----- nvinfo : EIATTR_MERCURY_ISA_VERSION
	.align		4
        /*00a0*/ 	.byte	0x03, 0x5f
        /*00a2*/ 	.short	0x0101


	//----- nvinfo : EIATTR_VRC_CTA_INIT_COUNT
	.align		4
        /*00a4*/ 	.byte	0x02, 0x4a
	.zero		1
	.zero		1


	//----- nvinfo : EIATTR_EXIT_INSTR_OFFSETS
	.align		4
        /*00a8*/ 	.byte	0x04, 0x1c
        /*00aa*/ 	.short	(.L_91 - .L_90)


	//   ....[0]....
.L_90:
        /*00ac*/ 	.word	0x000000b0


	//   ....[1]....
        /*00b0*/ 	.word	0x00000110


	//   ....[2]....
        /*00b4*/ 	.word	0x00001010


	//   ....[3]....
        /*00b8*/ 	.word	0x00001070


	//   ....[4]....
        /*00bc*/ 	.word	0x00001090


	//----- nvinfo : EIATTR_CRS_STACK_SIZE
	.align		4
.L_91:
        /*00c0*/ 	.byte	0x04, 0x1e
        /*00c2*/ 	.short	(.L_93 - .L_92)
.L_92:
        /*00c4*/ 	.word	0x00000000


	//----- nvinfo : EIATTR_CBANK_PARAM_SIZE
	.align		4
.L_93:
        /*00c8*/ 	.byte	0x03, 0x19
        /*00ca*/ 	.short	0x0040


	//----- nvinfo : EIATTR_PARAM_CBANK
	.align		4
        /*00cc*/ 	.byte	0x04, 0x0a
        /*00ce*/ 	.short	(.L_95 - .L_94)
	.align		4
.L_94:
        /*00d0*/ 	.word	index@(.nv.constant0._Z15bev_pool_kernelI6__halfS0_Li2ELi1ELi1ELi1ELb1EEviiPKT_S3_PKiS5_S5_S5_PS1_)
        /*00d4*/ 	.short	0x0380
        /*00d6*/ 	.short	0x0040


	//----- nvinfo : EIATTR_SW_WAR
	.align		4
.L_95:
        /*00d8*/ 	.byte	0x04, 0x36
        /*00da*/ 	.short	(.L_97 - .L_96)
.L_96:
        /*00dc*/ 	.word	0x00000008
.L_97:


//--------------------- .nv.info._Z15bev_pool_kernelI6__halffLi2ELi1ELi7680ELi49152ELb0EEviiPKT_S3_PKiS5_S5_S5_PS1_ --------------------------
	.section	.nv.info._Z15bev_pool_kernelI6__halffLi2ELi1ELi7680ELi49152ELb0EEviiPKT_S3_PKiS5_S5_S5_PS1_,"",@"SHT_CUDA_INFO"
	.sectionflags	@""
	.align	4


	//----- nvinfo : EIATTR_CUDA_API_VERSION
	.align		4
        /*0000*/ 	.byte	0x04, 0x37
        /*0002*/ 	.short	(.L_99 - .L_98)
.L_98:
        /*0004*/ 	.word	0x00000082


	//----- nvinfo : EIATTR_KPARAM_INFO
	.align		4
.L_99:
        /*0008*/ 	.byte	0x04, 0x17
        /*000a*/ 	.short	(.L_101 - .L_100)
.L_100:
        /*000c*/ 	.word	0x00000000
        /*0010*/ 	.short	0x0008
        /*0012*/ 	.short	0x0038
        /*0014*/ 	.byte	0x00, 0xf5, 0x21, 0x00


	//----- nvinfo : EIATTR_KPARAM_INFO
	.align		4
.L_101:
        /*0018*/ 	.byte	0x04, 0x17
        /*001a*/ 	.short	(.L_103 - .L_102)
.L_102:
        /*001c*/ 	.word	0x00000000
        /*0020*/ 	.short	0x0007
        /*0022*/ 	.short	0x0030
        /*0024*/ 	.byte	0x00, 0xf5, 0x21, 0x00


	//----- nvinfo : EIATTR_KPARAM_INFO
	.align		4
.L_103:
        /*0028*/ 	.byte	0x04, 0x17
        /*002a*/ 	.short	(.L_105 - .L_104)
.L_104:
        /*002c*/ 	.word	0x00000000
        /*0030*/ 	.short	0x0006
        /*0032*/ 	.short	0x0028
        /*0034*/ 	.byte	0x00, 0xf5, 0x21, 0x00


	//----- nvinfo : EIATTR_KPARAM_INFO
	.align		4
.L_105:
        /*0038*/ 	.byte	0x04, 0x17
        /*003a*/ 	.short	(.L_107 - .L_106)
.L_106:
        /*003c*/ 	.word	0x00000000
        /*0040*/ 	.short	0x0005
        /*0042*/ 	.short	0x0020
        /*0044*/ 	.byte	0x00, 0xf5, 0x21, 0x00


	//----- nvinfo : EIATTR_KPARAM_INFO
	.align		4
.L_107:
        /*0048*/ 	.byte	0x04, 0x17
        /*004a*/ 	.short	(.L_109 - .L_108)
.L_108:
        /*004c*/ 	.word	0x00000000
        /*0050*/ 	.short	0x0004
        /*0052*/ 	.short	0x0018
        /*0054*/ 	.byte	0x00, 0xf5, 0x21, 0x00


	//----- nvinfo : EIATTR_KPARAM_INFO
	.align		4
.L_109:
        /*0058*/ 	.byte	0x04, 0x17
        /*005a*/ 	.short	(.L_111 - .L_110)
.L_110:
        /*005c*/ 	.word	0x00000000
        /*0060*/ 	.short	0x0003
        /*0062*/ 	.short	0x0010
        /*0064*/ 	.byte	0x00, 0xf5, 0x21, 0x00


	//----- nvinfo : EIATTR_KPARAM_INFO
	.align		4
.L_111:
        /*0068*/ 	.byte	0x04, 0x17
        /*006a*/ 	.short	(.L_113 - .L_112)
.L_112:
        /*006c*/ 	.word	0x00000000
        /*0070*/ 	.short	0x0002
        /*0072*/ 	.short	0x0008
        /*0074*/ 	.byte	0x00, 0xf5, 0x21, 0x00


	//----- nvinfo : EIATTR_KPARAM_INFO
	.align		4
.L_113:
        /*0078*/ 	.byte	0x04, 0x17
        /*007a*/ 	.short	(.L_115 - .L_114)
.L_114:
        /*007c*/ 	.word	0x00000000
        /*0080*/ 	.short	0x0001
        /*0082*/ 	.short	0x0004
        /*0084*/ 	.byte	0x00, 0xf0, 0x11, 0x00


	//----- nvinfo : EIATTR_KPARAM_INFO
	.align		4
.L_115:
        /*0088*/ 	.byte	0x04, 0x17
        /*008a*/ 	.short	(.L_117 - .L_116)
.L_116:
        /*008c*/ 	.word	0x00000000
        /*0090*/ 	.short	0x0000
        /*0092*/ 	.short	0x0000
        /*0094*/ 	.byte	0x00, 0xf0, 0x11, 0x00


	//----- nvinfo : EIATTR_SPARSE_MMA_MASK
	.align		4
.L_117:
        /*0098*/ 	.byte	0x03, 0x50
        /*009a*/ 	.short	0x0000


	//----- nvinfo : EIATTR_MAXREG_COUNT
	.align		4
        /*009c*/ 	.byte	0x03, 0x1b
        /*009e*/ 	.short	0x00ff


	//----- nvinfo : EIATTR_MERCURY_ISA_VERSION
	.align		4
        /*00a0*/ 	.byte	0x03, 0x5f
        /*00a2*/ 	.short	0x0101


	//----- nvinfo : EIATTR_VRC_CTA_INIT_COUNT
	.align		4
        /*00a4*/ 	.byte	0x02, 0x4a
	.zero		1
	.zero		1


	//----- nvinfo : EIATTR_EXIT_INSTR_OFFSETS
	.align		4
        /*00a8*/ 	.byte	0x04, 0x1c
        /*00aa*/ 	.short	(.L_119 - .L_118)


	//   ....[0]....
.L_118:
        /*00ac*/ 	.word	0x000000b0


	//   ....[1]....
        /*00b0*/ 	.word	0x00000110


	//   ....[2]....
        /*00b4*/ 	.word	0x000016b0


	//   ....[3]....
        /*00b8*/ 	.word	0x00001760


	//   ....[4]....
        /*00bc*/ 	.word	0x00001790


	//----- nvinfo : EIATTR_CRS_STACK_SIZE
	.align		4
.L_119:
        /*00c0*/ 	.byte	0x04, 0x1e
        /*00c2*/ 	.short	(.L_121 - .L_120)
.L_120:
        /*00c4*/ 	.word	0x00000000


	//----- nvinfo : EIATTR_CBANK_PARAM_SIZE
	.align		4
.L_121:
        /*00c8*/ 	.byte	0x03, 0x19
        /*00ca*/ 	.short	0x0040


	//----- nvinfo : EIATTR_PARAM_CBANK
	.align		4
        /*00cc*/ 	.byte	0x04, 0x0a
        /*00ce*/ 	.short	(.L_123 - .L_122)
	.align		4
.L_122:
        /*00d0*/ 	.word	index@(.nv.constant0._Z15bev_pool_kernelI6__halffLi2ELi1ELi7680ELi49152ELb0EEviiPKT_S3_PKiS5_S5_S5_PS1_)
        /*00d4*/ 	.short	0x0380
        /*00d6*/ 	.short	0x0040


	//----- nvinfo : EIATTR_SW_WAR
	.align		4
.L_123:
        /*00d8*/ 	.byte	0x04, 0x36
        /*00da*/ 	.short	(.L_125 - .L_124)
.L_124:
        /*00dc*/ 	.word	0x00000008
.L_125:


//--------------------- .nv.info._Z15bev_pool_kernelI6__halffLi2ELi1ELi1ELi1ELb1EEviiPKT_S3_PKiS5_S5_S5_PS1_ --------------------------
	.section	.nv.info._Z15bev_pool_kernelI6__halffLi2ELi1ELi1ELi1ELb1EEviiPKT_S3_PKiS5_S5_S5_PS1_,"",@"SHT_CUDA_INFO"
	.sectionflags	@""
	.align	4


	//----- nvinfo : EIATTR_CUDA_API_VERSION
	.align		4
        /*0000*/ 	.byte	0x04, 0x37
        /*0002*/ 	.short	(.L_127 - .L_126)
.L_126:
        /*0004*/ 	.word	0x00000082


	//----- nvinfo : EIATTR_KPARAM_INFO
	.align		4
.L_127:
        /*0008*/ 	.byte	0x04, 0x17
        /*000a*/ 	.short	(.L_129 - .L_128)
.L_128:
        /*000c*/ 	.word	0x00000000
        /*0010*/ 	.short	0x0008
        /*0012*/ 	.short	0x0038
        /*0014*/ 	.byte	0x00, 0xf5, 0x21, 0x00


	//----- nvinfo : EIATTR_KPARAM_INFO
	.align		4
.L_129:
        /*0018*/ 	.byte	0x04, 0x17
        /*001a*/ 	.short	(.L_131 - .L_130)
.L_130:
        /*001c*/ 	.word	0x00000000
        /*0020*/ 	.short	0x0007
        /*0022*/ 	.short	0x0030
        /*0024*/ 	.byte	0x00, 0xf5, 0x21, 0x00


	//----- nvinfo : EIATTR_KPARAM_INFO
	.align		4
.L_131:
        /*0028*/ 	.byte	0x04, 0x17
        /*002a*/ 	.short	(.L_133 - .L_132)
.L_132:
        /*002c*/ 	.word	0x00000000
        /*0030*/ 	.short	0x0006
        /*0032*/ 	.short	0x0028
        /*0034*/ 	.byte	0x00, 0xf5, 0x21, 0x00


	//----- nvinfo : EIATTR_KPARAM_INFO
	.align		4
.L_133:
        /*0038*/ 	.byte	0x04, 0x17
        /*003a*/ 	.short	(.L_135 - .L_134)
.L_134:
        /*003c*/ 	.word	0x00000000
        /*0040*/ 	.short	0x0005
        /*0042*/ 	.short	0x0020
        /*0044*/ 	.byte	0x00, 0xf5, 0x21, 0x00


	//----- nvinfo : EIATTR_KPARAM_INFO
	.align		4
.L_135:
        /*0048*/ 	.byte	0x04, 0x17
        /*004a*/ 	.short	(.L_137 - .L_136)
.L_136:
        /*004c*/ 	.word	0x00000000
        /*0050*/ 	.short	0x0004
        /*0052*/ 	.short	0x0018
        /*0054*/ 	.byte	0x00, 0xf5, 0x21, 0x00


	//----- nvinfo : EIATTR_KPARAM_INFO
	.align		4
.L_137:
        /*0058*/ 	.byte	0x04, 0x17
        /*005a*/ 	.short	(.L_139 - .L_138)
.L_138:
        /*005c*/ 	.word	0x00000000
        /*0060*/ 	.short	0x0003
        /*0062*/ 	.short	0x0010
        /*0064*/ 	.byte	0x00, 0xf5, 0x21, 0x00


	//----- nvinfo : EIATTR_KPARAM_INFO
	.align		4
.L_139:
        /*0068*/ 	.byte	0x04, 0x17
        /*006a*/ 	.short	(.L_141 - .L_140)
.L_140:
        /*006c*/ 	.word	0x00000000
        /*0070*/ 	.short	0x0002
        /*0072*/ 	.short	0x0008
        /*0074*/ 	.byte	0x00, 0xf5, 0x21, 0x00


	//----- nvinfo : EIATTR_KPARAM_INFO
	.align		4
.L_141:
        /*0078*/ 	.byte	0x04, 0x17
        /*007a*/ 	.short	(.L_143 - .L_142)
.L_142:
        /*007c*/ 	.word	0x00000000
        /*0080*/ 	.short	0x0001
        /*0082*/ 	.short	0x0004
        /*0084*/ 	.byte	0x00, 0xf0, 0x11, 0x00


	//----- nvinfo : EIATTR_KPARAM_INFO
	.align		4
.L_143:
        /*0088*/ 	.byte	0x04, 0x17
        /*008a*/ 	.short	(.L_145 - .L_144)
.L_144:
        /*008c*/ 	.word	0x00000000
        /*0090*/ 	.short	0x0000
        /*0092*/ 	.short	0x0000
        /*0094*/ 	.byte	0x00, 0xf0, 0x11, 0x00


	//----- nvinfo : EIATTR_SPARSE_MMA_MASK
	.align		4
.L_145:
        /*0098*/ 	.byte	0x03, 0x50
        /*009a*/ 	.short	0x0000


	//----- nvinfo : EIATTR_MAXREG_COUNT
	.align		4
        /*009c*/ 	.byte	0x03, 0x1b
        /*009e*/ 	.short	0x00ff


	//----- nvinfo : EIATTR_MERCURY_ISA_VERSION
	.align		4
        /*00a0*/ 	.byte	0x03, 0x5f
        /*00a2*/ 	.short	0x0101


	//----- nvinfo : EIATTR_VRC_CTA_INIT_COUNT
	.align		4
        /*00a4*/ 	.byte	0x02, 0x4a
	.zero		1
	.zero		1


	//----- nvinfo : EIATTR_EXIT_INSTR_OFFSETS
	.align		4
        /*00a8*/ 	.byte	0x04, 0x1c
        /*00aa*/ 	.short	(.L_147 - .L_146)


	//   ....[0]....
.L_146:
        /*00ac*/ 	.word	0x000000b0


	//   ....[1]....
        /*00b0*/ 	.word	0x00000110


	//   ....[2]....
        /*00b4*/ 	.word	0x00001240


	//   ....[3]....
        /*00b8*/ 	.word	0x000012b0


	//   ....[4]....
        /*00bc*/ 	.word	0x000012e0


	//----- nvinfo : EIATTR_CRS_STACK_SIZE
	.align		4
.L_147:
        /*00c0*/ 	.byte	0x04, 0x1e
        /*00c2*/ 	.short	(.L_149 - .L_148)
.L_148:
        /*00c4*/ 	.word	0x00000000


	//----- nvinfo : EIATTR_CBANK_PARAM_SIZE
	.align		4
.L_149:
        /*00c8*/ 	.byte	0x03, 0x19
        /*00ca*/ 	.short	0x0040


	//----- nvinfo : EIATTR_PARAM_CBANK
	.align		4
        /*00cc*/ 	.byte	0x04, 0x0a
        /*00ce*/ 	.short	(.L_151 - .L_150)
	.align		4
.L_150:
        /*00d0*/ 	.word	index@(.nv.constant0._Z15bev_pool_kernelI6__halffLi2ELi1ELi1ELi1ELb1EEviiPKT_S3_PKiS5_S5_S5_PS1_)
        /*00d4*/ 	.short	0x0380
        /*00d6*/ 	.short	0x0040


	//----- nvinfo : EIATTR_SW_WAR
	.align		4
.L_151:
        /*00d8*/ 	.byte	0x04, 0x36
        /*00da*/ 	.short	(.L_153 - .L_152)
.L_152:
        /*00dc*/ 	.word	0x00000008
.L_153:


//--------------------- .nv.info._Z15bev_pool_kernelIffLi2ELi1ELi7680ELi49152ELb0EEviiPKT_S2_PKiS4_S4_S4_PS0_ --------------------------
	.section	.nv.info._Z15bev_pool_kernelIffLi2ELi1ELi7680ELi49152ELb0EEviiPKT_S2_PKiS4_S4_S4_PS0_,"",@"SHT_CUDA_INFO"
	.sectionflags	@""
	.align	4


	//----- nvinfo : EIATTR_CUDA_API_VERSION
	.align		4
        /*0000*/ 	.byte	0x04, 0x37
        /*0002*/ 	.short	(.L_155 - .L_154)
.L_154:
        /*0004*/ 	.word	0x00000082


	//----- nvinfo : EIATTR_KPARAM_INFO
	.align		4
.L_155:
        /*0008*/ 	.byte	0x04, 0x17
        /*000a*/ 	.short	(.L_157 - .L_156)
.L_156:
        /*000c*/ 	.word	0x00000000
        /*0010*/ 	.short	0x0008
        /*0012*/ 	.short	0x0038
        /*0014*/ 	.byte	0x00, 0xf5, 0x21, 0x00


	//----- nvinfo : EIATTR_KPARAM_INFO
	.align		4
.L_157:
        /*0018*/ 	.byte	0x04, 0x17
        /*001a*/ 	.short	(.L_159 - .L_158)
.L_158:
        /*001c*/ 	.word	0x00000000
        /*0020*/ 	.short	0x0007
        /*0022*/ 	.short	0x0030
        /*0024*/ 	.byte	0x00, 0xf5, 0x21, 0x00


	//----- nvinfo : EIATTR_KPARAM_INFO
	.align		4
.L_159:
        /*0028*/ 	.byte	0x04, 0x17
        /*002a*/ 	.short	(.L_161 - .L_160)
.L_160:
        /*002c*/ 	.word	0x00000000
        /*0030*/ 	.short	0x0006
        /*0032*/ 	.short	0x0028
        /*0034*/ 	.byte	0x00, 0xf5, 0x21, 0x00


	//----- nvinfo : EIATTR_KPARAM_INFO
	.align		4
.L_161:
        /*0038*/ 	.byte	0x04, 0x17
        /*003a*/ 	.short	(.L_163 - .L_162)
.L_162:
        /*003c*/ 	.word	0x00000000
        /*0040*/ 	.short	0x0005
        /*0042*/ 	.short	0x0020
        /*0044*/ 	.byte	0x00, 0xf5, 0x21, 0x00


	//----- nvinfo : EIATTR_KPARAM_INFO
	.align		4
.L_163:
        /*0048*/ 	.byte	0x04, 0x17
        /*004a*/ 	.short	(.L_165 - .L_164)
.L_164:
        /*004c*/ 	.word	0x00000000
        /*0050*/ 	.short	0x0004
        /*0052*/ 	.short	0x0018
        /*0054*/ 	.byte	0x00, 0xf5, 0x21, 0x00


	//----- nvinfo : EIATTR_KPARAM_INFO
	.align		4
.L_165:
        /*0058*/ 	.byte	0x04, 0x17
        /*005a*/ 	.short	(.L_167 - .L_166)
.L_166:
        /*005c*/ 	.word	0x00000000
        /*0060*/ 	.short	0x0003
        /*0062*/ 	.short	0x0010
        /*0064*/ 	.byte	0x00, 0xf5, 0x21, 0x00


	//----- nvinfo : EIATTR_KPARAM_INFO
	.align		4
.L_167:
        /*0068*/ 	.byte	0x04, 0x17
        /*006a*/ 	.short	(.L_169 - .L_168)
.L_168:
        /*006c*/ 	.word	0x00000000
        /*0070*/ 	.short	0x0002
        /*0072*/ 	.short	0x0008
        /*0074*/ 	.byte	0x00, 0xf5, 0x21, 0x00


	//----- nvinfo : EIATTR_KPARAM_INFO
	.align		4
.L_169:
        /*0078*/ 	.byte	0x04, 0x17
        /*007a*/ 	.short	(.L_171 - .L_170)
.L_170:
        /*007c*/ 	.word	0x00000000
        /*0080*/ 	.short	0x0001
        /*0082*/ 	.short	0x0004
        /*0084*/ 	.byte	0x00, 0xf0, 0x11, 0x00


	//----- nvinfo : EIATTR_KPARAM_INFO
	.align		4
.L_171:
        /*0088*/ 	.byte	0x04, 0x17
        /*008a*/ 	.short	(.L_173 - .L_172)
.L_172:
        /*008c*/ 	.word	0x00000000
        /*0090*/ 	.short	0x0000
        /*0092*/ 	.short	0x0000
        /*0094*/ 	.byte	0x00, 0xf0, 0x11, 0x00


	//----- nvinfo : EIATTR_SPARSE_MMA_MASK
	.align		4
.L_173:
        /*0098*/ 	.byte	0x03, 0x50
        /*009a*/ 	.short	0x0000


	//----- nvinfo : EIATTR_MAXREG_COUNT
	.align		4
        /*009c*/ 	.byte	0x03, 0x1b
        /*009e*/ 	.short	0x00ff


	//----- nvinfo : EIATTR_MERCURY_ISA_VERSION
	.align		4
        /*00a0*/ 	.byte	0x03, 0x5f
        /*00a2*/ 	.short	0x0101


	//----- nvinfo : EIATTR_VRC_CTA_INIT_COUNT
	.align		4
        /*00a4*/ 	.byte	0x02, 0x4a
	.zero		1
	.zero		1


	//----- nvinfo : EIATTR_EXIT_INSTR_OFFSETS
	.align		4
        /*00a8*/ 	.byte	0x04, 0x1c
        /*00aa*/ 	.short	(.L_175 - .L_174)


	//   ....[0]....
.L_174:
        /*00ac*/ 	.word	0x000000b0


	//   ....[1]....
        /*00b0*/ 	.word	0x00000110


	//   ....[2]....
        /*00b4*/ 	.word	0x00001480


	//   ....[3]....
        /*00b8*/ 	.word	0x00001520


	//   ....[4]....
        /*00bc*/ 	.word	0x00001540


	//----- nvinfo : EIATTR_CRS_STACK_SIZE
	.align		4
.L_175:
        /*00c0*/ 	.byte	0x04, 0x1e
        /*00c2*/ 	.short	(.L_177 - .L_176)
.L_176:
        /*00c4*/ 	.word	0x00000000


	//----- nvinfo : EIATTR_CBANK_PARAM_SIZE
	.align		4
.L_177:
        /*00c8*/ 	.byte	0x03, 0x19
        /*00ca*/ 	.short	0x0040


	//----- nvinfo : EIATTR_PARAM_CBANK
	.align		4
        /*00cc*/ 	.byte	0x04, 0x0a
        /*00ce*/ 	.short	(.L_179 - .L_178)
	.align		4
.L_178:
        /*00d0*/ 	.word	index@(.nv.constant0._Z15bev_pool_kernelIffLi2ELi1ELi7680ELi49152ELb0EEviiPKT_S2_PKiS4_S4_S4_PS0_)
        /*00d4*/ 	.short	0x0380
        /*00d6*/ 	.short	0x0040


	//----- nvinfo : EIATTR_SW_WAR
	.align		4
.L_179:
        /*00d8*/ 	.byte	0x04, 0x36
        /*00da*/ 	.short	(.L_181 - .L_180)
.L_180:
        /*00dc*/ 	.word	0x00000008
.L_181:


//--------------------- .nv.info._Z15bev_pool_kernelIffLi2ELi1ELi1ELi1ELb1EEviiPKT_S2_PKiS4_S4_S4_PS0_ --------------------------
	.section	.nv.info._Z15bev_pool_kernelIffLi2ELi1ELi1ELi1ELb1EEviiPKT_S2_PKiS4_S4_S4_PS0_,"",@"SHT_CUDA_INFO"
	.sectionflags	@""
	.align	4


	//----- nvinfo : EIATTR_CUDA_API_VERSION
	.align		4
        /*0000*/ 	.byte	0x04, 0x37
        /*0002*/ 	.short	(.L_183 - .L_182)
.L_182:
        /*0004*/ 	.word	0x00000082


	//----- nvinfo : EIATTR_KPARAM_INFO
	.align		4
.L_183:
        /*0008*/ 	.byte	0x04, 0x17
        /*000a*/ 	.short	(.L_185 - .L_184)
.L_184:
        /*000c*/ 	.word	0x00000000
        /*0010*/ 	.short	0x0008
        /*0012*/ 	.short	0x0038
        /*0014*/ 	.byte	0x00, 0xf5, 0x21, 0x00


	//----- nvinfo : EIATTR_KPARAM_INFO
	.align		4
.L_185:
        /*0018*/ 	.byte	0x04, 0x17
        /*001a*/ 	.short	(.L_187 - .L_186)
.L_186:
        /*001c*/ 	.word	0x00000000
        /*0020*/ 	.short	0x0007
        /*0022*/ 	.short	0x0030
        /*0024*/ 	.byte	0x00, 0xf5, 0x21, 0x00


	//----- nvinfo : EIATTR_KPARAM_INFO
	.align		4
.L_187:
        /*0028*/ 	.byte	0x04, 0x17
        /*002a*/ 	.short	(.L_189 - .L_188)
.L_188:
        /*002c*/ 	.word	0x00000000
        /*0030*/ 	.short	0x0006
        /*0032*/ 	.short	0x0028
        /*0034*/ 	.byte	0x00, 0xf5, 0x21, 0x00


	//----- nvinfo : EIATTR_KPARAM_INFO
	.align		4
.L_189:
        /*0038*/ 	.byte	0x04, 0x17
        /*003a*/ 	.short	(.L_191 - .L_190)
.L_190:
        /*003c*/ 	.word	0x00000000
        /*0040*/ 	.short	0x0005
        /*0042*/ 	.short	0x0020
        /*0044*/ 	.byte	0x00, 0xf5, 0x21, 0x00


	//----- nvinfo : EIATTR_KPARAM_INFO
	.align		4
.L_191:
        /*0048*/ 	.byte	0x04, 0x17
        /*004a*/ 	.short	(.L_193 - .L_192)
.L_192:
        /*004c*/ 	.word	0x00000000
        /*0050*/ 	.short	0x0004
        /*0052*/ 	.short	0x0018
        /*0054*/ 	.byte	0x00, 0xf5, 0x21, 0x00


	//----- nvinfo : EIATTR_KPARAM_INFO
	.align		4
.L_193:
        /*0058*/ 	.byte	0x04, 0x17
        /*005a*/ 	.short	(.L_195 - .L_194)
.L_194:
        /*005c*/ 	.word	0x00000000
        /*0060*/ 	.short	0x0003
        /*0062*/ 	.short	0x0010
        /*0064*/ 	.byte	0x00, 0xf5, 0x21, 0x00


	//----- nvinfo : EIATTR_KPARAM_INFO
	.align		4
.L_195:
        /*0068*/ 	.byte	0x04, 0x17
        /*006a*/ 	.short	(.L_197 - .L_196)
.L_196:
        /*006c*/ 	.word	0x00000000
        /*0070*/ 	.short	0x0002
        /*0072*/ 	.short	0x0008
        /*0074*/ 	.byte	0x00, 0xf5, 0x21, 0x00


	//----- nvinfo : EIATTR_KPARAM_INFO
	.align		4
.L_197:
        /*0078*/ 	.byte	0x04, 0x17
        /*007a*/ 	.short	(.L_199 - .L_198)
.L_198:
        /*007c*/ 	.word	0x00000000
        /*0080*/ 	.short	0x0001
        /*0082*/ 	.short	0x0004
        /*0084*/ 	.byte	0x00, 0xf0, 0x11, 0x00


	//----- nvinfo : EIATTR_KPARAM_INFO
	.align		4
.L_199:
        /*0088*/ 	.byte	0x04, 0x17
        /*008a*/ 	.short	(.L_201 - .L_200)
.L_200:
        /*008c*/ 	.word	0x00000000
        /*0090*/ 	.short	0x0000
        /*0092*/ 	.short	0x0000
        /*0094*/ 	.byte	0x00, 0xf0, 0x11, 0x00


	//----- nvinfo : EIATTR_SPARSE_MMA_MASK
	.align		4
.L_201:
        /*0098*/ 	.byte	0x03, 0x50
        /*009a*/ 	.short	0x0000


	//----- nvinfo : EIATTR_MAXREG_COUNT
	.align		4
        /*009c*/ 	.byte	0x03, 0x1b
        /*009e*/ 	.short	0x00ff


	//----- nvinfo : EIATTR_MERCURY_ISA_VERSION
	.align		4
        /*00a0*/ 	.byte	0x03, 0x5f
        /*00a2*/ 	.short	0x0101


	//----- nvinfo : EIATTR_VRC_CTA_INIT_COUNT
	.align		4
        /*00a4*/ 	.byte	0x02, 0x4a
	.zero		1
	.zero		1


	//----- nvinfo : EIATTR_EXIT_INSTR_OFFSETS
	.align		4
        /*00a8*/ 	.byte	0x04, 0x1c
        /*00aa*/ 	.short	(.L_203 - .L_202)


	//   ....[0]....
.L_202:
        /*00ac*/ 	.word	0x000000b0


	//   ....[1]....
        /*00b0*/ 	.word	0x00000110


	//   ....[2]....
        /*00b4*/ 	.word	0x00001030


	//   ....[3]....
        /*00b8*/ 	.word	0x00001090


	//   ....[4]....
        /*00bc*/ 	.word	0x000010b0


	//----- nvinfo : EIATTR_CRS_STACK_SIZE
	.align		4
.L_203:
        /*00c0*/ 	.byte	0x04, 0x1e
        /*00c2*/ 	.short	(.L_205 - .L_204)
.L_204:
        /*00c4*/ 	.word	0x00000000


	//----- nvinfo : EIATTR_CBANK_PARAM_SIZE
	.align		4
.L_205:
        /*00c8*/ 	.byte	0x03, 0x19
        /*00ca*/ 	.short	0x0040


	//----- nvinfo : EIATTR_PARAM_CBANK
	.align		4
        /*00cc*/ 	.byte	0x04, 0x0a
        /*00ce*/ 	.short	(.L_207 - .L_206)
	.align		4
.L_206:
        /*00d0*/ 	.word	index@(.nv.constant0._Z15bev_pool_kernelIffLi2ELi1ELi1ELi1ELb1EEviiPKT_S2_PKiS4_S4_S4_PS0_)
        /*00d4*/ 	.short	0x0380
        /*00d6*/ 	.short	0x0040


	//----- nvinfo : EIATTR_SW_WAR
	.align		4
.L_207:
        /*00d8*/ 	.byte	0x04, 0x36
        /*00da*/ 	.short	(.L_209 - .L_208)
.L_208:
        /*00dc*/ 	.word	0x00000008
.L_209:


//--------------------- .nv.info._Z23bev_pool_flatmap_kernelIffLi1ELi90EEviiPKT_S2_PKiS4_S4_S4_S4_PS0_ --------------------------
	.section	.nv.info._Z23bev_pool_flatmap_kernelIffLi1ELi90EEviiPKT_S2_PKiS4_S4_S4_S4_PS0_,"",@"SHT_CUDA_INFO"
	.sectionflags	@""
	.align	4


	//----- nvinfo : EIATTR_CUDA_API_VERSION
	.align		4
        /*0000*/ 	.byte	0x04, 0x37
        /*0002*/ 	.short	(.L_211 - .L_210)
.L_210:
        /*0004*/ 	.word	0x00000082


	//----- nvinfo : EIATTR_KPARAM_INFO
	.align		4
.L_211:
        /*0008*/ 	.byte	0x04, 0x17
        /*000a*/ 	.short	(.L_213 - .L_212)
.L_212:
        /*000c*/ 	.word	0x00000000
        /*0010*/ 	.short	0x0009
        /*0012*/ 	.short	0x0040
        /*0014*/ 	.byte	0x00, 0xf5, 0x21, 0x00


	//----- nvinfo : EIATTR_KPARAM_INFO
	.align		4
.L_213:
        /*0018*/ 	.byte	0x04, 0x17
        /*001a*/ 	.short	(.L_215 - .L_214)
.L_214:
        /*001c*/ 	.word	0x00000000
        /*0020*/ 	.short	0x0008
        /*0022*/ 	.short	0x0038
        /*0024*/ 	.byte	0x00, 0xf5, 0x21, 0x00


	//----- nvinfo : EIATTR_KPARAM_INFO
	.align		4
.L_215:
        /*0028*/ 	.byte	0x04, 0x17
        /*002a*/ 	.short	(.L_217 - .L_216)
.L_216:
        /*002c*/ 	.word	0x00000000
        /*0030*/ 	.short	0x0007
        /*0032*/ 	.short	0x0030
        /*0034*/ 	.byte	0x00, 0xf5, 0x21, 0x00


	//----- nvinfo : EIATTR_KPARAM_INFO
	.align		4
.L_217:
        /*0038*/ 	.byte	0x04, 0x17
        /*003a*/ 	.short	(.L_219 - .L_218)
.L_218:
        /*003c*/ 	.word	0x00000000
        /*0040*/ 	.short	0x0006
        /*0042*/ 	.short	0x0028
        /*0044*/ 	.byte	0x00, 0xf5, 0x21, 0x00


	//----- nvinfo : EIATTR_KPARAM_INFO
	.align		4
.L_219:
        /*0048*/ 	.byte	0x04, 0x17
        /*004a*/ 	.short	(.L_221 - .L_220)
.L_220:
        /*004c*/ 	.word	0x00000000
        /*0050*/ 	.short	0x0005
        /*0052*/ 	.short	0x0020
        /*0054*/ 	.byte	0x00, 0xf5, 0x21, 0x00


	//----- nvinfo : EIATTR_KPARAM_INFO
	.align		4
.L_221:
        /*0058*/ 	.byte	0x04, 0x17
        /*005a*/ 	.short	(.L_223 - .L_222)
.L_222:
        /*005c*/ 	.word	0x00000000
        /*0060*/ 	.short	0x0004
        /*0062*/ 	.short	0x0018
        /*0064*/ 	.byte	0x00, 0xf5, 0x21, 0x00


	//----- nvinfo : EIATTR_KPARAM_INFO
	.align		4
.L_223:
        /*0068*/ 	.byte	0x04, 0x17
        /*006a*/ 	.short	(.L_225 - .L_224)
.L_224:
        /*006c*/ 	.word	0x00000000
        /*0070*/ 	.short	0x0003
        /*0072*/ 	.short	0x0010
        /*0074*/ 	.byte	0x00, 0xf5, 0x21, 0x00


	//----- nvinfo : EIATTR_KPARAM_INFO
	.align		4
.L_225:
        /*0078*/ 	.byte	0x04, 0x17
        /*007a*/ 	.short	(.L_227 - .L_226)
.L_226:
        /*007c*/ 	.word	0x00000000
        /*0080*/ 	.short	0x0002
        /*0082*/ 	.short	0x0008
        /*0084*/ 	.byte	0x00, 0xf5, 0x21, 0x00


	//----- nvinfo : EIATTR_KPARAM_INFO
	.align		4
.L_227:
        /*0088*/ 	.byte	0x04, 0x17
        /*008a*/ 	.short	(.L_229 - .L_228)
.L_228:
        /*008c*/ 	.word	0x00000000
        /*0090*/ 	.short	0x0001
        /*0092*/ 	.short	0x0004
        /*0094*/ 	.byte	0x00, 0xf0, 0x11, 0x00


	//----- nvinfo : EIATTR_KPARAM_INFO
	.align		4
.L_229:
        /*0098*/ 	.byte	0x04, 0x17
        /*009a*/ 	.short	(.L_231 - .L_230)
.L_230:
        /*009c*/ 	.word	0x00000000
        /*00a0*/ 	.short	0x0000
        /*00a2*/ 	.short	0x0000
        /*00a4*/ 	.byte	0x00, 0xf0, 0x11, 0x00


	//----- nvinfo : EIATTR_SPARSE_MMA_MASK
	.align		4
.L_231:
        /*00a8*/ 	.byte	0x03, 0x50
        /*00aa*/ 	.short	0x0000


	//----- nvinfo : EIATTR_MAXREG_COUNT
	.align		4
        /*00ac*/ 	.byte	0x03, 0x1b
        /*00ae*/ 	.short	0x00ff


	//----- nvinfo : EIATTR_MERCURY_ISA_VERSION
	.align		4
        /*00b0*/ 	.byte	0x03, 0x5f
        /*00b2*/ 	.short	0x0101


	//----- nvinfo : EIATTR_VRC_CTA_INIT_COUNT
	.align		4
        /*00b4*/ 	.byte	0x02, 0x4a
	.zero		1
	.zero		1


	//----- nvinfo : EIATTR_EXIT_INSTR_OFFSETS
	.align		4
        /*00b8*/ 	.byte	0x04, 0x1c
        /*00ba*/ 	.short	(.L_233 - .L_232)


	//   ....[0]....
.L_232:
        /*00bc*/ 	.word	0x00000070


	//   ....[1]....
        /*00c0*/ 	.word	0x00000550


	//   ....[2]....
        /*00c4*/ 	.word	0x000005b0


	//----- nvinfo : EIATTR_CRS_STACK_SIZE
	.align		4
.L_233:
        /*00c8*/ 	.byte	0x04, 0x1e
        /*00ca*/ 	.short	(.L_235 - .L_234)
.L_234:
        /*00cc*/ 	.word	0x00000000


	//----- nvinfo : EIATTR_CBANK_PARAM_SIZE
	.align		4
.L_235:
        /*00d0*/ 	.byte	0x03, 0x19
        /*00d2*/ 	.short	0x0048


	//----- nvinfo : EIATTR_PARAM_CBANK
	.align		4
        /*00d4*/ 	.byte	0x04, 0x0a
        /*00d6*/ 	.short	(.L_237 - .L_236)
	.align		4
.L_236:
        /*00d8*/ 	.word	index@(.nv.constant0._Z23bev_pool_flatmap_kernelIffLi1ELi90EEviiPKT_S2_PKiS4_S4_S4_S4_PS0_)
        /*00dc*/ 	.short	0x0380
        /*00de*/ 	.short	0x0048


	//----- nvinfo : EIATTR_SW_WAR
	.align		4
.L_237:
        /*00e0*/ 	.byte	0x04, 0x36
        /*00e2*/ 	.short	(.L_239 - .L_238)
.L_238:
        /*00e4*/ 	.word	0x00000008
.L_239:


//--------------------- .nv.callgraph             --------------------------
	.section	.nv.callgraph,"",@"SHT_CUDA_CALLGRAPH"
	.align	4
	.sectionentsize	8
	.align		4
        /*0000*/ 	.word	0x00000000
	.align		4
        /*0004*/ 	.word	0xffffffff
	.align		4
        /*0008*/ 	.word	0x00000000
	.align		4
        /*000c*/ 	.word	0xfffffffe
	.align		4
        /*0010*/ 	.word	0x00000000
	.align		4
        /*0014*/ 	.word	0xfffffffd
	.align		4
        /*0018*/ 	.word	0x00000000
	.align		4
        /*001c*/ 	.word	0xfffffffc


//--------------------- .text._Z15bev_pool_kernelI6__halfS0_Li1ELi4ELi7680ELi49152ELb0EEviiPKT_S3_PKiS5_S5_S5_PS1_ --------------------------
	.section	.text._Z15bev_pool_kernelI6__halfS0_Li1ELi4ELi7680ELi49152ELb0EEviiPKT_S3_PKiS5_S5_S5_PS1_,"ax",@progbits
	.align	128
        .global         _Z15bev_pool_kernelI6__halfS0_Li1ELi4ELi7680ELi49152ELb0EEviiPKT_S3_PKiS5_S5_S5_PS1_
        .type           _Z15bev_pool_kernelI6__halfS0_Li1ELi4ELi7680ELi49152ELb0EEviiPKT_S3_PKiS5_S5_S5_PS1_,@function
        .size           _Z15bev_pool_kernelI6__halfS0_Li1ELi4ELi7680ELi49152ELb0EEviiPKT_S3_PKiS5_S5_S5_PS1_,(.L_x_89 - _Z15bev_pool_kernelI6__halfS0_Li1ELi4ELi7680ELi49152ELb0EEviiPKT_S3_PKiS5_S5_S5_PS1_)
        .other          _Z15bev_pool_kernelI6__halfS0_Li1ELi4ELi7680ELi49152ELb0EEviiPKT_S3_PKiS5_S5_S5_PS1_,@"STO_CUDA_ENTRY STV_DEFAULT"
_Z15bev_pool_kernelI6__halfS0_Li1ELi4ELi7680ELi49152ELb0EEviiPKT_S3_PKiS5_S5_S5_PS1_:
.text._Z15bev_pool_kernelI6__halfS0_Li1ELi4ELi7680ELi49152ELb0EEviiPKT_S3_PKiS5_S5_S5_PS1_:
[----:B------:R-:W-:Y:S01]  /*0000*/  LDC R1, c[0x0][0x37c] ;  /* 0x0000df00ff017b82 */ /* 0x000fe20000000800 */
[----:B------:R-:W0:Y:S07]  /*0010*/  S2R R0, SR_TID.Y ;  /* 0x0000000000007919 */ /* 0x000e2e0000002200 */
[----:B------:R-:W1:Y:S01]  /*0020*/  LDC R4, c[0x0][0x360] ;  /* 0x0000d800ff047b82 */ /* 0x000e620000000800 */
[----:B------:R-:W2:Y:S01]  /*0030*/  LDCU UR5, c[0x0][0x384] ;  /* 0x00007080ff0577ac */ /* 0x000ea20008000800 */
[----:B------:R-:W1:Y:S06]  /*0040*/  S2R R7, SR_TID.X ;  /* 0x0000000000077919 */ /* 0x000e6c0000002100 */
[----:B------:R-:W0:Y:S08]  /*0050*/  S2UR UR4, SR_CTAID.Y ;  /* 0x00000000000479c3 */ /* 0x000e300000002600 */
[----:B------:R-:W0:Y:S02]  /*0060*/  LDC R5, c[0x0][0x364] ;  /* 0x0000d900ff057b82 */ /* 0x000e240000000800 */
[----:B0-----:R-:W-:-:S06]  /*0070*/  IMAD R5, R5, UR4, R0 ;  /* 0x0000000405057c24 */ /* 0x001fcc000f8e0200 */
[----:B------:R-:W1:Y:S01]  /*0080*/  S2UR UR4, SR_CTAID.X ;  /* 0x00000000000479c3 */ /* 0x000e620000002500 */
[----:B------:R-:W-:-:S04]  /*0090*/  SHF.L.U32 R0, R5, 0x2, RZ ;  /* 0x0000000205007819 */ /* 0x000fc800000006ff */
[----:B--2---:R-:W-:-:S04]  /*00a0*/  VIMNMX R3, PT, PT, R0, UR5, !PT ;  /* 0x0000000500037c48 */ /* 0x004fc8000ffe0100 */
[----:B------:R-:W-:-:S04]  /*00b0*/  IADD3 R2, PT, PT, -R0, R3, RZ ;  /* 0x0000000300027210 */ /* 0x000fc80007ffe1ff */
[----:B------:R-:W-:Y:S01]  /*00c0*/  ISETP.NE.AND P0, PT, R2, RZ, PT ;  /* 0x000000ff0200720c */ /* 0x000fe20003f05270 */
[----:B-1----:R-:W-:-:S12]  /*00d0*/  IMAD R3, R4, UR4, R7 ;  /* 0x0000000404037c24 */ /* 0x002fd8000f8e0207 */
[----:B------:R-:W-:Y:S05]  /*00e0*/  @!P0 EXIT ;  /* 0x000000000000894d */ /* 0x000fea0003800000 */
[----:B------:R-:W0:Y:S01]  /*00f0*/  LDC.64 R30, c[0x0][0x3a8] ;  /* 0x0000ea00ff1e7b82 */ /* 0x000e220000000a00 */
[----:B------:R-:W1:Y:S01]  /*0100*/  LDCU.64 UR4, c[0x0][0x358] ;  /* 0x00006b00ff0477ac */ /* 0x000e620008000a00 */
[----:B0-----:R-:W-:-:S05]  /*0110*/  IMAD.WIDE.U32 R30, R0, 0x4, R30 ;  /* 0x00000004001e7825 */ /* 0x001fca00078e001e */
[----:B-1----:R-:W2:Y:S02]  /*0120*/  LDG.E.CONSTANT R6, desc[UR4][R30.64] ;  /* 0x000000041e067981 */ /* 0x002ea4000c1e9900 */
[----:B--2---:R-:W-:-:S13]  /*0130*/  ISETP.NE.AND P0, PT, R6, -0x1, PT ;  /* 0xffffffff0600780c */ /* 0x004fda0003f05270 */
[----:B------:R-:W-:Y:S05]  /*0140*/  @!P0 EXIT ;  /* 0x000000000000894d */ /* 0x000fea0003800000 */
[----:B------:R-:W0:Y:S02]  /*0150*/  LDC.64 R12, c[0x0][0x3b0] ;  /* 0x0000ec00ff0c7b82 */ /* 0x000e240000000a00 */
[----:B0-----:R-:W-:-:S05]  /*0160*/  IMAD.WIDE.U32 R12, R0, 0x4, R12 ;  /* 0x00000004000c7825 */ /* 0x001fca00078e000c */
[----:B------:R-:W2:Y:S01]  /*0170*/  LDG.E.CONSTANT R7, desc[UR4][R12.64] ;  /* 0x000000040c077981 */ /* 0x000ea2000c1e9900 */
[----:B------:R-:W-:Y:S01]  /*0180*/  BSSY.RECONVERGENT B0, `(.L_x_0) ;  /* 0x0000136000007945 */ /* 0x000fe20003800200 */
[----:B------:R-:W-:Y:S02]  /*0190*/  PRMT R4, RZ, 0x7610, R4 ;  /* 0x00007610ff047816 */ /* 0x000fe40000000004 */
[----:B------:R-:W-:Y:S02]  /*01a0*/  PRMT R20, RZ, 0x7610, R20 ;  /* 0x00007610ff147816 */ /* 0x000fe40000000014 */
[----:B--2---:R-:W-:-:S13]  /*01b0*/  ISETP.GE.AND P0, PT, R7, 0x1, PT ;  /* 0x000000010700780c */ /* 0x004fda0003f06270 */
[----:B------:R-:W-:Y:S05]  /*01c0*/  @!P0 BRA `(.L_x_1) ;  /* 0x0000001000c48947 */ /* 0x000fea0003800000 */
[----:B------:R-:W-:Y:S01]  /*01d0*/  ISETP.GE.U32.AND P0, PT, R7, 0x8, PT ;  /* 0x000000080700780c */ /* 0x000fe20003f06070 */
[----:B------:R-:W-:Y:S01]  /*01e0*/  BSSY.RECONVERGENT B1, `(.L_x_2) ;  /* 0x0000095000017945 */ /* 0x000fe20003800200 */
[----:B------:R-:W-:Y:S01]  /*01f0*/  HFMA2 R21, -RZ, RZ, 0, 0 ;  /* 0x00000000ff157431 */ /* 0x000fe200000001ff */
[----:B------:R-:W-:-:S10]  /*0200*/  PRMT R20, RZ, 0x7610, R20 ;  /* 0x00007610ff147816 */ /* 0x000fd40000000014 */
[----:B------:R-:W-:Y:S05]  /*0210*/  @!P0 BRA `(.L_x_3) ;  /* 0x0000000800448947 */ /* 0x000fea0003800000 */
[----:B------:R-:W0:Y:S01]  /*0220*/  LDCU UR6, c[0x0][0x380] ;  /* 0x00007000ff0677ac */ /* 0x000e220008000800 */
[----:B------:R-:W-:Y:S01]  /*0230*/  LOP3.LUT R21, R7, 0x7ffffff8, RZ, 0xc0, !PT ;  /* 0x7ffffff807157812 */ /* 0x000fe200078ec0ff */
[----:B------:R-:W-:Y:S01]  /*0240*/  BSSY.RECONVERGENT B2, `(.L_x_3) ;  /* 0x000008e000027945 */ /* 0x000fe20003800200 */
[----:B------:R-:W-:Y:S02]  /*0250*/  MOV R24, R6 ;  /* 0x0000000600187202 */ /* 0x000fe40000000f00 */
[----:B------:R-:W-:Y:S02]  /*0260*/  PRMT R20, RZ, 0x7610, R20 ;  /* 0x00007610ff147816 */ /* 0x000fe40000000014 */
[----:B------:R-:W-:Y:S02]  /*0270*/  IADD3 R22, PT, PT, -R21, RZ, RZ ;  /* 0x000000ff15167210 */ /* 0x000fe40007ffe1ff */
[----:B0-----:R-:W-:-:S13]  /*0280*/  ISETP.GE.AND P0, PT, R3, UR6, PT ;  /* 0x0000000603007c0c */ /* 0x001fda000bf06270 */
.L_x_4:
[----:B------:R-:W0:Y:S08]  /*0290*/  LDC.64 R8, c[0x0][0x3a0] ;  /* 0x0000e800ff087b82 */ /* 0x000e300000000a00 */
[----:B------:R-:W1:Y:S01]  /*02a0*/  LDC.64 R10, c[0x0][0x398] ;  /* 0x0000e600ff0a7b82 */ /* 0x000e620000000a00 */
[----:B------:R-:W-:Y:S02]  /*02b0*/  @!P0 MOV R14, RZ ;  /* 0x000000ff000e8202 */ /* 0x000fe40000000f00 */
[----:B------:R-:W-:-:S05]  /*02c0*/  @!P0 MOV R16, RZ ;  /* 0x000000ff00108202 */ /* 0x000fca0000000f00 */
[----:B------:R-:W2:Y:S01]  /*02d0*/  @!P0 LDC R18, c[0x0][0x380] ;  /* 0x0000e000ff128b82 */ /* 0x000ea20000000800 */
[----:B0-----:R-:W-:-:S07]  /*02e0*/  IMAD.WIDE R8, R24, 0x4, R8 ;  /* 0x0000000418087825 */ /* 0x001fce00078e0208 */
[----:B------:R-:W0:Y:S01]  /*02f0*/  @!P0 LDC.64 R36, c[0x0][0x390] ;  /* 0x0000e400ff248b82 */ /* 0x000e220000000a00 */
[----:B------:R-:W3:Y:S04]  /*0300*/  @!P0 LDG.E.CONSTANT R15, desc[UR4][R8.64+0x4] ;  /* 0x00000404080f8981 */ /* 0x000ee8000c1e9900 */
[----:B------:R-:W4:Y:S01]  /*0310*/  @!P0 LDG.E.CONSTANT R17, desc[UR4][R8.64] ;  /* 0x0000000408118981 */ /* 0x000f22000c1e9900 */
[----:B-1----:R-:W-:Y:S02]  /*0320*/  IMAD.WIDE R10, R24, 0x4, R10 ;  /* 0x00000004180a7825 */ /* 0x002fe400078e020a */
[----:B------:R-:W1:Y:S03]  /*0330*/  @!P0 LDC.64 R28, c[0x0][0x390] ;  /* 0x0000e400ff1c8b82 */ /* 0x000e660000000a00 */
[----:B------:R-:W5:Y:S04]  /*0340*/  LDG.E.CONSTANT R35, desc[UR4][R10.64] ;  /* 0x000000040a237981 */ /* 0x000f68000c1e9900 */
[----:B------:R-:W5:Y:S04]  /*0350*/  LDG.E.CONSTANT R27, desc[UR4][R10.64+0x4] ;  /* 0x000004040a1b7981 */ /* 0x000f68000c1e9900 */
[----:B------:R-:W5:Y:S01]  /*0360*/  LDG.E.CONSTANT R33, desc[UR4][R10.64+0x8] ;  /* 0x000008040a217981 */ /* 0x000f62000c1e9900 */
[----:B---3--:R-:W-:-:S05]  /*0370*/  @!P0 IMAD.HI R19, R15, -0x77777777, R14 ;  /* 0x888888890f138827 */ /* 0x008fca00078e020e */
[----:B------:R-:W-:-:S04]  /*0380*/  @!P0 SHF.R.U32.HI R14, RZ, 0x1f, R19 ;  /* 0x0000001fff0e8819 */ /* 0x000fc80000011613 */
[----:B------:R-:W-:Y:S02]  /*0390*/  @!P0 LEA.HI.SX32 R19, R19, R14, 0x14 ;  /* 0x0000000e13138211 */ /* 0x000fe400078fa2ff */
[----:B------:R-:W3:Y:S01]  /*03a0*/  @!P0 LDC R14, c[0x0][0x380] ;  /* 0x0000e000ff0e8b82 */ /* 0x000ee20000000800 */
[----:B----4-:R-:W-:-:S05]  /*03b0*/  @!P0 IMAD.HI R16, R17, -0x77777777, R16 ;  /* 0x8888888911108827 */ /* 0x010fca00078e0210 */
[----:B------:R-:W-:-:S04]  /*03c0*/  @!P0 SHF.R.U32.HI R23, RZ, 0x1f, R16 ;  /* 0x0000001fff178819 */ /* 0x000fc80000011610 */
[----:B------:R-:W-:Y:S01]  /*03d0*/  @!P0 LEA.HI.SX32 R16, R16, R23, 0x14 ;  /* 0x0000001710108211 */ /* 0x000fe200078fa2ff */
[----:B------:R-:W-:-:S04]  /*03e0*/  @!P0 IMAD R15, R19, -0x1e00, R15 ;  /* 0xffffe200130f8824 */ /* 0x000fc800078e020f */
[C---:B------:R-:W-:Y:S02]  /*03f0*/  @!P0 IMAD R17, R16.reuse, -0x1e00, R17 ;  /* 0xffffe20010118824 */ /* 0x040fe400078e0211 */
[--C-:B--2---:R-:W-:Y:S02]  /*0400*/  @!P0 IMAD R18, R16, R18, R3.reuse ;  /* 0x0000001210128224 */ /* 0x104fe400078e0203 */
[----:B---3--:R-:W-:Y:S02]  /*0410*/  @!P0 IMAD R14, R19, R14, R3 ;  /* 0x0000000e130e8224 */ /* 0x008fe400078e0203 */
[----:B------:R-:W-:Y:S02]  /*0420*/  @!P0 IMAD R19, R18, 0x1e00, R17 ;  /* 0x00001e0012138824 */ /* 0x000fe400078e0211 */
[----:B------:R-:W-:Y:S02]  /*0430*/  @!P0 IMAD R17, R14, 0x1e00, R15 ;  /* 0x00001e000e118824 */ /* 0x000fe400078e020f */
[----:B------:R-:W5:Y:S01]  /*0440*/  LDC.64 R14, c[0x0][0x388] ;  /* 0x0000e200ff0e7b82 */ /* 0x000f620000000a00 */
[----:B0-----:R-:W-:-:S05]  /*0450*/  @!P0 IMAD.WIDE R36, R19, 0x2, R36 ;  /* 0x0000000213248825 */ /* 0x001fca00078e0224 */
[----:B------:R-:W2:Y:S01]  /*0460*/  @!P0 LDG.E.U16.CONSTANT R16, desc[UR4][R36.64] ;  /* 0x0000000424108981 */ /* 0x000ea2000c1e9500 */
[----:B-1----:R-:W-:-:S03]  /*0470*/  @!P0 IMAD.WIDE R28, R17, 0x2, R28 ;  /* 0x00000002111c8825 */ /* 0x002fc600078e021c */
[----:B------:R-:W3:Y:S04]  /*0480*/  @!P0 LDG.E.CONSTANT R17, desc[UR4][R8.64+0x8] ;  /* 0x0000080408118981 */ /* 0x000ee8000c1e9900 */
[----:B------:R-:W4:Y:S01]  /*0490*/  @!P0 LDG.E.U16.CONSTANT R25, desc[UR4][R28.64] ;  /* 0x000000041c198981 */ /* 0x000f22000c1e9500 */
[----:B-----5:R-:W-:-:S03]  /*04a0*/  IMAD.WIDE R34, R35, 0x2, R14 ;  /* 0x0000000223227825 */ /* 0x020fc600078e020e */
[----:B------:R-:W5:Y:S04]  /*04b0*/  LDG.E.CONSTANT R29, desc[UR4][R10.64+0xc] ;  /* 0x00000c040a1d7981 */ /* 0x000f68000c1e9900 */
[----:B------:R0:W2:Y:S02]  /*04c0*/  LDG.E.U16.CONSTANT R19, desc[UR4][R34.64] ;  /* 0x0000000422137981 */ /* 0x0000a4000c1e9500 */
[----:B0-----:R-:W0:Y:S01]  /*04d0*/  @!P0 LDC.64 R34, c[0x0][0x390] ;  /* 0x0000e400ff228b82 */ /* 0x001e220000000a00 */
[----:B------:R-:W-:-:S04]  /*04e0*/  IMAD.WIDE R26, R27, 0x2, R14 ;  /* 0x000000021b1a7825 */ /* 0x000fc800078e020e */
[----:B------:R-:W-:Y:S01]  /*04f0*/  IMAD.WIDE R32, R33, 0x2, R14 ;  /* 0x0000000221207825 */ /* 0x000fe200078e020e */
[----:B------:R-:W4:Y:S04]  /*0500*/  LDG.E.U16.CONSTANT R18, desc[UR4][R26.64] ;  /* 0x000000041a127981 */ /* 0x000f28000c1e9500 */
[----:B------:R-:W5:Y:S01]  /*0510*/  LDG.E.CONSTANT R27, desc[UR4][R10.64+0x10] ;  /* 0x000010040a1b7981 */ /* 0x000f62000c1e9900 */
[----:B--2---:R-:W-:Y:S01]  /*0520*/  @!P0 HFMA2 R20, R19.H0_H0, R16.H0_H0, R20.H0_H0 ;  /* 0x2000001013148231 */ /* 0x004fe20000040814 */
[----:B------:R-:W-:-:S05]  /*0530*/  @!P0 MOV R16, RZ ;  /* 0x000000ff00108202 */ /* 0x000fca0000000f00 */
[----:B---3--:R-:W-:-:S05]  /*0540*/  @!P0 IMAD.HI R16, R17, -0x77777777, R16 ;  /* 0x8888888911108827 */ /* 0x008fca00078e0210 */
[----:B------:R-:W-:-:S04]  /*0550*/  @!P0 SHF.R.U32.HI R19, RZ, 0x1f, R16 ;  /* 0x0000001fff138819 */ /* 0x000fc80000011610 */
[----:B------:R-:W-:Y:S02]  /*0560*/  @!P0 LEA.HI.SX32 R16, R16, R19, 0x14 ;  /* 0x0000001310108211 */ /* 0x000fe400078fa2ff */
[----:B------:R-:W1:Y:S03]  /*0570*/  @!P0 LDC R19, c[0x0][0x380] ;  /* 0x0000e000ff138b82 */ /* 0x000e660000000800 */
[C---:B------:R-:W-:Y:S02]  /*0580*/  @!P0 IMAD R17, R16.reuse, -0x1e00, R17 ;  /* 0xffffe20010118824 */ /* 0x040fe400078e0211 */
[----:B-1----:R-:W-:Y:S02]  /*0590*/  @!P0 IMAD R16, R16, R19, R3 ;  /* 0x0000001310108224 */ /* 0x002fe400078e0203 */
[----:B------:R-:W2:Y:S02]  /*05a0*/  @!P0 LDG.E.CONSTANT R19, desc[UR4][R8.64+0xc] ;  /* 0x00000c0408138981 */ /* 0x000ea4000c1e9900 */
[----:B------:R-:W-:-:S02]  /*05b0*/  @!P0 IMAD R17, R16, 0x1e00, R17 ;  /* 0x00001e0010118824 */ /* 0x000fc400078e0211 */
[----:B------:R1:W3:Y:S02]  /*05c0*/  LDG.E.U16.CONSTANT R16, desc[UR4][R32.64] ;  /* 0x0000000420107981 */ /* 0x0002e4000c1e9500 */
[----:B0-----:R-:W-:Y:S02]  /*05d0*/  @!P0 IMAD.WIDE R34, R17, 0x2, R34 ;  /* 0x0000000211228825 */ /* 0x001fe400078e0222 */
[----:B------:R-:W3:Y:S04]  /*05e0*/  @!P0 LDG.E.CONSTANT R17, desc[UR4][R8.64+0x10] ;  /* 0x0000100408118981 */ /* 0x000ee8000c1e9900 */
[----:B------:R-:W3:Y:S01]  /*05f0*/  @!P0 LDG.E.U16.CONSTANT R23, desc[UR4][R34.64] ;  /* 0x0000000422178981 */ /* 0x000ee2000c1e9500 */
[----:B----4-:R-:W-:Y:S01]  /*0600*/  @!P0 HFMA2 R20, R18.H0_H0, R25.H0_H0, R20.H0_H0 ;  /* 0x2000001912148231 */ /* 0x010fe20000040814 */
[----:B------:R-:W-:Y:S01]  /*0610*/  @!P0 MOV R18, RZ ;  /* 0x000000ff00128202 */ /* 0x000fe20000000f00 */
[----:B-1----:R-:W0:Y:S01]  /*0620*/  @!P0 LDC.64 R32, c[0x0][0x390] ;  /* 0x0000e400ff208b82 */ /* 0x002e220000000a00 */
[----:B-----5:R-:W-:-:S04]  /*0630*/  IMAD.WIDE R28, R29, 0x2, R14 ;  /* 0x000000021d1c7825 */ /* 0x020fc800078e020e */
[----:B------:R-:W-:-:S06]  /*0640*/  IMAD.WIDE R26, R27, 0x2, R14 ;  /* 0x000000021b1a7825 */ /* 0x000fcc00078e020e */
[----:B------:R-:W4:Y:S01]  /*0650*/  LDG.E.U16.CONSTANT R26, desc[UR4][R26.64] ;  /* 0x000000041a1a7981 */ /* 0x000f22000c1e9500 */
[----:B--2---:R-:W-:-:S04]  /*0660*/  @!P0 IMAD.HI R18, R19, -0x77777777, R18 ;  /* 0x8888888913128827 */ /* 0x004fc800078e0212 */
[----:B---3--:R-:W-:Y:S02]  /*0670*/  @!P0 HFMA2 R20, R16.H0_H0, R23.H0_H0, R20.H0_H0 ;  /* 0x2000001710148231 */ /* 0x008fe40000040814 */
[----:B------:R-:W1:Y:S01]  /*0680*/  @!P0 LDC R16, c[0x0][0x380] ;  /* 0x0000e000ff108b82 */ /* 0x000e620000000800 */
[----:B------:R-:W-:-:S04]  /*0690*/  @!P0 SHF.R.U32.HI R23, RZ, 0x1f, R18 ;  /* 0x0000001fff178819 */ /* 0x000fc80000011612 */
[----:B------:R-:W-:-:S05]  /*06a0*/  @!P0 LEA.HI.SX32 R18, R18, R23, 0x14 ;  /* 0x0000001712128211 */ /* 0x000fca00078fa2ff */
[C---:B------:R-:W-:Y:S02]  /*06b0*/  @!P0 IMAD R19, R18.reuse, -0x1e00, R19 ;  /* 0xffffe20012138824 */ /* 0x040fe400078e0213 */
[----:B-1----:R-:W-:-:S04]  /*06c0*/  @!P0 IMAD R16, R18, R16, R3 ;  /* 0x0000001012108224 */ /* 0x002fc800078e0203 */
[----:B------:R-:W-:Y:S02]  /*06d0*/  @!P0 IMAD R35, R16, 0x1e00, R19 ;  /* 0x00001e0010238824 */ /* 0x000fe400078e0213 */
[----:B------:R-:W1:Y:S01]  /*06e0*/  @!P0 LDC.64 R18, c[0x0][0x390] ;  /* 0x0000e400ff128b82 */ /* 0x000e620000000a00 */
[----:B------:R-:W-:-:S05]  /*06f0*/  @!P0 MOV R16, RZ ;  /* 0x000000ff00108202 */ /* 0x000fca0000000f00 */
[----:B------:R-:W-:-:S04]  /*0700*/  @!P0 IMAD.HI R16, R17, -0x77777777, R16 ;  /* 0x8888888911108827 */ /* 0x000fc800078e0210 */
[----:B-1----:R-:W-:Y:S02]  /*0710*/  @!P0 IMAD.WIDE R34, R35, 0x2, R18 ;  /* 0x0000000223228825 */ /* 0x002fe400078e0212 */
[----:B------:R-:W1:Y:S01]  /*0720*/  @!P0 LDC R18, c[0x0][0x380] ;  /* 0x0000e000ff128b82 */ /* 0x000e620000000800 */
[----:B------:R-:W-:Y:S02]  /*0730*/  @!P0 SHF.R.U32.HI R19, RZ, 0x1f, R16 ;  /* 0x0000001fff138819 */ /* 0x000fe40000011610 */
[----:B------:R-:W2:Y:S02]  /*0740*/  @!P0 LDG.E.U16.CONSTANT R23, desc[UR4][R34.64] ;  /* 0x0000000422178981 */ /* 0x000ea4000c1e9500 */
[----:B------:R-:W-:Y:S02]  /*0750*/  @!P0 LEA.HI.SX32 R16, R16, R19, 0x14 ;  /* 0x0000001310108211 */ /* 0x000fe400078fa2ff */
[----:B------:R-:W3:Y:S03]  /*0760*/  @!P0 LDG.E.CONSTANT R19, desc[UR4][R8.64+0x18] ;  /* 0x0000180408138981 */ /* 0x000ee6000c1e9900 */
[----:B------:R-:W-:-:S02]  /*0770*/  @!P0 IMAD R17, R16, -0x1e00, R17 ;  /* 0xffffe20010118824 */ /* 0x000fc400078e0211 */
[----:B-1----:R-:W-:Y:S02]  /*0780*/  @!P0 IMAD R18, R16, R18, R3 ;  /* 0x0000001210128224 */ /* 0x002fe400078e0203 */
[----:B------:R-:W2:Y:S02]  /*0790*/  LDG.E.U16.CONSTANT R16, desc[UR4][R28.64] ;  /* 0x000000041c107981 */ /* 0x000ea4000c1e9500 */
[----:B------:R-:W-:-:S04]  /*07a0*/  @!P0 IMAD R17, R18, 0x1e00, R17 ;  /* 0x00001e0012118824 */ /* 0x000fc800078e0211 */
[----:B0-----:R-:W-:Y:S02]  /*07b0*/  @!P0 IMAD.WIDE R32, R17, 0x2, R32 ;  /* 0x0000000211208825 */ /* 0x001fe400078e0220 */
[----:B------:R-:W5:Y:S04]  /*07c0*/  @!P0 LDG.E.CONSTANT R17, desc[UR4][R8.64+0x14] ;  /* 0x0000140408118981 */ /* 0x000f68000c1e9900 */
[----:B------:R-:W4:Y:S04]  /*07d0*/  @!P0 LDG.E.U16.CONSTANT R25, desc[UR4][R32.64] ;  /* 0x0000000420198981 */ /* 0x000f28000c1e9500 */
[----:B------:R-:W3:Y:S04]  /*07e0*/  LDG.E.CONSTANT R29, desc[UR4][R10.64+0x1c] ;  /* 0x00001c040a1d7981 */ /* 0x000ee8000c1e9900 */
[----:B------:R0:W3:Y:S01]  /*07f0*/  @!P0 LDG.E.CONSTANT R9, desc[UR4][R8.64+0x1c] ;  /* 0x00001c0408098981 */ /* 0x0000e2000c1e9900 */
[----:B--2---:R-:W-:Y:S01]  /*0800*/  @!P0 HFMA2 R20, R16.H0_H0, R23.H0_H0, R20.H0_H0 ;  /* 0x2000001710148231 */ /* 0x004fe20000040814 */
[----:B------:R-:W-:-:S05]  /*0810*/  @!P0 MOV R16, RZ ;  /* 0x000000ff00108202 */ /* 0x000fca0000000f00 */
[----:B-----5:R-:W-:Y:S02]  /*0820*/  @!P0 IMAD.HI R18, R17, -0x77777777, R16 ;  /* 0x8888888911128827 */ /* 0x020fe400078e0210 */
[----:B------:R-:W1:Y:S02]  /*0830*/  @!P0 LDC R16, c[0x0][0x380] ;  /* 0x0000e000ff108b82 */ /* 0x000e640000000800 */
[----:B----4-:R-:W-:Y:S01]  /*0840*/  @!P0 HFMA2 R20, R26.H0_H0, R25.H0_H0, R20.H0_H0 ;  /* 0x200000191a148231 */ /* 0x010fe20000040814 */
[----:B------:R-:W-:-:S04]  /*0850*/  @!P0 SHF.R.U32.HI R25, RZ, 0x1f, R18 ;  /* 0x0000001fff198819 */ /* 0x000fc80000011612 */
[----:B------:R-:W-:Y:S02]  /*0860*/  @!P0 LEA.HI.SX32 R25, R18, R25, 0x14 ;  /* 0x0000001912198211 */ /* 0x000fe400078fa2ff */
[----:B------:R-:W-:-:S05]  /*0870*/  @!P0 MOV R18, RZ ;  /* 0x000000ff00128202 */ /* 0x000fca0000000f00 */
[----:B---3--:R-:W-:Y:S02]  /*0880*/  @!P0 IMAD.HI R23, R19, -0x77777777, R18 ;  /* 0x8888888913178827 */ /* 0x008fe400078e0212 */
[----:B------:R-:W2:Y:S03]  /*0890*/  @!P0 LDC R18, c[0x0][0x380] ;  /* 0x0000e000ff128b82 */ /* 0x000ea60000000800 */
[----:B------:R-:W-:Y:S01]  /*08a0*/  @!P0 SHF.R.U32.HI R26, RZ, 0x1f, R23 ;  /* 0x0000001fff1a8819 */ /* 0x000fe20000011617 */
[----:B------:R-:W-:-:S03]  /*08b0*/  @!P0 IMAD R17, R25, -0x1e00, R17 ;  /* 0xffffe20019118824 */ /* 0x000fc600078e0211 */
[----:B------:R-:W-:Y:S01]  /*08c0*/  @!P0 LEA.HI.SX32 R23, R23, R26, 0x14 ;  /* 0x0000001a17178211 */ /* 0x000fe200078fa2ff */
[----:B-1----:R-:W-:-:S04]  /*08d0*/  @!P0 IMAD R16, R25, R16, R3 ;  /* 0x0000001019108224 */ /* 0x002fc800078e0203 */
[C---:B------:R-:W-:Y:S02]  /*08e0*/  @!P0 IMAD R19, R23.reuse, -0x1e00, R19 ;  /* 0xffffe20017138824 */ /* 0x040fe400078e0213 */
[----:B------:R-:W-:Y:S02]  /*08f0*/  @!P0 IMAD R25, R16, 0x1e00, R17 ;  /* 0x00001e0010198824 */ /* 0x000fe400078e0211 */
[----:B------:R-:W1:Y:S01]  /*0900*/  @!P0 LDC.64 R16, c[0x0][0x390] ;  /* 0x0000e400ff108b82 */ /* 0x000e620000000a00 */
[----:B--2---:R-:W-:-:S04]  /*0910*/  @!P0 IMAD R18, R23, R18, R3 ;  /* 0x0000001217128224 */ /* 0x004fc800078e0203 */
[----:B------:R-:W-:-:S03]  /*0920*/  @!P0 IMAD R23, R18, 0x1e00, R19 ;  /* 0x00001e0012178824 */ /* 0x000fc600078e0213 */
[----:B------:R-:W2:Y:S01]  /*0930*/  @!P0 LDC.64 R18, c[0x0][0x390] ;  /* 0x0000e400ff128b82 */ /* 0x000ea20000000a00 */
[----:B-1----:R-:W-:Y:S02]  /*0940*/  @!P0 IMAD.WIDE R16, R25, 0x2, R16 ;  /* 0x0000000219108825 */ /* 0x002fe400078e0210 */
[----:B------:R-:W3:Y:S01]  /*0950*/  LDG.E.CONSTANT R25, desc[UR4][R10.64+0x14] ;  /* 0x000014040a197981 */ /* 0x000ee2000c1e9900 */
[----:B0-----:R-:W-:-:S03]  /*0960*/  @!P0 MOV R8, RZ ;  /* 0x000000ff00088202 */ /* 0x001fc60000000f00 */
[----:B------:R-:W4:Y:S01]  /*0970*/  @!P0 LDG.E.U16.CONSTANT R17, desc[UR4][R16.64] ;  /* 0x0000000410118981 */ /* 0x000f22000c1e9500 */
[----:B--2---:R-:W-:-:S03]  /*0980*/  @!P0 IMAD.WIDE R18, R23, 0x2, R18 ;  /* 0x0000000217128825 */ /* 0x004fc600078e0212 */
[----:B------:R-:W2:Y:S01]  /*0990*/  LDG.E.CONSTANT R23, desc[UR4][R10.64+0x18] ;  /* 0x000018040a177981 */ /* 0x000ea2000c1e9900 */
[----:B------:R-:W-:Y:S02]  /*09a0*/  @!P0 IMAD.HI R26, R9, -0x77777777, R8 ;  /* 0x88888889091a8827 */ /* 0x000fe400078e0208 */
[----:B------:R-:W0:Y:S01]  /*09b0*/  @!P0 LDC R8, c[0x0][0x380] ;  /* 0x0000e000ff088b82 */ /* 0x000e220000000800 */
[----:B------:R-:W5:Y:S02]  /*09c0*/  @!P0 LDG.E.U16.CONSTANT R19, desc[UR4][R18.64] ;  /* 0x0000000412138981 */ /* 0x000f64000c1e9500 */
[----:B------:R-:W-:-:S04]  /*09d0*/  @!P0 SHF.R.U32.HI R27, RZ, 0x1f, R26 ;  /* 0x0000001fff1b8819 */ /* 0x000fc8000001161a */
[----:B------:R-:W-:Y:S02]  /*09e0*/  @!P0 LEA.HI.SX32 R33, R26, R27, 0x14 ;  /* 0x0000001b1a218211 */ /* 0x000fe400078fa2ff */
[----:B------:R-:W1:Y:S03]  /*09f0*/  @!P0 LDC.64 R26, c[0x0][0x390] ;  /* 0x0000e400ff1a8b82 */ /* 0x000e660000000a00 */
[C---:B------:R-:W-:Y:S02]  /*0a00*/  @!P0 IMAD R28, R33.reuse, -0x1e00, R9 ;  /* 0xffffe200211c8824 */ /* 0x040fe400078e0209 */
[----:B0-----:R-:W-:Y:S02]  /*0a10*/  @!P0 IMAD R33, R33, R8, R3 ;  /* 0x0000000821218224 */ /* 0x001fe400078e0203 */
[----:B---3--:R-:W-:-:S04]  /*0a20*/  IMAD.WIDE R8, R25, 0x2, R14 ;  /* 0x0000000219087825 */ /* 0x008fc800078e020e */
[----:B------:R-:W-:Y:S02]  /*0a30*/  @!P0 IMAD R25, R33, 0x1e00, R28 ;  /* 0x00001e0021198824 */ /* 0x000fe400078e021c */
[----:B------:R-:W4:Y:S02]  /*0a40*/  LDG.E.U16.CONSTANT R8, desc[UR4][R8.64] ;  /* 0x0000000408087981 */ /* 0x000f24000c1e9500 */
[----:B-1----:R-:W-:-:S04]  /*0a50*/  @!P0 IMAD.WIDE R26, R25, 0x2, R26 ;  /* 0x00000002191a8825 */ /* 0x002fc800078e021a */
[--C-:B--2---:R-:W-:Y:S02]  /*0a60*/  IMAD.WIDE R10, R23, 0x2, R14.reuse ;  /* 0x00000002170a7825 */ /* 0x104fe400078e020e */
[----:B------:R-:W2:Y:S02]  /*0a70*/  @!P0 LDG.E.U16.CONSTANT R27, desc[UR4][R26.64] ;  /* 0x000000041a1b8981 */ /* 0x000ea4000c1e9500 */
[----:B------:R-:W-:Y:S02]  /*0a80*/  IMAD.WIDE R14, R29, 0x2, R14 ;  /* 0x000000021d0e7825 */ /* 0x000fe400078e020e */
[----:B------:R-:W5:Y:S04]  /*0a90*/  LDG.E.U16.CONSTANT R10, desc[UR4][R10.64] ;  /* 0x000000040a0a7981 */ /* 0x000f68000c1e9500 */
[----:B------:R-:W2:Y:S01]  /*0aa0*/  LDG.E.U16.CONSTANT R14, desc[UR4][R14.64] ;  /* 0x000000040e0e7981 */ /* 0x000ea2000c1e9500 */
[----:B------:R-:W-:-:S04]  /*0ab0*/  IADD3 R22, PT, PT, R22, 0x8, RZ ;  /* 0x0000000816167810 */ /* 0x000fc80007ffe0ff */
[----:B------:R-:W-:Y:S02]  /*0ac0*/  ISETP.NE.AND P1, PT, R22, RZ, PT ;  /* 0x000000ff1600720c */ /* 0x000fe40003f25270 */
[----:B------:R-:W-:Y:S01]  /*0ad0*/  IADD3 R24, PT, PT, R24, 0x8, RZ ;  /* 0x0000000818187810 */ /* 0x000fe20007ffe0ff */
[----:B----4-:R-:W-:-:S04]  /*0ae0*/  @!P0 HFMA2 R20, R8.H0_H0, R17.H0_H0, R20.H0_H0 ;  /* 0x2000001108148231 */ /* 0x010fc80000040814 */
[----:B-----5:R-:W-:-:S04]  /*0af0*/  @!P0 HFMA2 R20, R10.H0_H0, R19.H0_H0, R20.H0_H0 ;  /* 0x200000130a148231 */ /* 0x020fc80000040814 */
[----:B--2---:R-:W-:Y:S02]  /*0b00*/  @!P0 HFMA2 R20, R14.H0_H0, R27.H0_H0, R20.H0_H0 ;  /* 0x2000001b0e148231 */ /* 0x004fe40000040814 */
[----:B------:R-:W-:Y:S05]  /*0b10*/  @P1 BRA `(.L_x_4) ;  /* 0xfffffff400dc1947 */ /* 0x000fea000383ffff */
[----:B------:R-:W-:Y:S05]  /*0b20*/  BSYNC.RECONVERGENT B2 ;  /* 0x0000000000027941 */ /* 0x000fea0003800200 */
.L_x_3:
[----:B------:R-:W-:Y:S05]  /*0b30*/  BSYNC.RECONVERGENT B1 ;  /* 0x0000000000017941 */ /* 0x000fea0003800200 */
.L_x_2:
[----:B------:R-:W-:-:S13]  /*0b40*/  LOP3.LUT P0, R8, R7, 0x7, RZ, 0xc0, !PT ;  /* 0x0000000707087812 */ /* 0x000fda000780c0ff */
[----:B------:R-:W-:Y:S05]  /*0b50*/  @!P0 BRA `(.L_x_1) ;  /* 0x0000000800608947 */ /* 0x000fea0003800000 */
[----:B------:R-:W-:Y:S01]  /*0b60*/  ISETP.GE.U32.AND P0, PT, R8, 0x4, PT ;  /* 0x000000040800780c */ /* 0x000fe20003f06070 */
[----:B------:R-:W-:-:S12]  /*0b70*/  BSSY.RECONVERGENT B1, `(.L_x_5) ;  /* 0x000004d000017945 */ /* 0x000fd80003800200 */
[----:B------:R-:W-:Y:S05]  /*0b80*/  @!P0 BRA `(.L_x_6) ;  /* 0x00000004002c8947 */ /* 0x000fea0003800000 */
[----:B------:R-:W0:Y:S01]  /*0b90*/  LDCU UR6, c[0x0][0x380] ;  /* 0x00007000ff0677ac */ /* 0x000e220008000800 */
[----:B------:R-:W-:Y:S01]  /*0ba0*/  IADD3 R23, PT, PT, R6, R21, RZ ;  /* 0x0000001506177210 */ /* 0x000fe20007ffe0ff */
[----:B------:R-:W1:Y:S01]  /*0bb0*/  LDC.64 R18, c[0x0][0x398] ;  /* 0x0000e600ff127b82 */ /* 0x000e620000000a00 */
[----:B0-----:R-:W-:-:S13]  /*0bc0*/  ISETP.GE.AND P0, PT, R3, UR6, PT ;  /* 0x0000000603007c0c */ /* 0x001fda000bf06270 */
[----:B------:R-:W0:Y:S08]  /*0bd0*/  @!P0 LDC.64 R8, c[0x0][0x3a0] ;  /* 0x0000e800ff088b82 */ /* 0x000e300000000a00 */
[----:B------:R-:W2:Y:S08]  /*0be0*/  @!P0 LDC.64 R14, c[0x0][0x3a0] ;  /* 0x0000e800ff0e8b82 */ /* 0x000eb00000000a00 */
[----:B------:R-:W3:Y:S01]  /*0bf0*/  @!P0 LDC.64 R10, c[0x0][0x3a0] ;  /* 0x0000e800ff0a8b82 */ /* 0x000ee20000000a00 */
[----:B0-----:R-:W-:-:S07]  /*0c00*/  @!P0 IMAD.WIDE R16, R23, 0x4, R8 ;  /* 0x0000000417108825 */ /* 0x001fce00078e0208 */
[----:B------:R-:W0:Y:S01]  /*0c10*/  @!P0 LDC.64 R8, c[0x0][0x3a0] ;  /* 0x0000e800ff088b82 */ /* 0x000e220000000a00 */
[----:B------:R4:W5:Y:S01]  /*0c20*/  @!P0 LDG.E.CONSTANT R17, desc[UR4][R16.64] ;  /* 0x0000000410118981 */ /* 0x000962000c1e9900 */
[----:B--2---:R-:W-:-:S06]  /*0c30*/  @!P0 IMAD.WIDE R14, R23, 0x4, R14 ;  /* 0x00000004170e8825 */ /* 0x004fcc00078e020e */
[----:B------:R2:W5:Y:S01]  /*0c40*/  @!P0 LDG.E.CONSTANT R15, desc[UR4][R14.64+0x4] ;  /* 0x000004040e0f8981 */ /* 0x000562000c1e9900 */
[----:B---3--:R-:W-:-:S06]  /*0c50*/  @!P0 IMAD.WIDE R10, R23, 0x4, R10 ;  /* 0x00000004170a8825 */ /* 0x008fcc00078e020a */
[----:B------:R-:W3:Y:S01]  /*0c60*/  @!P0 LDG.E.CONSTANT R11, desc[UR4][R10.64+0x8] ;  /* 0x000008040a0b8981 */ /* 0x000ee2000c1e9900 */
[----:B0-----:R-:W-:-:S06]  /*0c70*/  @!P0 IMAD.WIDE R8, R23, 0x4, R8 ;  /* 0x0000000417088825 */ /* 0x001fcc00078e0208 */
[----:B------:R0:W3:Y:S01]  /*0c80*/  @!P0 LDG.E.CONSTANT R9, desc[UR4][R8.64+0xc] ;  /* 0x00000c0408098981 */ /* 0x0000e2000c1e9900 */
[----:B-1----:R-:W-:-:S05]  /*0c90*/  IMAD.WIDE R18, R23, 0x4, R18 ;  /* 0x0000000417127825 */ /* 0x002fca00078e0212 */
[----:B------:R-:W3:Y:S04]  /*0ca0*/  LDG.E.CONSTANT R29, desc[UR4][R18.64] ;  /* 0x00000004121d7981 */ /* 0x000ee8000c1e9900 */
[----:B------:R-:W3:Y:S04]  /*0cb0*/  LDG.E.CONSTANT R25, desc[UR4][R18.64+0x4] ;  /* 0x0000040412197981 */ /* 0x000ee8000c1e9900 */
[----:B------:R-:W3:Y:S04]  /*0cc0*/  LDG.E.CONSTANT R27, desc[UR4][R18.64+0x8] ;  /* 0x00000804121b7981 */ /* 0x000ee8000c1e9900 */
[----:B------:R1:W3:Y:S01]  /*0cd0*/  LDG.E.CONSTANT R33, desc[UR4][R18.64+0xc] ;  /* 0x00000c0412217981 */ /* 0x0002e2000c1e9900 */
[----:B----4-:R-:W-:-:S02]  /*0ce0*/  @!P0 MOV R16, RZ ;  /* 0x000000ff00108202 */ /* 0x010fc40000000f00 */
[----:B--2---:R-:W-:Y:S02]  /*0cf0*/  @!P0 MOV R14, RZ ;  /* 0x000000ff000e8202 */ /* 0x004fe40000000f00 */
[----:B0-----:R-:W-:Y:S01]  /*0d00*/  @!P0 MOV R8, RZ ;  /* 0x000000ff00088202 */ /* 0x001fe20000000f00 */
[----:B-----5:R-:W-:-:S05]  /*0d10*/  @!P0 IMAD.HI R10, R17, -0x77777777, R16 ;  /* 0x88888889110a8827 */ /* 0x020fca00078e0210 */
[----:B------:R-:W-:-:S04]  /*0d20*/  @!P0 SHF.R.U32.HI R23, RZ, 0x1f, R10 ;  /* 0x0000001fff178819 */ /* 0x000fc8000001160a */
[----:B------:R-:W-:Y:S01]  /*0d30*/  @!P0 LEA.HI.SX32 R16, R10, R23, 0x14 ;  /* 0x000000170a108211 */ /* 0x000fe200078fa2ff */
[----:B------:R-:W-:-:S04]  /*0d40*/  @!P0 IMAD.HI R14, R15, -0x77777777, R14 ;  /* 0x888888890f0e8827 */ /* 0x000fc800078e020e */
[C---:B------:R-:W-:Y:S02]  /*0d50*/  @!P0 IMAD R17, R16.reuse, -0x1e00, R17 ;  /* 0xffffe20010118824 */ /* 0x040fe400078e0211 */
[----:B------:R-:W-:Y:S01]  /*0d60*/  @!P0 IMAD R16, R16, UR6, R3 ;  /* 0x0000000610108c24 */ /* 0x000fe2000f8e0203 */
[----:B------:R-:W-:-:S03]  /*0d70*/  @!P0 MOV R10, RZ ;  /* 0x000000ff000a8202 */ /* 0x000fc60000000f00 */
[----:B-1----:R-:W-:Y:S01]  /*0d80*/  @!P0 IMAD R19, R16, 0x1e00, R17 ;  /* 0x00001e0010138824 */ /* 0x002fe200078e0211 */
[----:B------:R-:W-:Y:S01]  /*0d90*/  @!P0 SHF.R.U32.HI R17, RZ, 0x1f, R14 ;  /* 0x0000001fff118819 */ /* 0x000fe2000001160e */
[----:B---3--:R-:W-:-:S03]  /*0da0*/  @!P0 IMAD.HI R10, R11, -0x77777777, R10 ;  /* 0x888888890b0a8827 */ /* 0x008fc600078e020a */
[----:B------:R-:W-:Y:S02]  /*0db0*/  @!P0 LEA.HI.SX32 R14, R14, R17, 0x14 ;  /* 0x000000110e0e8211 */ /* 0x000fe400078fa2ff */
[----:B------:R-:W0:Y:S01]  /*0dc0*/  @!P0 LDC.64 R16, c[0x0][0x390] ;  /* 0x0000e400ff108b82 */ /* 0x000e220000000a00 */
[----:B------:R-:W-:-:S04]  /*0dd0*/  @!P0 SHF.R.U32.HI R23, RZ, 0x1f, R10 ;  /* 0x0000001fff178819 */ /* 0x000fc8000001160a */
[----:B------:R-:W-:-:S05]  /*0de0*/  @!P0 LEA.HI.SX32 R10, R10, R23, 0x14 ;  /* 0x000000170a0a8211 */ /* 0x000fca00078fa2ff */
[C---:B------:R-:W-:Y:S02]  /*0df0*/  @!P0 IMAD R11, R10.reuse, -0x1e00, R11 ;  /* 0xffffe2000a0b8824 */ /* 0x040fe400078e020b */
[----:B------:R-:W-:-:S04]  /*0e00*/  @!P0 IMAD R10, R10, UR6, R3 ;  /* 0x000000060a0a8c24 */ /* 0x000fc8000f8e0203 */
[----:B------:R-:W-:Y:S02]  /*0e10*/  @!P0 IMAD R23, R10, 0x1e00, R11 ;  /* 0x00001e000a178824 */ /* 0x000fe400078e020b */
[----:B------:R-:W1:Y:S01]  /*0e20*/  @!P0 LDC.64 R10, c[0x0][0x390] ;  /* 0x0000e400ff0a8b82 */ /* 0x000e620000000a00 */
[----:B0-----:R-:W-:-:S04]  /*0e30*/  @!P0 IMAD.WIDE R18, R19, 0x2, R16 ;  /* 0x0000000213128825 */ /* 0x001fc800078e0210 */
[C---:B------:R-:W-:Y:S02]  /*0e40*/  @!P0 IMAD R17, R14.reuse, -0x1e00, R15 ;  /* 0xffffe2000e118824 */ /* 0x040fe400078e020f */
[----:B------:R-:W-:Y:S01]  /*0e50*/  @!P0 IMAD R14, R14, UR6, R3 ;  /* 0x000000060e0e8c24 */ /* 0x000fe2000f8e0203 */
[----:B------:R0:W2:Y:S03]  /*0e60*/  @!P0 LDG.E.U16.CONSTANT R19, desc[UR4][R18.64] ;  /* 0x0000000412138981 */ /* 0x0000a6000c1e9500 */
[----:B------:R-:W-:Y:S02]  /*0e70*/  @!P0 IMAD R17, R14, 0x1e00, R17 ;  /* 0x00001e000e118824 */ /* 0x000fe400078e0211 */
[----:B------:R-:W3:Y:S02]  /*0e80*/  @!P0 LDC.64 R14, c[0x0][0x390] ;  /* 0x0000e400ff0e8b82 */ /* 0x000ee40000000a00 */
[----:B-1----:R-:W-:-:S06]  /*0e90*/  @!P0 IMAD.WIDE R10, R17, 0x2, R10 ;  /* 0x00000002110a8825 */ /* 0x002fcc00078e020a */
[----:B------:R-:W1:Y:S01]  /*0ea0*/  LDC.64 R16, c[0x0][0x388] ;  /* 0x0000e200ff107b82 */ /* 0x000e620000000a00 */
[----:B------:R-:W-:Y:S01]  /*0eb0*/  @!P0 IMAD.HI R8, R9, -0x77777777, R8 ;  /* 0x8888888909088827 */ /* 0x000fe200078e0208 */
[----:B------:R-:W4:Y:S04]  /*0ec0*/  @!P0 LDG.E.U16.CONSTANT R11, desc[UR4][R10.64] ;  /* 0x000000040a0b8981 */ /* 0x000f28000c1e9500 */
[----:B------:R-:W-:Y:S01]  /*0ed0*/  @!P0 SHF.R.U32.HI R35, RZ, 0x1f, R8 ;  /* 0x0000001fff238819 */ /* 0x000fe20000011608 */
[----:B---3--:R-:W-:Y:S02]  /*0ee0*/  @!P0 IMAD.WIDE R14, R23, 0x2, R14 ;  /* 0x00000002170e8825 */ /* 0x008fe400078e020e */
[----:B------:R-:W3:Y:S01]  /*0ef0*/  @!P0 LDC.64 R22, c[0x0][0x390] ;  /* 0x0000e400ff168b82 */ /* 0x000ee20000000a00 */
[----:B------:R-:W-:-:S03]  /*0f00*/  @!P0 LEA.HI.SX32 R8, R8, R35, 0x14 ;  /* 0x0000002308088211 */ /* 0x000fc600078fa2ff */
[----:B------:R-:W5:Y:S01]  /*0f10*/  @!P0 LDG.E.U16.CONSTANT R15, desc[UR4][R14.64] ;  /* 0x000000040e0f8981 */ /* 0x000f62000c1e9500 */
[----:B-1----:R-:W-:-:S04]  /*0f20*/  IMAD.WIDE R28, R29, 0x2, R16 ;  /* 0x000000021d1c7825 */ /* 0x002fc800078e0210 */
[C---:B------:R-:W-:Y:S02]  /*0f30*/  @!P0 IMAD R35, R8.reuse, -0x1e00, R9 ;  /* 0xffffe20008238824 */ /* 0x040fe400078e0209 */
[----:B0-----:R-:W-:Y:S01]  /*0f40*/  @!P0 IMAD R18, R8, UR6, R3 ;  /* 0x0000000608128c24 */ /* 0x001fe2000f8e0203 */
[----:B------:R-:W2:Y:S01]  /*0f50*/  LDG.E.U16.CONSTANT R28, desc[UR4][R28.64] ;  /* 0x000000041c1c7981 */ /* 0x000ea2000c1e9500 */
[----:B------:R-:W-:-:S04]  /*0f60*/  IMAD.WIDE R8, R25, 0x2, R16 ;  /* 0x0000000219087825 */ /* 0x000fc800078e0210 */
[----:B------:R-:W-:Y:S02]  /*0f70*/  @!P0 IMAD R35, R18, 0x1e00, R35 ;  /* 0x00001e0012238824 */ /* 0x000fe400078e0223 */
[--C-:B------:R-:W-:Y:S01]  /*0f80*/  IMAD.WIDE R24, R27, 0x2, R16.reuse ;  /* 0x000000021b187825 */ /* 0x100fe200078e0210 */
[----:B------:R-:W4:Y:S03]  /*0f90*/  LDG.E.U16.CONSTANT R8, desc[UR4][R8.64] ;  /* 0x0000000408087981 */ /* 0x000f26000c1e9500 */
[----:B------:R-:W-:Y:S02]  /*0fa0*/  IMAD.WIDE R16, R33, 0x2, R16 ;  /* 0x0000000221107825 */ /* 0x000fe400078e0210 */
[----:B------:R-:W5:Y:S02]  /*0fb0*/  LDG.E.U16.CONSTANT R24, desc[UR4][R24.64] ;  /* 0x0000000418187981 */ /* 0x000f64000c1e9500 */
[----:B---3--:R-:W-:-:S02]  /*0fc0*/  @!P0 IMAD.WIDE R22, R35, 0x2, R22 ;  /* 0x0000000223168825 */ /* 0x008fc400078e0216 */
[----:B------:R-:W3:Y:S04]  /*0fd0*/  LDG.E.U16.CONSTANT R16, desc[UR4][R16.64] ;  /* 0x0000000410107981 */ /* 0x000ee8000c1e9500 */
[----:B------:R-:W3:Y:S01]  /*0fe0*/  @!P0 LDG.E.U16.CONSTANT R23, desc[UR4][R22.64] ;  /* 0x0000000416178981 */ /* 0x000ee2000c1e9500 */
[----:B------:R-:W-:Y:S01]  /*0ff0*/  IADD3 R21, PT, PT, R21, 0x4, RZ ;  /* 0x0000000415157810 */ /* 0x000fe20007ffe0ff */
[----:B--2---:R-:W-:-:S04]  /*1000*/  @!P0 HFMA2 R20, R28.H0_H0, R19.H0_H0, R20.H0_H0 ;  /* 0x200000131c148231 */ /* 0x004fc80000040814 */
[----:B----4-:R-:W-:-:S04]  /*1010*/  @!P0 HFMA2 R20, R8.H0_H0, R11.H0_H0, R20.H0_H0 ;  /* 0x2000000b08148231 */ /* 0x010fc80000040814 */
[----:B-----5:R-:W-:-:S04]  /*1020*/  @!P0 HFMA2 R20, R24.H0_H0, R15.H0_H0, R20.H0_H0 ;  /* 0x2000000f18148231 */ /* 0x020fc80000040814 */
[----:B---3--:R-:W-:-:S07]  /*1030*/  @!P0 HFMA2 R20, R16.H0_H0, R23.H0_H0, R20.H0_H0 ;  /* 0x2000001710148231 */ /* 0x008fce0000040814 */
.L_x_6:
[----:B------:R-:W-:Y:S05]  /*1040*/  BSYNC.RECONVERGENT B1 ;  /* 0x0000000000017941 */ /* 0x000fea0003800200 */
.L_x_5:
[----:B------:R-:W-:-:S13]  /*1050*/  LOP3.LUT P0, R8, R7, 0x3, RZ, 0xc0, !PT ;  /* 0x0000000307087812 */ /* 0x000fda000780c0ff */
[----:B------:R-:W-:Y:S05]  /*1060*/  @!P0 BRA `(.L_x_1) ;  /* 0x00000004001c8947 */ /* 0x000fea0003800000 */
[----:B------:R-:W-:Y:S01]  /*1070*/  ISETP.NE.AND P0, PT, R8, 0x1, PT ;  /* 0x000000010800780c */ /* 0x000fe20003f05270 */
[----:B------:R-:W-:Y:S01]  /*1080*/  BSSY.RECONVERGENT B1, `(.L_x_7) ;  /* 0x000002d000017945 */ /* 0x000fe20003800200 */
[----:B------:R-:W-:-:S04]  /*1090*/  LOP3.LUT R7, R7, 0x1, RZ, 0xc0, !PT ;  /* 0x0000000107077812 */ /* 0x000fc800078ec0ff */
[----:B------:R-:W-:-:S07]  /*10a0*/  ISETP.NE.U32.AND P1, PT, R7, 0x1, PT ;  /* 0x000000010700780c */ /* 0x000fce0003f25070 */
[----:B------:R-:W-:Y:S06]  /*10b0*/  @!P0 BRA `(.L_x_8) ;  /* 0x0000000000a48947 */ /* 0x000fec0003800000 */
[----:B------:R-:W0:Y:S01]  /*10c0*/  LDCU UR6, c[0x0][0x380] ;  /* 0x00007000ff0677ac */ /* 0x000e220008000800 */
[----:B------:R-:W-:Y:S01]  /*10d0*/  IADD3 R25, PT, PT, R6, R21, RZ ;  /* 0x0000001506197210 */ /* 0x000fe20007ffe0ff */
[----:B------:R-:W1:Y:S08]  /*10e0*/  LDC.64 R14, c[0x0][0x398] ;  /* 0x0000e600ff0e7b82 */ /* 0x000e700000000a00 */
[----:B------:R-:W2:Y:S01]  /*10f0*/  LDC.64 R18, c[0x0][0x388] ;  /* 0x0000e200ff127b82 */ /* 0x000ea20000000a00 */
[----:B0-----:R-:W-:-:S13]  /*1100*/  ISETP.GE.AND P0, PT, R3, UR6, PT ;  /* 0x0000000603007c0c */ /* 0x001fda000bf06270 */
[----:B------:R-:W0:Y:S08]  /*1110*/  @!P0 LDC.64 R10, c[0x0][0x3a0] ;  /* 0x0000e800ff0a8b82 */ /* 0x000e300000000a00 */
[----:B------:R-:W3:Y:S08]  /*1120*/  @!P0 LDC.64 R8, c[0x0][0x3a0] ;  /* 0x0000e800ff088b82 */ /* 0x000ef00000000a00 */
[----:B------:R-:W4:Y:S01]  /*1130*/  @!P0 LDC.64 R16, c[0x0][0x390] ;  /* 0x0000e400ff108b82 */ /* 0x000f220000000a00 */
[----:B0-----:R-:W-:-:S06]  /*1140*/  @!P0 IMAD.WIDE R10, R25, 0x4, R10 ;  /* 0x00000004190a8825 */ /* 0x001fcc00078e020a */
[----:B------:R0:W5:Y:S01]  /*1150*/  @!P0 LDG.E.CONSTANT R11, desc[UR4][R10.64] ;  /* 0x000000040a0b8981 */ /* 0x000162000c1e9900 */
[----:B---3--:R-:W-:-:S06]  /*1160*/  @!P0 IMAD.WIDE R8, R25, 0x4, R8 ;  /* 0x0000000419088825 */ /* 0x008fcc00078e0208 */
[----:B------:R3:W2:Y:S01]  /*1170*/  @!P0 LDG.E.CONSTANT R9, desc[UR4][R8.64+0x4] ;  /* 0x0000040408098981 */ /* 0x0006a2000c1e9900 */
[----:B-1----:R-:W-:Y:S01]  /*1180*/  IMAD.WIDE R24, R25, 0x4, R14 ;  /* 0x0000000419187825 */ /* 0x002fe200078e020e */
[----:B0-----:R-:W-:Y:S01]  /*1190*/  @!P0 MOV R10, RZ ;  /* 0x000000ff000a8202 */ /* 0x001fe20000000f00 */
[----:B------:R-:W0:Y:S03]  /*11a0*/  @!P0 LDC.64 R14, c[0x0][0x390] ;  /* 0x0000e400ff0e8b82 */ /* 0x000e260000000a00 */
[----:B------:R-:W4:Y:S04]  /*11b0*/  LDG.E.CONSTANT R7, desc[UR4][R24.64] ;  /* 0x0000000418077981 */ /* 0x000f28000c1e9900 */
[----:B------:R-:W4:Y:S01]  /*11c0*/  LDG.E.CONSTANT R23, desc[UR4][R24.64+0x4] ;  /* 0x0000040418177981 */ /* 0x000f22000c1e9900 */
[----:B---3--:R-:W-:Y:S01]  /*11d0*/  @!P0 MOV R8, RZ ;  /* 0x000000ff00088202 */ /* 0x008fe20000000f00 */
[----:B-----5:R-:W-:-:S05]  /*11e0*/  @!P0 IMAD.HI R22, R11, -0x77777777, R10 ;  /* 0x888888890b168827 */ /* 0x020fca00078e020a */
[----:B------:R-:W-:Y:S01]  /*11f0*/  @!P0 SHF.R.U32.HI R27, RZ, 0x1f, R22 ;  /* 0x0000001fff1b8819 */ /* 0x000fe20000011616 */
[----:B--2---:R-:W-:-:S03]  /*1200*/  @!P0 IMAD.HI R26, R9, -0x77777777, R8 ;  /* 0x88888889091a8827 */ /* 0x004fc600078e0208 */
[----:B------:R-:W-:Y:S02]  /*1210*/  @!P0 LEA.HI.SX32 R10, R22, R27, 0x14 ;  /* 0x0000001b160a8211 */ /* 0x000fe400078fa2ff */
[----:B------:R-:W-:-:S03]  /*1220*/  @!P0 SHF.R.U32.HI R27, RZ, 0x1f, R26 ;  /* 0x0000001fff1b8819 */ /* 0x000fc6000001161a */
[C---:B------:R-:W-:Y:S02]  /*1230*/  @!P0 IMAD R11, R10.reuse, -0x1e00, R11 ;  /* 0xffffe2000a0b8824 */ /* 0x040fe400078e020b */
[----:B------:R-:W-:Y:S01]  /*1240*/  @!P0 IMAD R10, R10, UR6, R3 ;  /* 0x000000060a0a8c24 */ /* 0x000fe2000f8e0203 */
[----:B------:R-:W-:-:S03]  /*1250*/  @!P0 LEA.HI.SX32 R8, R26, R27, 0x14 ;  /* 0x0000001b1a088211 */ /* 0x000fc600078fa2ff */
[----:B------:R-:W-:Y:S02]  /*1260*/  @!P0 IMAD R11, R10, 0x1e00, R11 ;  /* 0x00001e000a0b8824 */ /* 0x000fe400078e020b */
[C---:B------:R-:W-:Y:S02]  /*1270*/  @!P0 IMAD R9, R8.reuse, -0x1e00, R9 ;  /* 0xffffe20008098824 */ /* 0x040fe400078e0209 */
[----:B------:R-:W-:Y:S02]  /*1280*/  @!P0 IMAD R8, R8, UR6, R3 ;  /* 0x0000000608088c24 */ /* 0x000fe4000f8e0203 */
[----:B0-----:R-:W-:-:S04]  /*1290*/  @!P0 IMAD.WIDE R14, R11, 0x2, R14 ;  /* 0x000000020b0e8825 */ /* 0x001fc800078e020e */
[----:B------:R-:W-:Y:S02]  /*12a0*/  @!P0 IMAD R11, R8, 0x1e00, R9 ;  /* 0x00001e00080b8824 */ /* 0x000fe400078e0209 */
[--C-:B----4-:R-:W-:Y:S01]  /*12b0*/  IMAD.WIDE R8, R7, 0x2, R18.reuse ;  /* 0x0000000207087825 */ /* 0x110fe200078e0212 */
[----:B------:R-:W2:Y:S03]  /*12c0*/  @!P0 LDG.E.U16.CONSTANT R15, desc[UR4][R14.64] ;  /* 0x000000040e0f8981 */ /* 0x000ea6000c1e9500 */
[----:B------:R-:W-:Y:S02]  /*12d0*/  IMAD.WIDE R18, R23, 0x2, R18 ;  /* 0x0000000217127825 */ /* 0x000fe400078e0212 */
[----:B------:R-:W2:Y:S02]  /*12e0*/  LDG.E.U16.CONSTANT R8, desc[UR4][R8.64] ;  /* 0x0000000408087981 */ /* 0x000ea4000c1e9500 */
[----:B------:R-:W-:-:S02]  /*12f0*/  @!P0 IMAD.WIDE R16, R11, 0x2, R16 ;  /* 0x000000020b108825 */ /* 0x000fc400078e0210 */
[----:B------:R-:W3:Y:S04]  /*1300*/  LDG.E.U16.CONSTANT R18, desc[UR4][R18.64] ;  /* 0x0000000412127981 */ /* 0x000ee8000c1e9500 */
[----:B------:R-:W3:Y:S01]  /*1310*/  @!P0 LDG.E.U16.CONSTANT R17, desc[UR4][R16.64] ;  /* 0x0000000410118981 */ /* 0x000ee2000c1e9500 */
[----:B------:R-:W-:Y:S01]  /*1320*/  IADD3 R21, PT, PT, R21, 0x2, RZ ;  /* 0x0000000215157810 */ /* 0x000fe20007ffe0ff */
[----:B--2---:R-:W-:-:S04]  /*1330*/  @!P0 HFMA2 R20, R8.H0_H0, R15.H0_H0, R20.H0_H0 ;  /* 0x2000000f08148231 */ /* 0x004fc80000040814 */
[----:B---3--:R-:W-:-:S07]  /*1340*/  @!P0 HFMA2 R20, R18.H0_H0, R17.H0_H0, R20.H0_H0 ;  /* 0x2000001112148231 */ /* 0x008fce0000040814 */
.L_x_8:
[----:B------:R-:W-:Y:S05]  /*1350*/  BSYNC.RECONVERGENT B1 ;  /* 0x0000000000017941 */ /* 0x000fea0003800200 */
.L_x_7:
[----:B------:R-:W-:Y:S05]  /*1360*/  @P1 BRA `(.L_x_1) ;  /* 0x00000000005c1947 */ /* 0x000fea0003800000 */
[----:B------:R-:W0:Y:S01]  /*1370*/  LDCU UR6, c[0x0][0x380] ;  /* 0x00007000ff0677ac */ /* 0x000e220008000800 */
[----:B------:R-:W-:Y:S01]  /*1380*/  IADD3 R21, PT, PT, R6, R21, RZ ;  /* 0x0000001506157210 */ /* 0x000fe20007ffe0ff */
[----:B------:R-:W1:Y:S08]  /*1390*/  LDC.64 R14, c[0x0][0x398] ;  /* 0x0000e600ff0e7b82 */ /* 0x000e700000000a00 */
[----:B------:R-:W2:Y:S01]  /*13a0*/  LDC.64 R10, c[0x0][0x388] ;  /* 0x0000e200ff0a7b82 */ /* 0x000ea20000000a00 */
[----:B0-----:R-:W-:-:S13]  /*13b0*/  ISETP.GE.AND P0, PT, R3, UR6, PT ;  /* 0x0000000603007c0c */ /* 0x001fda000bf06270 */
[----:B------:R-:W0:Y:S01]  /*13c0*/  @!P0 LDC.64 R8, c[0x0][0x3a0] ;  /* 0x0000e800ff088b82 */ /* 0x000e220000000a00 */
[----:B-1----:R-:W-:-:S06]  /*13d0*/  IMAD.WIDE R14, R21, 0x4, R14 ;  /* 0x00000004150e7825 */ /* 0x002fcc00078e020e */
[----:B------:R-:W2:Y:S01]  /*13e0*/  LDG.E.CONSTANT R15, desc[UR4][R14.64] ;  /* 0x000000040e0f7981 */ /* 0x000ea2000c1e9900 */
[----:B0-----:R-:W-:Y:S02]  /*13f0*/  @!P0 IMAD.WIDE R6, R21, 0x4, R8 ;  /* 0x0000000415068825 */ /* 0x001fe400078e0208 */
[----:B------:R-:W0:Y:S04]  /*1400*/  @!P0 LDC.64 R8, c[0x0][0x390] ;  /* 0x0000e400ff088b82 */ /* 0x000e280000000a00 */
[----:B------:R1:W3:Y:S02]  /*1410*/  @!P0 LDG.E.CONSTANT R7, desc[UR4][R6.64] ;  /* 0x0000000406078981 */ /* 0x0002e4000c1e9900 */
[----:B-1----:R-:W-:Y:S01]  /*1420*/  @!P0 MOV R6, RZ ;  /* 0x000000ff00068202 */ /* 0x002fe20000000f00 */
[----:B--2---:R-:W-:-:S06]  /*1430*/  IMAD.WIDE R10, R15, 0x2, R10 ;  /* 0x000000020f0a7825 */ /* 0x004fcc00078e020a */
[----:B------:R-:W2:Y:S01]  /*1440*/  LDG.E.U16.CONSTANT R10, desc[UR4][R10.64] ;  /* 0x000000040a0a7981 */ /* 0x000ea2000c1e9500 */
[----:B---3--:R-:W-:-:S05]  /*1450*/  @!P0 IMAD.HI R16, R7, -0x77777777, R6 ;  /* 0x8888888907108827 */ /* 0x008fca00078e0206 */
[----:B------:R-:W-:-:S04]  /*1460*/  @!P0 SHF.R.U32.HI R17, RZ, 0x1f, R16 ;  /* 0x0000001fff118819 */ /* 0x000fc80000011610 */
[----:B------:R-:W-:-:S05]  /*1470*/  @!P0 LEA.HI.SX32 R17, R16, R17, 0x14 ;  /* 0x0000001110118211 */ /* 0x000fca00078fa2ff */
[C---:B------:R-:W-:Y:S02]  /*1480*/  @!P0 IMAD R16, R17.reuse, -0x1e00, R7 ;  /* 0xffffe20011108824 */ /* 0x040fe400078e0207 */
[----:B------:R-:W-:-:S04]  /*1490*/  @!P0 IMAD R17, R17, UR6, R3 ;  /* 0x0000000611118c24 */ /* 0x000fc8000f8e0203 */
[----:B------:R-:W-:-:S04]  /*14a0*/  @!P0 IMAD R17, R17, 0x1e00, R16 ;  /* 0x00001e0011118824 */ /* 0x000fc800078e0210 */
[----:B0-----:R-:W-:-:S06]  /*14b0*/  @!P0 IMAD.WIDE R8, R17, 0x2, R8 ;  /* 0x0000000211088825 */ /* 0x001fcc00078e0208 */
[----:B------:R-:W2:Y:S02]  /*14c0*/  @!P0 LDG.E.U16.CONSTANT R9, desc[UR4][R8.64] ;  /* 0x0000000408098981 */ /* 0x000ea4000c1e9500 */
[----:B--2---:R-:W-:-:S07]  /*14d0*/  @!P0 HFMA2 R20, R10.H0_H0, R9.H0_H0, R20.H0_H0 ;  /* 0x200000090a148231 */ /* 0x004fce0000040814 */
.L_x_1:
[----:B------:R-:W-:Y:S05]  /*14e0*/  BSYNC.RECONVERGENT B0 ;  /* 0x0000000000007941 */ /* 0x000fea0003800200 */
.L_x_0:
[----:B------:R-:W0:Y:S01]  /*14f0*/  LDCU UR6, c[0x0][0x380] ;  /* 0x00007000ff0677ac */ /* 0x000e220008000800 */
[----:B------:R-:W-:Y:S01]  /*1500*/  BSSY.RECONVERGENT B0, `(.L_x_9) ;  /* 0x000000e000007945 */ /* 0x000fe20003800200 */
[----:B------:R-:W-:Y:S02]  /*1510*/  ISETP.NE.AND P1, PT, R2, 0x1, PT ;  /* 0x000000010200780c */ /* 0x000fe40003f25270 */
[----:B0-----:R-:W-:-:S13]  /*1520*/  ISETP.GE.AND P0, PT, R3, UR6, PT ;  /* 0x0000000603007c0c */ /* 0x001fda000bf06270 */
[----:B------:R-:W-:Y:S05]  /*1530*/  @P0 BRA `(.L_x_10) ;  /* 0x0000000000280947 */ /* 0x000fea0003800000 */
[----:B------:R-:W0:Y:S01]  /*1540*/  LDC.64 R6, c[0x0][0x3b8] ;  /* 0x0000ee00ff067b82 */ /* 0x000e220000000a00 */
[----:B------:R-:W-:-:S04]  /*1550*/  IMAD.HI.U32 R5, R5, -0x55555555, RZ ;  /* 0xaaaaaaab05057827 */ /* 0x000fc800078e00ff */
[----:B------:R-:W-:Y:S01]  /*1560*/  IMAD.HI.U32 R9, R0, 0x2aaaaaab, RZ ;  /* 0x2aaaaaab00097827 */ /* 0x000fe200078e00ff */
[----:B------:R-:W-:-:S04]  /*1570*/  SHF.R.U32.HI R8, RZ, 0xd, R5 ;  /* 0x0000000dff087819 */ /* 0x000fc80000011605 */
[----:B------:R-:W-:Y:S01]  /*1580*/  SHF.R.U32.HI R9, RZ, 0xd, R9 ;  /* 0x0000000dff097819 */ /* 0x000fe20000011609 */
[----:B------:R-:W-:-:S04]  /*1590*/  IMAD R8, R8, UR6, R3 ;  /* 0x0000000608087c24 */ /* 0x000fc8000f8e0203 */
[----:B------:R-:W-:-:S04]  /*15a0*/  IMAD R9, R9, -0xc000, R0 ;  /* 0xffff400009097824 */ /* 0x000fc800078e0200 */
[----:B------:R-:W-:-:S04]  /*15b0*/  IMAD R9, R8, 0xc000, R9 ;  /* 0x0000c00008097824 */ /* 0x000fc800078e0209 */
[----:B0-----:R-:W-:-:S05]  /*15c0*/  IMAD.WIDE R6, R9, 0x2, R6 ;  /* 0x0000000209067825 */ /* 0x001fca00078e0206 */
[----:B------:R0:W-:Y:S02]  /*15d0*/  STG.E.U16 desc[UR4][R6.64], R20 ;  /* 0x0000001406007986 */ /* 0x0001e4000c101504 */
.L_x_10:
[----:B------:R-:W-:Y:S05]  /*15e0*/  BSYNC.RECONVERGENT B0 ;  /* 0x0000000000007941 */ /* 0x000fea0003800200 */
.L_x_9:
[----:B------:R-:W-:Y:S05]  /*15f0*/  @!P1 EXIT ;  /* 0x000000000000994d */ /* 0x000fea0003800000 */
[----:B------:R-:W2:Y:S02]  /*1600*/  LDG.E.CONSTANT R5, desc[UR4][R30.64+0x4] ;  /* 0x000004041e057981 */ /* 0x000ea4000c1e9900 */
[----:B--2---:R-:W-:-:S13]  /*1610*/  ISETP.NE.AND P1, PT, R5, -0x1, PT ;  /* 0xffffffff0500780c */ /* 0x004fda0003f25270 */
[----:B------:R-:W-:Y:S05]  /*1620*/  @!P1 EXIT ;  /* 0x000000000000994d */ /* 0x000fea0003800000 */
[----:B0-----:R-:W2:Y:S01]  /*1630*/  LDG.E.CONSTANT R6, desc[UR4][R12.64+0x4] ;  /* 0x000004040c067981 */ /* 0x001ea2000c1e9900 */
[----:B------:R-:W-:Y:S01]  /*1640*/  BSSY.RECONVERGENT B0, `(.L_x_11) ;  /* 0x000012f000007945 */ /* 0x000fe20003800200 */
        /* <DEDUP_REMOVED lines=8> */
[----:B------:R-:W-:Y:S02]  /*16d0*/  LOP3.LUT R8, R6, 0x7ffffff8, RZ, 0xc0, !PT ;  /* 0x7ffffff806087812 */ /* 0x000fe400078ec0ff */
[----:B------:R-:W-:Y:S02]  /*16e0*/  MOV R20, R5 ;  /* 0x0000000500147202 */ /* 0x000fe40000000f00 */
[----:B------:R-:W-:Y:S02]  /*16f0*/  PRMT R7, RZ, 0x7610, R7 ;  /* 0x00007610ff077816 */ /* 0x000fe40000000007 */
[----:B------:R-:W-:-:S07]  /*1700*/  IADD3 R21, PT, PT, -R8, RZ, RZ ;  /* 0x000000ff08157210 */ /* 0x000fce0007ffe1ff */
.L_x_15:
[----:B------:R-:W0:Y:S08]  /*1710*/  LDC.64 R16, c[0x0][0x3a0] ;  /* 0x0000e800ff107b82 */ /* 0x000e300000000a00 */
[----:B------:R-:W1:Y:S01]  /*1720*/  LDC.64 R28, c[0x0][0x398] ;  /* 0x0000e600ff1c7b82 */ /* 0x000e620000000a00 */
[----:B------:R-:W-:-:S07]  /*1730*/  @!P0 MOV R10, RZ ;  /* 0x000000ff000a8202 */ /* 0x000fce0000000f00 */
[----:B------:R-:W2:Y:S01]  /*1740*/  @!P0 LDC R18, c[0x0][0x380] ;  /* 0x0000e000ff128b82 */ /* 0x000ea20000000800 */
[----:B0-----:R-:W-:-:S07]  /*1750*/  IMAD.WIDE R16, R20, 0x4, R16 ;  /* 0x0000000414107825 */ /* 0x001fce00078e0210 */
[----:B------:R-:W0:Y:S01]  /*1760*/  LDC.64 R14, c[0x0][0x388] ;  /* 0x0000e200ff0e7b82 */ /* 0x000e220000000a00 */
[----:B------:R-:W3:Y:S01]  /*1770*/  @!P0 LDG.E.CONSTANT R11, desc[UR4][R16.64] ;  /* 0x00000004100b8981 */ /* 0x000ee2000c1e9900 */
[----:B-1----:R-:W-:-:S06]  /*1780*/  IMAD.WIDE R28, R20, 0x4, R28 ;  /* 0x00000004141c7825 */ /* 0x002fcc00078e021c */
[----:B------:R-:W1:Y:S01]  /*1790*/  @!P0 LDC.64 R32, c[0x0][0x390] ;  /* 0x0000e400ff208b82 */ /* 0x000e620000000a00 */
[----:B------:R-:W4:Y:S04]  /*17a0*/  @!P0 LDG.E.CONSTANT R25, desc[UR4][R16.64+0x4] ;  /* 0x0000040410198981 */ /* 0x000f28000c1e9900 */
[----:B------:R-:W0:Y:S01]  /*17b0*/  LDG.E.CONSTANT R35, desc[UR4][R28.64] ;  /* 0x000000041c237981 */ /* 0x000e22000c1e9900 */
[----:B------:R-:W-:Y:S02]  /*17c0*/  @!P0 MOV R24, RZ ;  /* 0x000000ff00188202 */ /* 0x000fe40000000f00 */
[----:B------:R-:W-:Y:S01]  /*17d0*/  @!P0 MOV R26, RZ ;  /* 0x000000ff001a8202 */ /* 0x000fe20000000f00 */
[----:B------:R-:W5:Y:S01]  /*17e0*/  @!P0 LDG.E.CONSTANT R27, desc[UR4][R16.64+0x8] ;  /* 0x00000804101b8981 */ /* 0x000f62000c1e9900 */
[----:B------:R-:W5:Y:S03]  /*17f0*/  @!P0 LDC R22, c[0x0][0x380] ;  /* 0x0000e000ff168b82 */ /* 0x000f660000000800 */
[----:B------:R-:W5:Y:S01]  /*1800*/  @!P0 LDG.E.CONSTANT R19, desc[UR4][R16.64+0xc] ;  /* 0x00000c0410138981 */ /* 0x000f62000c1e9900 */
[----:B---3--:R-:W-:-:S05]  /*1810*/  @!P0 IMAD.HI R9, R11, -0x77777777, R10 ;  /* 0x888888890b098827 */ /* 0x008fca00078e020a */
[----:B------:R-:W-:-:S04]  /*1820*/  @!P0 SHF.R.U32.HI R10, RZ, 0x1f, R9 ;  /* 0x0000001fff0a8819 */ /* 0x000fc80000011609 */
[----:B------:R-:W-:Y:S01]  /*1830*/  @!P0 LEA.HI.SX32 R10, R9, R10, 0x14 ;  /* 0x0000000a090a8211 */ /* 0x000fe200078fa2ff */
[----:B0-----:R-:W-:Y:S01]  /*1840*/  IMAD.WIDE R34, R35, 0x2, R14 ;  /* 0x0000000223227825 */ /* 0x001fe200078e020e */
[----:B------:R-:W3:Y:S03]  /*1850*/  LDG.E.CONSTANT R9, desc[UR4][R28.64+0x4] ;  /* 0x000004041c097981 */ /* 0x000ee6000c1e9900 */
[C---:B------:R-:W-:Y:S02]  /*1860*/  @!P0 IMAD R11, R10.reuse, -0x1e00, R11 ;  /* 0xffffe2000a0b8824 */ /* 0x040fe400078e020b */
[----:B--2---:R-:W-:Y:S02]  /*1870*/  @!P0 IMAD R18, R10, R18, R3 ;  /* 0x000000120a128224 */ /* 0x004fe400078e0203 */
[----:B------:R-:W2:Y:S02]  /*1880*/  LDG.E.U16.CONSTANT R10, desc[UR4][R34.64] ;  /* 0x00000004220a7981 */ /* 0x000ea4000c1e9500 */
[----:B------:R-:W-:-:S04]  /*1890*/  @!P0 IMAD R11, R18, 0x1e00, R11 ;  /* 0x00001e00120b8824 */ /* 0x000fc800078e020b */
[----:B-1----:R-:W-:Y:S02]  /*18a0*/  @!P0 IMAD.WIDE R32, R11, 0x2, R32 ;  /* 0x000000020b208825 */ /* 0x002fe400078e0220 */
[----:B------:R-:W3:Y:S04]  /*18b0*/  LDG.E.CONSTANT R11, desc[UR4][R28.64+0x8] ;  /* 0x000008041c0b7981 */ /* 0x000ee8000c1e9900 */
[----:B------:R-:W2:Y:S02]  /*18c0*/  @!P0 LDG.E.U16.CONSTANT R18, desc[UR4][R32.64] ;  /* 0x0000000420128981 */ /* 0x000ea4000c1e9500 */
[----:B--2---:R-:W-:Y:S02]  /*18d0*/  @!P0 HFMA2 R7, R10.H0_H0, R18.H0_H0, R7.H0_H0 ;  /* 0x200000120a078231 */ /* 0x004fe40000040807 */
[----:B----4-:R-:W-:-:S05]  /*18e0*/  @!P0 IMAD.HI R18, R25, -0x77777777, R24 ;  /* 0x8888888919128827 */ /* 0x010fca00078e0218 */
[----:B------:R-:W-:-:S04]  /*18f0*/  @!P0 SHF.R.U32.HI R23, RZ, 0x1f, R18 ;  /* 0x0000001fff178819 */ /* 0x000fc80000011612 */
[----:B------:R-:W-:Y:S02]  /*1900*/  @!P0 LEA.HI.SX32 R18, R18, R23, 0x14 ;  /* 0x0000001712128211 */ /* 0x000fe400078fa2ff */
[----:B------:R-:W0:Y:S03]  /*1910*/  @!P0 LDC R23, c[0x0][0x380] ;  /* 0x0000e000ff178b82 */ /* 0x000e260000000800 */
[C---:B------:R-:W-:Y:S02]  /*1920*/  @!P0 IMAD R10, R18.reuse, -0x1e00, R25 ;  /* 0xffffe200120a8824 */ /* 0x040fe400078e0219 */
[----:B0-----:R-:W-:Y:S02]  /*1930*/  @!P0 IMAD R23, R18, R23, R3 ;  /* 0x0000001712178224 */ /* 0x001fe400078e0203 */
[----:B-----5:R-:W-:-:S05]  /*1940*/  @!P0 IMAD.HI R18, R27, -0x77777777, R26 ;  /* 0x888888891b128827 */ /* 0x020fca00078e021a */
[----:B------:R-:W-:-:S04]  /*1950*/  @!P0 SHF.R.U32.HI R25, RZ, 0x1f, R18 ;  /* 0x0000001fff198819 */ /* 0x000fc80000011612 */
[----:B------:R-:W-:Y:S02]  /*1960*/  @!P0 LEA.HI.SX32 R18, R18, R25, 0x14 ;  /* 0x0000001912128211 */ /* 0x000fe400078fa2ff */
[----:B------:R-:W0:Y:S01]  /*1970*/  @!P0 LDC.64 R24, c[0x0][0x390] ;  /* 0x0000e400ff188b82 */ /* 0x000e220000000a00 */
[----:B------:R-:W-:Y:S02]  /*1980*/  @!P0 IMAD R23, R23, 0x1e00, R10 ;  /* 0x00001e0017178824 */ /* 0x000fe400078e020a */
[C---:B------:R-:W-:Y:S02]  /*1990*/  @!P0 IMAD R22, R18.reuse, R22, R3 ;  /* 0x0000001612168224 */ /* 0x040fe400078e0203 */
[----:B------:R-:W-:-:S04]  /*19a0*/  @!P0 IMAD R27, R18, -0x1e00, R27 ;  /* 0xffffe200121b8824 */ /* 0x000fc800078e021b */
[----:B------:R-:W-:Y:S02]  /*19b0*/  @!P0 IMAD R27, R22, 0x1e00, R27 ;  /* 0x00001e00161b8824 */ /* 0x000fe400078e021b */
[----:B0-----:R-:W-:Y:S02]  /*19c0*/  @!P0 IMAD.WIDE R24, R23, 0x2, R24 ;  /* 0x0000000217188825 */ /* 0x001fe400078e0218 */
[----:B------:R-:W0:Y:S02]  /*19d0*/  @!P0 LDC.64 R22, c[0x0][0x390] ;  /* 0x0000e400ff168b82 */ /* 0x000e240000000a00 */
[----:B---3--:R-:W-:Y:S02]  /*19e0*/  IMAD.WIDE R32, R9, 0x2, R14 ;  /* 0x0000000209207825 */ /* 0x008fe400078e020e */
[----:B------:R-:W2:Y:S02]  /*19f0*/  @!P0 LDG.E.U16.CONSTANT R24, desc[UR4][R24.64] ;  /* 0x0000000418188981 */ /* 0x000ea4000c1e9500 */
[----:B0-----:R-:W-:-:S04]  /*1a00*/  @!P0 IMAD.WIDE R22, R27, 0x2, R22 ;  /* 0x000000021b168825 */ /* 0x001fc800078e0216 */
[----:B------:R-:W-:Y:S02]  /*1a10*/  IMAD.WIDE R26, R11, 0x2, R14 ;  /* 0x000000020b1a7825 */ /* 0x000fe400078e020e */
[----:B------:R-:W2:Y:S04]  /*1a20*/  LDG.E.U16.CONSTANT R11, desc[UR4][R32.64] ;  /* 0x00000004200b7981 */ /* 0x000ea8000c1e9500 */
[----:B------:R-:W3:Y:S04]  /*1a30*/  @!P0 LDG.E.U16.CONSTANT R22, desc[UR4][R22.64] ;  /* 0x0000000416168981 */ /* 0x000ee8000c1e9500 */
[----:B------:R0:W3:Y:S04]  /*1a40*/  LDG.E.U16.CONSTANT R9, desc[UR4][R26.64] ;  /* 0x000000041a097981 */ /* 0x0000e8000c1e9500 */
[----:B------:R-:W4:Y:S01]  /*1a50*/  LDG.E.CONSTANT R33, desc[UR4][R28.64+0xc] ;  /* 0x00000c041c217981 */ /* 0x000f22000c1e9900 */
[----:B------:R-:W-:-:S03]  /*1a60*/  @!P0 MOV R18, RZ ;  /* 0x000000ff00128202 */ /* 0x000fc60000000f00 */
[----:B------:R-:W5:Y:S02]  /*1a70*/  LDG.E.CONSTANT R23, desc[UR4][R28.64+0x14] ;  /* 0x000014041c177981 */ /* 0x000f64000c1e9900 */
[----:B------:R-:W-:Y:S02]  /*1a80*/  @!P0 IMAD.HI R10, R19, -0x77777777, R18 ;  /* 0x88888889130a8827 */ /* 0x000fe400078e0212 */
[----:B------:R-:W5:Y:S03]  /*1a90*/  @!P0 LDG.E.CONSTANT R27, desc[UR4][R16.64+0x10] ;  /* 0x00001004101b8981 */ /* 0x000f66000c1e9900 */
[----:B------:R-:W-:-:S04]  /*1aa0*/  @!P0 SHF.R.U32.HI R35, RZ, 0x1f, R10 ;  /* 0x0000001fff238819 */ /* 0x000fc8000001160a */
[----:B------:R-:W-:Y:S02]  /*1ab0*/  @!P0 LEA.HI.SX32 R18, R10, R35, 0x14 ;  /* 0x000000230a128211 */ /* 0x000fe400078fa2ff */
[----:B------:R-:W1:Y:S03]  /*1ac0*/  @!P0 LDC R10, c[0x0][0x380] ;  /* 0x0000e000ff0a8b82 */ /* 0x000e660000000800 */
[C---:B------:R-:W-:Y:S02]  /*1ad0*/  @!P0 IMAD R19, R18.reuse, -0x1e00, R19 ;  /* 0xffffe20012138824 */ /* 0x040fe400078e0213 */
[----:B-1----:R-:W-:-:S04]  /*1ae0*/  @!P0 IMAD R18, R18, R10, R3 ;  /* 0x0000000a12128224 */ /* 0x002fc800078e0203 */
[----:B------:R-:W-:Y:S02]  /*1af0*/  @!P0 IMAD R35, R18, 0x1e00, R19 ;  /* 0x00001e0012238824 */ /* 0x000fe400078e0213 */
[----:B------:R-:W1:Y:S02]  /*1b00*/  @!P0 LDC.64 R18, c[0x0][0x390] ;  /* 0x0000e400ff128b82 */ /* 0x000e640000000a00 */
[----:B-1----:R-:W-:Y:S02]  /*1b10*/  @!P0 IMAD.WIDE R34, R35, 0x2, R18 ;  /* 0x0000000223228825 */ /* 0x002fe400078e0212 */
[----:B------:R-:W5:Y:S04]  /*1b20*/  @!P0 LDG.E.CONSTANT R19, desc[UR4][R16.64+0x18] ;  /* 0x0000180410138981 */ /* 0x000f68000c1e9900 */
[----:B------:R1:W5:Y:S01]  /*1b30*/  @!P0 LDG.E.U16.CONSTANT R10, desc[UR4][R34.64] ;  /* 0x00000004220a8981 */ /* 0x000362000c1e9500 */
[----:B0-----:R-:W-:Y:S01]  /*1b40*/  @!P0 MOV R26, RZ ;  /* 0x000000ff001a8202 */ /* 0x001fe20000000f00 */
[----:B-1----:R-:W0:Y:S01]  /*1b50*/  @!P0 LDC.64 R34, c[0x0][0x390] ;  /* 0x0000e400ff228b82 */ /* 0x002e220000000a00 */
[----:B----4-:R-:W-:-:S05]  /*1b60*/  IMAD.WIDE R32, R33, 0x2, R14 ;  /* 0x0000000221207825 */ /* 0x010fca00078e020e */
[----:B------:R1:W5:Y:S01]  /*1b70*/  LDG.E.U16.CONSTANT R18, desc[UR4][R32.64] ;  /* 0x0000000420127981 */ /* 0x000362000c1e9500 */
[----:B--2---:R-:W-:-:S03]  /*1b80*/  @!P0 HFMA2 R7, R11.H0_H0, R24.H0_H0, R7.H0_H0 ;  /* 0x200000180b078231 */ /* 0x004fc60000040807 */
[----:B------:R-:W2:Y:S01]  /*1b90*/  @!P0 LDG.E.CONSTANT R11, desc[UR4][R16.64+0x14] ;  /* 0x00001404100b8981 */ /* 0x000ea2000c1e9900 */
[----:B---3--:R-:W-:Y:S02]  /*1ba0*/  @!P0 HFMA2 R7, R9.H0_H0, R22.H0_H0, R7.H0_H0 ;  /* 0x2000001609078231 */ /* 0x008fe40000040807 */
[----:B------:R-:W3:Y:S01]  /*1bb0*/  @!P0 LDC R22, c[0x0][0x380] ;  /* 0x0000e000ff168b82 */ /* 0x000ee20000000800 */
[----:B------:R-:W4:Y:S04]  /*1bc0*/  LDG.E.CONSTANT R9, desc[UR4][R28.64+0x10] ;  /* 0x000010041c097981 */ /* 0x000f28000c1e9900 */
[----:B------:R-:W3:Y:S03]  /*1bd0*/  @!P0 LDG.E.CONSTANT R17, desc[UR4][R16.64+0x1c] ;  /* 0x00001c0410118981 */ /* 0x000ee6000c1e9900 */
[----:B-1----:R-:W1:Y:S01]  /*1be0*/  @!P0 LDC.64 R32, c[0x0][0x390] ;  /* 0x0000e400ff208b82 */ /* 0x002e620000000a00 */
[----:B-----5:R-:W-:-:S02]  /*1bf0*/  @!P0 HFMA2 R7, R18.H0_H0, R10.H0_H0, R7.H0_H0 ;  /* 0x2000000a12078231 */ /* 0x020fc40000040807 */
[----:B------:R-:W-:-:S05]  /*1c00*/  @!P0 IMAD.HI R10, R27, -0x77777777, R26 ;  /* 0x888888891b0a8827 */ /* 0x000fca00078e021a */
[----:B------:R-:W-:-:S04]  /*1c10*/  @!P0 SHF.R.U32.HI R25, RZ, 0x1f, R10 ;  /* 0x0000001fff198819 */ /* 0x000fc8000001160a */
[----:B------:R-:W-:Y:S02]  /*1c20*/  @!P0 LEA.HI.SX32 R10, R10, R25, 0x14 ;  /* 0x000000190a0a8211 */ /* 0x000fe400078fa2ff */
[----:B------:R-:W5:Y:S03]  /*1c30*/  @!P0 LDC R25, c[0x0][0x380] ;  /* 0x0000e000ff198b82 */ /* 0x000f660000000800 */
[C---:B------:R-:W-:Y:S02]  /*1c40*/  @!P0 IMAD R18, R10.reuse, -0x1e00, R27 ;  /* 0xffffe2000a128824 */ /* 0x040fe400078e021b */
[----:B-----5:R-:W-:-:S04]  /*1c50*/  @!P0 IMAD R25, R10, R25, R3 ;  /* 0x000000190a198224 */ /* 0x020fc800078e0203 */
[----:B------:R-:W-:Y:S01]  /*1c60*/  @!P0 IMAD R25, R25, 0x1e00, R18 ;  /* 0x00001e0019198824 */ /* 0x000fe200078e0212 */
[----:B------:R-:W-:-:S05]  /*1c70*/  @!P0 MOV R18, RZ ;  /* 0x000000ff00128202 */ /* 0x000fca0000000f00 */
[----:B------:R-:W-:-:S04]  /*1c80*/  @!P0 IMAD.HI R18, R19, -0x77777777, R18 ;  /* 0x8888888913128827 */ /* 0x000fc800078e0212 */
[----:B0-----:R-:W-:-:S04]  /*1c90*/  @!P0 IMAD.WIDE R34, R25, 0x2, R34 ;  /* 0x0000000219228825 */ /* 0x001fc800078e0222 */
[----:B------:R-:W-:Y:S01]  /*1ca0*/  IMAD.WIDE R24, R23, 0x2, R14 ;  /* 0x0000000217187825 */ /* 0x000fe200078e020e */
[----:B------:R-:W-:-:S04]  /*1cb0*/  @!P0 SHF.R.U32.HI R23, RZ, 0x1f, R18 ;  /* 0x0000001fff178819 */ /* 0x000fc80000011612 */
[----:B------:R-:W-:Y:S02]  /*1cc0*/  @!P0 LEA.HI.SX32 R18, R18, R23, 0x14 ;  /* 0x0000001712128211 */ /* 0x000fe400078fa2ff */
[----:B------:R-:W0:Y:S03]  /*1cd0*/  @!P0 LDC R23, c[0x0][0x380] ;  /* 0x0000e000ff178b82 */ /* 0x000e260000000800 */
[C---:B------:R-:W-:Y:S01]  /*1ce0*/  @!P0 IMAD R19, R18.reuse, -0x1e00, R19 ;  /* 0xffffe20012138824 */ /* 0x040fe200078e0213 */
[----:B------:R-:W-:Y:S01]  /*1cf0*/  @!P0 MOV R10, RZ ;  /* 0x000000ff000a8202 */ /* 0x000fe20000000f00 */
[----:B0-----:R-:W-:-:S04]  /*1d00*/  @!P0 IMAD R18, R18, R23, R3 ;  /* 0x0000001712128224 */ /* 0x001fc800078e0203 */
[----:B------:R-:W-:Y:S02]  /*1d10*/  @!P0 IMAD R23, R18, 0x1e00, R19 ;  /* 0x00001e0012178824 */ /* 0x000fe400078e0213 */
[----:B------:R-:W0:Y:S01]  /*1d20*/  @!P0 LDC.64 R18, c[0x0][0x390] ;  /* 0x0000e400ff128b82 */ /* 0x000e220000000a00 */
[----:B--2---:R-:W-:-:S05]  /*1d30*/  @!P0 IMAD.HI R10, R11, -0x77777777, R10 ;  /* 0x888888890b0a8827 */ /* 0x004fca00078e020a */
[----:B------:R-:W-:-:S04]  /*1d40*/  @!P0 SHF.R.U32.HI R27, RZ, 0x1f, R10 ;  /* 0x0000001fff1b8819 */ /* 0x000fc8000001160a */
[----:B------:R-:W-:Y:S01]  /*1d50*/  @!P0 LEA.HI.SX32 R10, R10, R27, 0x14 ;  /* 0x0000001b0a0a8211 */ /* 0x000fe200078fa2ff */
[----:B----4-:R-:W-:Y:S02]  /*1d60*/  IMAD.WIDE R26, R9, 0x2, R14 ;  /* 0x00000002091a7825 */ /* 0x010fe400078e020e */
[----:B------:R2:W4:Y:S04]  /*1d70*/  LDG.E.U16.CONSTANT R9, desc[UR4][R24.64] ;  /* 0x0000000418097981 */ /* 0x000528000c1e9500 */
[----:B------:R-:W5:Y:S01]  /*1d80*/  LDG.E.CONSTANT R25, desc[UR4][R28.64+0x1c] ;  /* 0x00001c041c197981 */ /* 0x000f62000c1e9900 */
[----:B0-----:R-:W-:Y:S01]  /*1d90*/  @!P0 IMAD.WIDE R18, R23, 0x2, R18 ;  /* 0x0000000217128825 */ /* 0x001fe200078e0212 */
[----:B--2---:R-:W0:Y:S02]  /*1da0*/  @!P0 LDC R24, c[0x0][0x380] ;  /* 0x0000e000ff188b82 */ /* 0x004e240000000800 */
[----:B------:R-:W2:Y:S01]  /*1db0*/  LDG.E.CONSTANT R23, desc[UR4][R28.64+0x18] ;  /* 0x000018041c177981 */ /* 0x000ea2000c1e9900 */
[C---:B------:R-:W-:Y:S01]  /*1dc0*/  @!P0 IMAD R11, R10.reuse, -0x1e00, R11 ;  /* 0xffffe2000a0b8824 */ /* 0x040fe200078e020b */
[----:B------:R-:W-:Y:S01]  /*1dd0*/  @!P0 MOV R16, RZ ;  /* 0x000000ff00108202 */ /* 0x000fe20000000f00 */
[----:B---3--:R-:W-:Y:S01]  /*1de0*/  @!P0 IMAD R22, R10, R22, R3 ;  /* 0x000000160a168224 */ /* 0x008fe200078e0203 */
[----:B------:R-:W3:Y:S03]  /*1df0*/  @!P0 LDG.E.U16.CONSTANT R18, desc[UR4][R18.64] ;  /* 0x0000000412128981 */ /* 0x000ee6000c1e9500 */
[----:B------:R-:W-:Y:S01]  /*1e00*/  @!P0 IMAD R11, R22, 0x1e00, R11 ;  /* 0x00001e00160b8824 */ /* 0x000fe200078e020b */
[----:B------:R-:W4:Y:S01]  /*1e10*/  @!P0 LDG.E.U16.CONSTANT R10, desc[UR4][R34.64] ;  /* 0x00000004220a8981 */ /* 0x000f22000c1e9500 */
[----:B------:R-:W-:-:S04]  /*1e20*/  @!P0 IMAD.HI R16, R17, -0x77777777, R16 ;  /* 0x8888888911108827 */ /* 0x000fc800078e0210 */
[----:B-1----:R-:W-:Y:S02]  /*1e30*/  @!P0 IMAD.WIDE R32, R11, 0x2, R32 ;  /* 0x000000020b208825 */ /* 0x002fe400078e0220 */
[----:B------:R1:W4:Y:S04]  /*1e40*/  LDG.E.U16.CONSTANT R11, desc[UR4][R26.64] ;  /* 0x000000041a0b7981 */ /* 0x000328000c1e9500 */
[----:B------:R1:W3:Y:S02]  /*1e50*/  @!P0 LDG.E.U16.CONSTANT R22, desc[UR4][R32.64] ;  /* 0x0000000420168981 */ /* 0x0002e4000c1e9500 */
[----:B-1----:R-:W-:-:S04]  /*1e60*/  @!P0 SHF.R.U32.HI R27, RZ, 0x1f, R16 ;  /* 0x0000001fff1b8819 */ /* 0x002fc80000011610 */
[----:B------:R-:W-:-:S05]  /*1e70*/  @!P0 LEA.HI.SX32 R16, R16, R27, 0x14 ;  /* 0x0000001b10108211 */ /* 0x000fca00078fa2ff */
[C---:B------:R-:W-:Y:S02]  /*1e80*/  @!P0 IMAD R33, R16.reuse, -0x1e00, R17 ;  /* 0xffffe20010218824 */ /* 0x040fe400078e0211 */
[----:B0-----:R-:W-:Y:S02]  /*1e90*/  @!P0 IMAD R24, R16, R24, R3 ;  /* 0x0000001810188224 */ /* 0x001fe400078e0203 */
[----:B------:R-:W0:Y:S02]  /*1ea0*/  @!P0 LDC.64 R16, c[0x0][0x390] ;  /* 0x0000e400ff108b82 */ /* 0x000e240000000a00 */
[----:B------:R-:W-:-:S04]  /*1eb0*/  @!P0 IMAD R33, R24, 0x1e00, R33 ;  /* 0x00001e0018218824 */ /* 0x000fc800078e0221 */
[----:B0-----:R-:W-:-:S06]  /*1ec0*/  @!P0 IMAD.WIDE R16, R33, 0x2, R16 ;  /* 0x0000000221108825 */ /* 0x001fcc00078e0210 */
[----:B------:R-:W3:Y:S01]  /*1ed0*/  @!P0 LDG.E.U16.CONSTANT R16, desc[UR4][R16.64] ;  /* 0x0000000410108981 */ /* 0x000ee2000c1e9500 */
[----:B--2---:R-:W-:-:S04]  /*1ee0*/  IMAD.WIDE R26, R23, 0x2, R14 ;  /* 0x00000002171a7825 */ /* 0x004fc800078e020e */
[----:B-----5:R-:W-:Y:S02]  /*1ef0*/  IMAD.WIDE R14, R25, 0x2, R14 ;  /* 0x00000002190e7825 */ /* 0x020fe400078e020e */
[----:B------:R-:W2:Y:S04]  /*1f00*/  LDG.E.U16.CONSTANT R26, desc[UR4][R26.64] ;  /* 0x000000041a1a7981 */ /* 0x000ea8000c1e9500 */
[----:B------:R-:W5:Y:S01]  /*1f10*/  LDG.E.U16.CONSTANT R14, desc[UR4][R14.64] ;  /* 0x000000040e0e7981 */ /* 0x000f62000c1e9500 */
[----:B------:R-:W-:-:S04]  /*1f20*/  IADD3 R21, PT, PT, R21, 0x8, RZ ;  /* 0x0000000815157810 */ /* 0x000fc80007ffe0ff */
[----:B------:R-:W-:Y:S01]  /*1f30*/  ISETP.NE.AND P1, PT, R21, RZ, PT ;  /* 0x000000ff1500720c */ /* 0x000fe20003f25270 */
[----:B----4-:R-:W-:-:S04]  /*1f40*/  @!P0 HFMA2 R7, R11.H0_H0, R10.H0_H0, R7.H0_H0 ;  /* 0x2000000a0b078231 */ /* 0x010fc80000040807 */
[----:B---3--:R-:W-:Y:S01]  /*1f50*/  @!P0 HFMA2 R7, R9.H0_H0, R22.H0_H0, R7.H0_H0 ;  /* 0x2000001609078231 */ /* 0x008fe20000040807 */
[----:B------:R-:W-:-:S03]  /*1f60*/  IADD3 R20, PT, PT, R20, 0x8, RZ ;  /* 0x0000000814147810 */ /* 0x000fc60007ffe0ff */
[----:B--2---:R-:W-:-:S04]  /*1f70*/  @!P0 HFMA2 R7, R26.H0_H0, R18.H0_H0, R7.H0_H0 ;  /* 0x200000121a078231 */ /* 0x004fc80000040807 */
[----:B-----5:R-:W-:Y:S01]  /*1f80*/  @!P0 HFMA2 R7, R14.H0_H0, R16.H0_H0, R7.H0_H0 ;  /* 0x200000100e078231 */ /* 0x020fe20000040807 */
[----:B------:R-:W-:Y:S06]  /*1f90*/  @P1 BRA `(.L_x_15) ;  /* 0xfffffff400dc1947 */ /* 0x000fec000383ffff */
.L_x_14:
[----:B------:R-:W-:Y:S05]  /*1fa0*/  BSYNC.RECONVERGENT B1 ;  /* 0x0000000000017941 */ /* 0x000fea0003800200 */
.L_x_13:
        /* <DEDUP_REMOVED lines=12> */
[----:B0-----:R-:W-:-:S06]  /*2070*/  @!P0 IMAD.WIDE R18, R9, 0x4, R18 ;  /* 0x0000000409128825 */ /* 0x001fcc00078e0212 */
[----:B------:R0:W4:Y:S01]  /*2080*/  @!P0 LDG.E.CONSTANT R19, desc[UR4][R18.64] ;  /* 0x0000000412138981 */ /* 0x000122000c1e9900 */
[----:B--2---:R-:W-:-:S06]  /*2090*/  @!P0 IMAD.WIDE R16, R9, 0x4, R16 ;  /* 0x0000000409108825 */ /* 0x004fcc00078e0210 */
[----:B------:R2:W5:Y:S01]  /*20a0*/  @!P0 LDG.E.CONSTANT R17, desc[UR4][R16.64+0x4] ;  /* 0x0000040410118981 */ /* 0x000562000c1e9900 */
[C---:B---3--:R-:W-:Y:S02]  /*20b0*/  @!P0 IMAD.WIDE R14, R9.reuse, 0x4, R10 ;  /* 0x00000004090e8825 */ /* 0x048fe400078e020a */
[----:B------:R-:W3:Y:S04]  /*20c0*/  @!P0 LDC.64 R10, c[0x0][0x3a0] ;  /* 0x0000e800ff0a8b82 */ /* 0x000ee80000000a00 */
[----:B------:R-:W5:Y:S01]  /*20d0*/  @!P0 LDG.E.CONSTANT R15, desc[UR4][R14.64+0x8] ;  /* 0x000008040e0f8981 */ /* 0x000f62000c1e9900 */
[----:B---3--:R-:W-:-:S06]  /*20e0*/  @!P0 IMAD.WIDE R10, R9, 0x4, R10 ;  /* 0x00000004090a8825 */ /* 0x008fcc00078e020a */
[----:B------:R-:W3:Y:S01]  /*20f0*/  @!P0 LDG.E.CONSTANT R11, desc[UR4][R10.64+0xc] ;  /* 0x00000c040a0b8981 */ /* 0x000ee2000c1e9900 */
[----:B-1----:R-:W-:-:S05]  /*2100*/  IMAD.WIDE R20, R9, 0x4, R20 ;  /* 0x0000000409147825 */ /* 0x002fca00078e0214 */
[----:B------:R-:W3:Y:S04]  /*2110*/  LDG.E.CONSTANT R27, desc[UR4][R20.64] ;  /* 0x00000004141b7981 */ /* 0x000ee8000c1e9900 */
[----:B------:R-:W3:Y:S04]  /*2120*/  LDG.E.CONSTANT R25, desc[UR4][R20.64+0x4] ;  /* 0x0000040414197981 */ /* 0x000ee8000c1e9900 */
[----:B------:R-:W3:Y:S04]  /*2130*/  LDG.E.CONSTANT R9, desc[UR4][R20.64+0x8] ;  /* 0x0000080414097981 */ /* 0x000ee8000c1e9900 */
[----:B------:R1:W3:Y:S01]  /*2140*/  LDG.E.CONSTANT R29, desc[UR4][R20.64+0xc] ;  /* 0x00000c04141d7981 */ /* 0x0002e2000c1e9900 */
[----:B0-----:R-:W-:-:S02]  /*2150*/  @!P0 MOV R18, RZ ;  /* 0x000000ff00128202 */ /* 0x001fc40000000f00 */
[----:B--2---:R-:W-:Y:S01]  /*2160*/  @!P0 MOV R16, RZ ;  /* 0x000000ff00108202 */ /* 0x004fe20000000f00 */
[----:B-1----:R-:W0:Y:S01]  /*2170*/  @!P0 LDC.64 R20, c[0x0][0x390] ;  /* 0x0000e400ff148b82 */ /* 0x002e220000000a00 */
[----:B------:R-:W-:Y:S01]  /*2180*/  @!P0 MOV R10, RZ ;  /* 0x000000ff000a8202 */ /* 0x000fe20000000f00 */
[----:B----4-:R-:W-:-:S04]  /*2190*/  @!P0 IMAD.HI R14, R19, -0x77777777, R18 ;  /* 0x88888889130e8827 */ /* 0x010fc800078e0212 */
[----:B-----5:R-:W-:Y:S01]  /*21a0*/  @!P0 IMAD.HI R16, R17, -0x77777777, R16 ;  /* 0x8888888911108827 */ /* 0x020fe200078e0210 */
[----:B------:R-:W-:-:S04]  /*21b0*/  @!P0 SHF.R.U32.HI R23, RZ, 0x1f, R14 ;  /* 0x0000001fff178819 */ /* 0x000fc8000001160e */
[----:B------:R-:W-:Y:S02]  /*21c0*/  @!P0 SHF.R.U32.HI R33, RZ, 0x1f, R16 ;  /* 0x0000001fff218819 */ /* 0x000fe40000011610 */
[----:B------:R-:W-:Y:S02]  /*21d0*/  @!P0 LEA.HI.SX32 R18, R14, R23, 0x14 ;  /* 0x000000170e128211 */ /* 0x000fe400078fa2ff */
[----:B------:R-:W-:-:S03]  /*21e0*/  @!P0 LEA.HI.SX32 R16, R16, R33, 0x14 ;  /* 0x0000002110108211 */ /* 0x000fc600078fa2ff */
[----:B------:R-:W-:Y:S02]  /*21f0*/  @!P0 IMAD R19, R18, -0x1e00, R19 ;  /* 0xffffe20012138824 */ /* 0x000fe400078e0213 */
[----:B------:R-:W-:Y:S02]  /*2200*/  @!P0 IMAD R17, R16, -0x1e00, R17 ;  /* 0xffffe20010118824 */ /* 0x000fe400078e0211 */
[--C-:B------:R-:W-:Y:S02]  /*2210*/  @!P0 IMAD R18, R18, UR6, R3.reuse ;  /* 0x0000000612128c24 */ /* 0x100fe4000f8e0203 */
[----:B------:R-:W-:Y:S02]  /*2220*/  @!P0 IMAD R16, R16, UR6, R3 ;  /* 0x0000000610108c24 */ /* 0x000fe4000f8e0203 */
[----:B------:R-:W-:Y:S02]  /*2230*/  @!P0 IMAD R23, R18, 0x1e00, R19 ;  /* 0x00001e0012178824 */ /* 0x000fe400078e0213 */
[----:B------:R-:W-:-:S02]  /*2240*/  @!P0 IMAD R19, R16, 0x1e00, R17 ;  /* 0x00001e0010138824 */ /* 0x000fc400078e0211 */
[----:B------:R-:W1:Y:S01]  /*2250*/  @!P0 LDC.64 R16, c[0x0][0x390] ;  /* 0x0000e400ff108b82 */ /* 0x000e620000000a00 */
[----:B------:R-:W-:Y:S01]  /*2260*/  @!P0 MOV R14, RZ ;  /* 0x000000ff000e8202 */ /* 0x000fe20000000f00 */
[----:B0-----:R-:W-:-:S04]  /*2270*/  @!P0 IMAD.WIDE R20, R23, 0x2, R20 ;  /* 0x0000000217148825 */ /* 0x001fc800078e0214 */
[----:B------:R-:W-:Y:S02]  /*2280*/  @!P0 IMAD.HI R14, R15, -0x77777777, R14 ;  /* 0x888888890f0e8827 */ /* 0x000fe400078e020e */
[----:B------:R0:W2:Y:S03]  /*2290*/  @!P0 LDG.E.U16.CONSTANT R20, desc[UR4][R20.64] ;  /* 0x0000000414148981 */ /* 0x0000a6000c1e9500 */
[----:B------:R-:W-:-:S04]  /*22a0*/  @!P0 SHF.R.U32.HI R23, RZ, 0x1f, R14 ;  /* 0x0000001fff178819 */ /* 0x000fc8000001160e */
[----:B------:R-:W-:Y:S02]  /*22b0*/  @!P0 LEA.HI.SX32 R14, R14, R23, 0x14 ;  /* 0x000000170e0e8211 */ /* 0x000fe400078fa2ff */
[----:B------:R-:W4:Y:S03]  /*22c0*/  @!P0 LDC.64 R22, c[0x0][0x390] ;  /* 0x0000e400ff168b82 */ /* 0x000f260000000a00 */
[C---:B------:R-:W-:Y:S02]  /*22d0*/  @!P0 IMAD R33, R14.reuse, -0x1e00, R15 ;  /* 0xffffe2000e218824 */ /* 0x040fe400078e020f */
[----:B------:R-:W-:Y:S02]  /*22e0*/  @!P0 IMAD R24, R14, UR6, R3 ;  /* 0x000000060e188c24 */ /* 0x000fe4000f8e0203 */
[----:B-1----:R-:W-:Y:S02]  /*22f0*/  @!P0 IMAD.WIDE R16, R19, 0x2, R16 ;  /* 0x0000000213108825 */ /* 0x002fe400078e0210 */
[----:B------:R-:W1:Y:S02]  /*2300*/  LDC.64 R18, c[0x0][0x388] ;  /* 0x0000e200ff127b82 */ /* 0x000e640000000a00 */
[----:B---3--:R-:W-:-:S02]  /*2310*/  @!P0 IMAD.HI R14, R11, -0x77777777, R10 ;  /* 0x888888890b0e8827 */ /* 0x008fc400078e020a */
[----:B------:R-:W3:Y:S03]  /*2320*/  @!P0 LDG.E.U16.CONSTANT R16, desc[UR4][R16.64] ;  /* 0x0000000410108981 */ /* 0x000ee6000c1e9500 */
[----:B------:R-:W-:-:S04]  /*2330*/  @!P0 SHF.R.U32.HI R15, RZ, 0x1f, R14 ;  /* 0x0000001fff0f8819 */ /* 0x000fc8000001160e */
[----:B0-----:R-:W-:Y:S02]  /*2340*/  @!P0 LEA.HI.SX32 R21, R14, R15, 0x14 ;  /* 0x0000000f0e158211 */ /* 0x001fe400078fa2ff */
[----:B------:R-:W0:Y:S01]  /*2350*/  @!P0 LDC.64 R14, c[0x0][0x390] ;  /* 0x0000e400ff0e8b82 */ /* 0x000e220000000a00 */
[----:B------:R-:W-:Y:S02]  /*2360*/  @!P0 IMAD R33, R24, 0x1e00, R33 ;  /* 0x00001e0018218824 */ /* 0x000fe400078e0221 */
[C---:B------:R-:W-:Y:S02]  /*2370*/  @!P0 IMAD R11, R21.reuse, -0x1e00, R11 ;  /* 0xffffe200150b8824 */ /* 0x040fe400078e020b */
[----:B------:R-:W-:Y:S02]  /*2380*/  @!P0 IMAD R28, R21, UR6, R3 ;  /* 0x00000006151c8c24 */ /* 0x000fe4000f8e0203 */
[----:B-1----:R-:W-:-:S04]  /*2390*/  IMAD.WIDE R26, R27, 0x2, R18 ;  /* 0x000000021b1a7825 */ /* 0x002fc800078e0212 */
[----:B------:R-:W-:Y:S01]  /*23a0*/  IMAD.WIDE R24, R25, 0x2, R18 ;  /* 0x0000000219187825 */ /* 0x000fe200078e0212 */
[----:B------:R-:W2:Y:S03]  /*23b0*/  LDG.E.U16.CONSTANT R10, desc[UR4][R26.64] ;  /* 0x000000041a0a7981 */ /* 0x000ea6000c1e9500 */
[----:B----4-:R-:W-:Y:S02]  /*23c0*/  @!P0 IMAD.WIDE R22, R33, 0x2, R22 ;  /* 0x0000000221168825 */ /* 0x010fe400078e0216 */
[----:B------:R-:W3:Y:S02]  /*23d0*/  LDG.E.U16.CONSTANT R24, desc[UR4][R24.64] ;  /* 0x0000000418187981 */ /* 0x000ee4000c1e9500 */
[----:B------:R-:W-:Y:S02]  /*23e0*/  @!P0 IMAD R11, R28, 0x1e00, R11 ;  /* 0x00001e001c0b8824 */ /* 0x000fe400078e020b */
[--C-:B------:R-:W-:Y:S01]  /*23f0*/  IMAD.WIDE R32, R9, 0x2, R18.reuse ;  /* 0x0000000209207825 */ /* 0x100fe200078e0212 */
[----:B------:R-:W4:Y:S03]  /*2400*/  @!P0 LDG.E.U16.CONSTANT R22, desc[UR4][R22.64] ;  /* 0x0000000416168981 */ /* 0x000f26000c1e9500 */
[----:B------:R-:W-:-:S02]  /*2410*/  IMAD.WIDE R18, R29, 0x2, R18 ;  /* 0x000000021d127825 */ /* 0x000fc400078e0212 */
[----:B------:R-:W4:Y:S02]  /*2420*/  LDG.E.U16.CONSTANT R32, desc[UR4][R32.64] ;  /* 0x0000000420207981 */ /* 0x000f24000c1e9500 */
[----:B0-----:R-:W-:Y:S02]  /*2430*/  @!P0 IMAD.WIDE R14, R11, 0x2, R14 ;  /* 0x000000020b0e8825 */ /* 0x001fe400078e020e */
[----:B------:R-:W5:Y:S04]  /*2440*/  LDG.E.U16.CONSTANT R18, desc[UR4][R18.64] ;  /* 0x0000000412127981 */ /* 0x000f68000c1e9500 */
[----:B------:R-:W5:Y:S01]  /*2450*/  @!P0 LDG.E.U16.CONSTANT R14, desc[UR4][R14.64] ;  /* 0x000000040e0e8981 */ /* 0x000f62000c1e9500 */
[----:B------:R-:W-:Y:S01]  /*2460*/  IADD3 R8, PT, PT, R8, 0x4, RZ ;  /* 0x0000000408087810 */ /* 0x000fe20007ffe0ff */
[----:B--2---:R-:W-:-:S04]  /*2470*/  @!P0 HFMA2 R7, R10.H0_H0, R20.H0_H0, R7.H0_H0 ;  /* 0x200000140a078231 */ /* 0x004fc80000040807 */
[----:B---3--:R-:W-:-:S04]  /*2480*/  @!P0 HFMA2 R7, R24.H0_H0, R16.H0_H0, R7.H0_H0 ;  /* 0x2000001018078231 */ /* 0x008fc80000040807 */
[----:B----4-:R-:W-:-:S04]  /*2490*/  @!P0 HFMA2 R7, R32.H0_H0, R22.H0_H0, R7.H0_H0 ;  /* 0x2000001620078231 */ /* 0x010fc80000040807 */
[----:B-----5:R-:W-:-:S07]  /*24a0*/  @!P0 HFMA2 R7, R18.H0_H0, R14.H0_H0, R7.H0_H0 ;  /* 0x2000000e12078231 */ /* 0x020fce0000040807 */
.L_x_17:
[----:B------:R-:W-:Y:S05]  /*24b0*/  BSYNC.RECONVERGENT B1 ;  /* 0x0000000000017941 */ /* 0x000fea0003800200 */
.L_x_16:
        /* <DEDUP_REMOVED lines=8> */
[----:B------:R-:W1:Y:S01]  /*2540*/  LDC.64 R26, c[0x0][0x3a0] ;  /* 0x0000e800ff1a7b82 */ /* 0x000e620000000a00 */
[----:B------:R-:W-:-:S07]  /*2550*/  IADD3 R25, PT, PT, R5, R8, RZ ;  /* 0x0000000805197210 */ /* 0x000fce0007ffe0ff */
[----:B------:R-:W2:Y:S01]  /*2560*/  LDC.64 R10, c[0x0][0x398] ;  /* 0x0000e600ff0a7b82 */ /* 0x000ea20000000a00 */
[----:B0-----:R-:W-:Y:S01]  /*2570*/  ISETP.GE.AND P0, PT, R3, UR6, PT ;  /* 0x0000000603007c0c */ /* 0x001fe2000bf06270 */
[----:B-1----:R-:W-:-:S12]  /*2580*/  IMAD.WIDE R26, R25, 0x4, R26 ;  /* 0x00000004191a7825 */ /* 0x002fd800078e021a */
[----:B------:R-:W3:Y:S01]  /*2590*/  @!P0 LDG.E.CONSTANT R21, desc[UR4][R26.64] ;  /* 0x000000041a158981 */ /* 0x000ee2000c1e9900 */
[----:B------:R-:W-:Y:S01]  /*25a0*/  @!P0 MOV R20, RZ ;  /* 0x000000ff00148202 */ /* 0x000fe20000000f00 */
[----:B------:R-:W0:Y:S02]  /*25b0*/  @!P0 LDC.64 R16, c[0x0][0x390] ;  /* 0x0000e400ff108b82 */ /* 0x000e240000000a00 */
[----:B------:R-:W4:Y:S01]  /*25c0*/  @!P0 LDG.E.CONSTANT R19, desc[UR4][R26.64+0x4] ;  /* 0x000004041a138981 */ /* 0x000f22000c1e9900 */
[----:B--2---:R-:W-:-:S05]  /*25d0*/  IMAD.WIDE R24, R25, 0x4, R10 ;  /* 0x0000000419187825 */ /* 0x004fca00078e020a */
[----:B------:R-:W2:Y:S01]  /*25e0*/  LDG.E.CONSTANT R23, desc[UR4][R24.64] ;  /* 0x0000000418177981 */ /* 0x000ea2000c1e9900 */
[----:B------:R-:W2:Y:S03]  /*25f0*/  LDC.64 R10, c[0x0][0x388] ;  /* 0x0000e200ff0a7b82 */ /* 0x000ea60000000a00 */
[----:B------:R1:W5:Y:S01]  /*2600*/  LDG.E.CONSTANT R9, desc[UR4][R24.64+0x4] ;  /* 0x0000040418097981 */ /* 0x000362000c1e9900 */
[----:B------:R-:W-:-:S04]  /*2610*/  @!P0 MOV R18, RZ ;  /* 0x000000ff00128202 */ /* 0x000fc80000000f00 */
[----:B------:R-:W5:Y:S01]  /*2620*/  @!P0 LDC.64 R14, c[0x0][0x390] ;  /* 0x0000e400ff0e8b82 */ /* 0x000f620000000a00 */
[----:B---3--:R-:W-:-:S04]  /*2630*/  @!P0 IMAD.HI R6, R21, -0x77777777, R20 ;  /* 0x8888888915068827 */ /* 0x008fc800078e0214 */
[----:B----4-:R-:W-:Y:S01]  /*2640*/  @!P0 IMAD.HI R18, R19, -0x77777777, R18 ;  /* 0x8888888913128827 */ /* 0x010fe200078e0212 */
[----:B------:R-:W-:-:S04]  /*2650*/  @!P0 SHF.R.U32.HI R27, RZ, 0x1f, R6 ;  /* 0x0000001fff1b8819 */ /* 0x000fc80000011606 */
[----:B------:R-:W-:Y:S02]  /*2660*/  @!P0 LEA.HI.SX32 R20, R6, R27, 0x14 ;  /* 0x0000001b06148211 */ /* 0x000fe400078fa2ff */
[----:B------:R-:W-:-:S03]  /*2670*/  @!P0 SHF.R.U32.HI R29, RZ, 0x1f, R18 ;  /* 0x0000001fff1d8819 */ /* 0x000fc60000011612 */
[----:B------:R-:W-:Y:S01]  /*2680*/  @!P0 IMAD R21, R20, -0x1e00, R21 ;  /* 0xffffe20014158824 */ /* 0x000fe200078e0215 */
[----:B------:R-:W-:Y:S01]  /*2690*/  @!P0 LEA.HI.SX32 R18, R18, R29, 0x14 ;  /* 0x0000001d12128211 */ /* 0x000fe200078fa2ff */
[----:B------:R-:W-:-:S04]  /*26a0*/  @!P0 IMAD R20, R20, UR6, R3 ;  /* 0x0000000614148c24 */ /* 0x000fc8000f8e0203 */
[C---:B------:R-:W-:Y:S02]  /*26b0*/  @!P0 IMAD R6, R18.reuse, -0x1e00, R19 ;  /* 0xffffe20012068824 */ /* 0x040fe400078e0213 */
[----:B-1----:R-:W-:Y:S02]  /*26c0*/  @!P0 IMAD R25, R18, UR6, R3 ;  /* 0x0000000612198c24 */ /* 0x002fe4000f8e0203 */
[----:B------:R-:W-:Y:S02]  /*26d0*/  @!P0 IMAD R21, R20, 0x1e00, R21 ;  /* 0x00001e0014158824 */ /* 0x000fe400078e0215 */
[----:B--2---:R-:W-:-:S04]  /*26e0*/  IMAD.WIDE R18, R23, 0x2, R10 ;  /* 0x0000000217127825 */ /* 0x004fc800078e020a */
[----:B------:R-:W-:Y:S02]  /*26f0*/  @!P0 IMAD R25, R25, 0x1e00, R6 ;  /* 0x00001e0019198824 */ /* 0x000fe400078e0206 */
[----:B0-----:R-:W-:Y:S01]  /*2700*/  @!P0 IMAD.WIDE R16, R21, 0x2, R16 ;  /* 0x0000000215108825 */ /* 0x001fe200078e0210 */
[----:B------:R-:W2:Y:S03]  /*2710*/  LDG.E.U16.CONSTANT R18, desc[UR4][R18.64] ;  /* 0x0000000412127981 */ /* 0x000ea6000c1e9500 */
[----:B-----5:R-:W-:Y:S02]  /*2720*/  IMAD.WIDE R10, R9, 0x2, R10 ;  /* 0x00000002090a7825 */ /* 0x020fe400078e020a */
[----:B------:R-:W2:Y:S02]  /*2730*/  @!P0 LDG.E.U16.CONSTANT R16, desc[UR4][R16.64] ;  /* 0x0000000410108981 */ /* 0x000ea4000c1e9500 */
[----:B------:R-:W-:-:S02]  /*2740*/  @!P0 IMAD.WIDE R14, R25, 0x2, R14 ;  /* 0x00000002190e8825 */ /* 0x000fc400078e020e */
[----:B------:R-:W3:Y:S04]  /*2750*/  LDG.E.U16.CONSTANT R10, desc[UR4][R10.64] ;  /* 0x000000040a0a7981 */ /* 0x000ee8000c1e9500 */
[----:B------:R-:W3:Y:S01]  /*2760*/  @!P0 LDG.E.U16.CONSTANT R14, desc[UR4][R14.64] ;  /* 0x000000040e0e8981 */ /* 0x000ee2000c1e9500 */
[----:B------:R-:W-:Y:S01]  /*2770*/  IADD3 R8, PT, PT, R8, 0x2, RZ ;  /* 0x0000000208087810 */ /* 0x000fe20007ffe0ff */
[----:B--2---:R-:W-:-:S04]  /*2780*/  @!P0 HFMA2 R7, R18.H0_H0, R16.H0_H0, R7.H0_H0 ;  /* 0x2000001012078231 */ /* 0x004fc80000040807 */
[----:B---3--:R-:W-:-:S07]  /*2790*/  @!P0 HFMA2 R7, R10.H0_H0, R14.H0_H0, R7.H0_H0 ;  /* 0x2000000e0a078231 */ /* 0x008fce0000040807 */
.L_x_19:
[----:B------:R-:W-:Y:S05]  /*27a0*/  BSYNC.RECONVERGENT B1 ;  /* 0x0000000000017941 */ /* 0x000fea0003800200 */
.L_x_18:
        /* <DEDUP_REMOVED lines=24> */
.L_x_12:
[----:B------:R-:W-:Y:S05]  /*2930*/  BSYNC.RECONVERGENT B0 ;  /* 0x0000000000007941 */ /* 0x000fea0003800200 */
.L_x_11:
[----:B------:R-:W0:Y:S01]  /*2940*/  LDCU UR6, c[0x0][0x380] ;  /* 0x00007000ff0677ac */ /* 0x000e220008000800 */
[----:B------:R-:W-:Y:S01]  /*2950*/  BSSY.RECONVERGENT B0, `(.L_x_20) ;  /* 0x000000d000007945 */ /* 0x000fe20003800200 */
[----:B------:R-:W-:Y:S02]  /*2960*/  ISETP.NE.AND P1, PT, R2, 0x2, PT ;  /* 0x000000020200780c */ /* 0x000fe40003f25270 */
[----:B0-----:R-:W-:-:S13]  /*2970*/  ISETP.GE.AND P0, PT, R3, UR6, PT ;  /* 0x0000000603007c0c */ /* 0x001fda000bf06270 */
[----:B------:R-:W-:Y:S05]  /*2980*/  @P0 BRA `(.L_x_21) ;  /* 0x0000000000240947 */ /* 0x000fea0003800000 */
[----:B------:R-:W-:Y:S01]  /*2990*/  IADD3 R5, PT, PT, R0, 0x1, RZ ;  /* 0x0000000100057810 */ /* 0x000fe20007ffe0ff */
[----:B------:R-:W0:Y:S04]  /*29a0*/  LDC.64 R8, c[0x0][0x3b8] ;  /* 0x0000ee00ff087b82 */ /* 0x000e280000000a00 */
[----:B------:R-:W-:-:S05]  /*29b0*/  IMAD.HI.U32 R6, R5, 0x2aaaaaab, RZ ;  /* 0x2aaaaaab05067827 */ /* 0x000fca00078e00ff */
[----:B------:R-:W-:-:S05]  /*29c0*/  SHF.R.U32.HI R6, RZ, 0xd, R6 ;  /* 0x0000000dff067819 */ /* 0x000fca0000011606 */
[C---:B------:R-:W-:Y:S02]  /*29d0*/  IMAD R5, R6.reuse, -0xc000, R5 ;  /* 0xffff400006057824 */ /* 0x040fe400078e0205 */
[----:B------:R-:W-:-:S04]  /*29e0*/  IMAD R6, R6, UR6, R3 ;  /* 0x0000000606067c24 */ /* 0x000fc8000f8e0203 */
[----:B------:R-:W-:-:S04]  /*29f0*/  IMAD R5, R6, 0xc000, R5 ;  /* 0x0000c00006057824 */ /* 0x000fc800078e0205 */
[----:B0-----:R-:W-:-:S05]  /*2a00*/  IMAD.WIDE R8, R5, 0x2, R8 ;  /* 0x0000000205087825 */ /* 0x001fca00078e0208 */
[----:B------:R0:W-:Y:S02]  /*2a10*/  STG.E.U16 desc[UR4][R8.64], R7 ;  /* 0x0000000708007986 */ /* 0x0001e4000c101504 */
.L_x_21:
[----:B------:R-:W-:Y:S05]  /*2a20*/  BSYNC.RECONVERGENT B0 ;  /* 0x0000000000007941 */ /* 0x000fea0003800200 */
.L_x_20:
[----:B------:R-:W-:Y:S05]  /*2a30*/  @!P1 EXIT ;  /* 0x000000000000994d */ /* 0x000fea0003800000 */
[----:B------:R-:W2:Y:S02]  /*2a40*/  LDG.E.CONSTANT R5, desc[UR4][R30.64+0x8] ;  /* 0x000008041e057981 */ /* 0x000ea4000c1e9900 */
[----:B--2---:R-:W-:-:S13]  /*2a50*/  ISETP.NE.AND P1, PT, R5, -0x1, PT ;  /* 0xffffffff0500780c */ /* 0x004fda0003f25270 */
[----:B------:R-:W-:Y:S05]  /*2a60*/  @!P1 EXIT ;  /* 0x000000000000994d */ /* 0x000fea0003800000 */
[----:B------:R-:W2:Y:S01]  /*2a70*/  LDG.E.CONSTANT R6, desc[UR4][R12.64+0x8] ;  /* 0x000008040c067981 */ /* 0x000ea2000c1e9900 */
[----:B------:R-:W-:Y:S01]  /*2a80*/  BSSY.RECONVERGENT B0, `(.L_x_22) ;  /* 0x000012f000007945 */ /* 0x000fe20003800200 */
[----:B0-----:R-:W-:Y:S02]  /*2a90*/  PRMT R7, RZ, 0x7610, R7 ;  /* 0x00007610ff077816 */ /* 0x001fe40000000007 */
        /* <DEDUP_REMOVED lines=11> */
.L_x_26:
        /* <DEDUP_REMOVED lines=116> */
[----:B------:R-:W3:Y:S01]  /*3290*/  @!P0 LDG.E.U16.CONSTANT R24, desc[UR4][R32.64] ;  /* 0x0000000420188981 */ /* 0x000ee2000c1e9500 */
        /* <DEDUP_REMOVED lines=20> */
.L_x_25:
[----:B------:R-:W-:Y:S05]  /*33e0*/  BSYNC.RECONVERGENT B1 ;  /* 0x0000000000017941 */ /* 0x000fea0003800200 */
.L_x_24:
        /* <DEDUP_REMOVED lines=80> */
.L_x_28:
[----:B------:R-:W-:Y:S05]  /*38f0*/  BSYNC.RECONVERGENT B1 ;  /* 0x0000000000017941 */ /* 0x000fea0003800200 */
.L_x_27:
        /* <DEDUP_REMOVED lines=46> */
.L_x_30:
[----:B------:R-:W-:Y:S05]  /*3be0*/  BSYNC.RECONVERGENT B1 ;  /* 0x0000000000017941 */ /* 0x000fea0003800200 */
.L_x_29:
        /* <DEDUP_REMOVED lines=24> */
.L_x_23:
[----:B------:R-:W-:Y:S05]  /*3d70*/  BSYNC.RECONVERGENT B0 ;  /* 0x0000000000007941 */ /* 0x000fea0003800200 */
.L_x_22:
[----:B------:R-:W0:Y:S01]  /*3d80*/  LDCU UR6, c[0x0][0x380] ;  /* 0x00007000ff0677ac */ /* 0x000e220008000800 */
[----:B------:R-:W-:Y:S01]  /*3d90*/  BSSY.RECONVERGENT B0, `(.L_x_31) ;  /* 0x000000e000007945 */ /* 0x000fe20003800200 */
[----:B------:R-:W-:Y:S02]  /*3da0*/  ISETP.NE.AND P1, PT, R2, 0x3, PT ;  /* 0x000000030200780c */ /* 0x000fe40003f25270 */
[----:B0-----:R-:W-:-:S04]  /*3db0*/  MOV R8, UR6 ;  /* 0x0000000600087c02 */ /* 0x001fc80008000f00 */
[----:B------:R-:W-:-:S13]  /*3dc0*/  ISETP.GE.AND P0, PT, R3, R8, PT ;  /* 0x000000080300720c */ /* 0x000fda0003f06270 */
[----:B------:R-:W-:Y:S05]  /*3dd0*/  @P0 BRA `(.L_x_32) ;  /* 0x0000000000240947 */ /* 0x000fea0003800000 */
[----:B------:R-:W-:Y:S01]  /*3de0*/  IADD3 R2, PT, PT, R0, 0x2, RZ ;  /* 0x0000000200027810 */ /* 0x000fe20007ffe0ff */
[----:B------:R-:W0:Y:S04]  /*3df0*/  LDC.64 R10, c[0x0][0x3b8] ;  /* 0x0000ee00ff0a7b82 */ /* 0x000e280000000a00 */
[----:B------:R-:W-:-:S05]  /*3e00*/  IMAD.HI.U32 R5, R2, 0x2aaaaaab, RZ ;  /* 0x2aaaaaab02057827 */ /* 0x000fca00078e00ff */
[----:B------:R-:W-:-:S05]  /*3e10*/  SHF.R.U32.HI R5, RZ, 0xd, R5 ;  /* 0x0000000dff057819 */ /* 0x000fca0000011605 */
[C---:B------:R-:W-:Y:S02]  /*3e20*/  IMAD R2, R5.reuse, -0xc000, R2 ;  /* 0xffff400005027824 */ /* 0x040fe400078e0202 */
[----:B------:R-:W-:-:S04]  /*3e30*/  IMAD R5, R5, R8, R3 ;  /* 0x0000000805057224 */ /* 0x000fc800078e0203 */
[----:B------:R-:W-:-:S04]  /*3e40*/  IMAD R5, R5, 0xc000, R2 ;  /* 0x0000c00005057824 */ /* 0x000fc800078e0202 */
[----:B0-----:R-:W-:-:S05]  /*3e50*/  IMAD.WIDE R10, R5, 0x2, R10 ;  /* 0x00000002050a7825 */ /* 0x001fca00078e020a */
[----:B------:R0:W-:Y:S02]  /*3e60*/  STG.E.U16 desc[UR4][R10.64], R7 ;  /* 0x000000070a007986 */ /* 0x0001e4000c101504 */
.L_x_32:
[----:B------:R-:W-:Y:S05]  /*3e70*/  BSYNC.RECONVERGENT B0 ;  /* 0x0000000000007941 */ /* 0x000fea0003800200 */
.L_x_31:
[----:B------:R-:W-:Y:S05]  /*3e80*/  @!P1 EXIT ;  /* 0x000000000000994d */ /* 0x000fea0003800000 */
[----:B------:R-:W2:Y:S02]  /*3e90*/  LDG.E.CONSTANT R30, desc[UR4][R30.64+0xc] ;  /* 0x00000c041e1e7981 */ /* 0x000ea4000c1e9900 */
[----:B--2---:R-:W-:-:S13]  /*3ea0*/  ISETP.NE.AND P1, PT, R30, -0x1, PT ;  /* 0xffffffff1e00780c */ /* 0x004fda0003f25270 */
[----:B------:R-:W-:Y:S05]  /*3eb0*/  @!P1 EXIT ;  /* 0x000000000000994d */ /* 0x000fea0003800000 */
[----:B------:R-:W2:Y:S01]  /*3ec0*/  LDG.E.CONSTANT R12, desc[UR4][R12.64+0xc] ;  /* 0x00000c040c0c7981 */ /* 0x000ea2000c1e9900 */
[----:B------:R-:W1:Y:S01]  /*3ed0*/  LDCU UR6, c[0x0][0x380] ;  /* 0x00007000ff0677ac */ /* 0x000e620008000800 */
[----:B------:R-:W-:Y:S01]  /*3ee0*/  BSSY.RECONVERGENT B0, `(.L_x_33) ;  /* 0x0000129000007945 */ /* 0x000fe20003800200 */
[----:B--2---:R-:W-:-:S13]  /*3ef0*/  ISETP.GE.AND P1, PT, R12, 0x1, PT ;  /* 0x000000010c00780c */ /* 0x004fda0003f26270 */
[----:B-1----:R-:W-:Y:S05]  /*3f00*/  @!P1 BRA `(.L_x_34) ;  /* 0x0000001000989947 */ /* 0x002fea0003800000 */
[C---:B------:R-:W-:Y:S01]  /*3f10*/  ISETP.GE.U32.AND P2, PT, R12.reuse, 0x8, PT ;  /* 0x000000080c00780c */ /* 0x040fe20003f46070 */
[----:B------:R-:W-:Y:S01]  /*3f20*/  BSSY.RECONVERGENT B1, `(.L_x_35) ;  /* 0x0000095000017945 */ /* 0x000fe20003800200 */
[----:B------:R-:W-:Y:S01]  /*3f30*/  LOP3.LUT R2, R12, 0x7, RZ, 0xc0, !PT ;  /* 0x000000070c027812 */ /* 0x000fe200078ec0ff */
[----:B------:R-:W-:-:S03]  /*3f40*/  HFMA2 R5, -RZ, RZ, 0, 0 ;  /* 0x00000000ff057431 */ /* 0x000fc600000001ff */
[----:B------:R-:W-:-:S07]  /*3f50*/  ISETP.NE.AND P1, PT, R2, RZ, PT ;  /* 0x000000ff0200720c */ /* 0x000fce0003f25270 */
[----:B------:R-:W-:Y:S06]  /*3f60*/  @!P2 BRA `(.L_x_36) ;  /* 0x000000080040a947 */ /* 0x000fec0003800000 */
[----:B------:R-:W-:Y:S02]  /*3f70*/  LOP3.LUT R5, R12, 0x7ffffff8, RZ, 0xc0, !PT ;  /* 0x7ffffff80c057812 */ /* 0x000fe400078ec0ff */
[----:B0-----:R-:W-:Y:S02]  /*3f80*/  MOV R7, R30 ;  /* 0x0000001e00077202 */ /* 0x001fe40000000f00 */
[----:B------:R-:W-:-:S07]  /*3f90*/  IADD3 R6, PT, PT, -R5, RZ, RZ ;  /* 0x000000ff05067210 */ /* 0x000fce0007ffe1ff */
.L_x_37:
[----:B------:R-:W0:Y:S08]  /*3fa0*/  LDC.64 R16, c[0x0][0x3a0] ;  /* 0x0000e800ff107b82 */ /* 0x000e300000000a00 */
[----:B------:R-:W1:Y:S01]  /*3fb0*/  LDC.64 R10, c[0x0][0x398] ;  /* 0x0000e600ff0a7b82 */ /* 0x000e620000000a00 */
[----:B------:R-:W-:-:S07]  /*3fc0*/  @!P0 MOV R8, RZ ;  /* 0x000000ff00088202 */ /* 0x000fce0000000f00 */
[----:B------:R-:W2:Y:S01]  /*3fd0*/  @!P0 LDC.64 R20, c[0x0][0x390] ;  /* 0x0000e400ff148b82 */ /* 0x000ea20000000a00 */
[----:B0-----:R-:W-:-:S07]  /*3fe0*/  IMAD.WIDE R16, R7, 0x4, R16 ;  /* 0x0000000407107825 */ /* 0x001fce00078e0210 */
[----:B------:R-:W0:Y:S01]  /*3ff0*/  LDC.64 R14, c[0x0][0x388] ;  /* 0x0000e200ff0e7b82 */ /* 0x000e220000000a00 */
[----:B------:R-:W3:Y:S01]  /*4000*/  @!P0 LDG.E.CONSTANT R9, desc[UR4][R16.64] ;  /* 0x0000000410098981 */ /* 0x000ee2000c1e9900 */
[----:B-1----:R-:W-:-:S03]  /*4010*/  IMAD.WIDE R10, R7, 0x4, R10 ;  /* 0x00000004070a7825 */ /* 0x002fc600078e020a */
[----:B------:R-:W4:Y:S03]  /*4020*/  @!P0 LDG.E.CONSTANT R25, desc[UR4][R16.64+0x4] ;  /* 0x0000040410198981 */ /* 0x000f26000c1e9900 */
[----:B------:R-:W1:Y:S01]  /*4030*/  @!P0 LDC R24, c[0x0][0x380] ;  /* 0x0000e000ff188b82 */ /* 0x000e620000000800 */
[----:B------:R-:W0:Y:S04]  /*4040*/  LDG.E.CONSTANT R19, desc[UR4][R10.64] ;  /* 0x000000040a137981 */ /* 0x000e28000c1e9900 */
[----:B------:R-:W5:Y:S03]  /*4050*/  LDG.E.CONSTANT R13, desc[UR4][R10.64+0x4] ;  /* 0x000004040a0d7981 */ /* 0x000f66000c1e9900 */
[----:B------:R-:W5:Y:S01]  /*4060*/  @!P0 LDC.64 R34, c[0x0][0x390] ;  /* 0x0000e400ff228b82 */ /* 0x000f620000000a00 */
[----:B------:R-:W5:Y:S04]  /*4070*/  @!P0 LDG.E.CONSTANT R27, desc[UR4][R16.64+0x8] ;  /* 0x00000804101b8981 */ /* 0x000f68000c1e9900 */
[----:B------:R-:W5:Y:S03]  /*4080*/  LDG.E.CONSTANT R33, desc[UR4][R10.64+0xc] ;  /* 0x00000c040a217981 */ /* 0x000f66000c1e9900 */
[----:B------:R-:W5:Y:S01]  /*4090*/  @!P0 LDC.64 R36, c[0x0][0x390] ;  /* 0x0000e400ff248b82 */ /* 0x000f620000000a00 */
[----:B---3--:R-:W-:-:S05]  /*40a0*/  @!P0 IMAD.HI R8, R9, -0x77777777, R8 ;  /* 0x8888888909088827 */ /* 0x008fca00078e0208 */
[----:B------:R-:W-:-:S04]  /*40b0*/  @!P0 SHF.R.U32.HI R23, RZ, 0x1f, R8 ;  /* 0x0000001fff178819 */ /* 0x000fc80000011608 */
[----:B------:R-:W-:Y:S02]  /*40c0*/  @!P0 LEA.HI.SX32 R8, R8, R23, 0x14 ;  /* 0x0000001708088211 */ /* 0x000fe400078fa2ff */
[----:B------:R-:W3:Y:S03]  /*40d0*/  @!P0 LDG.E.CONSTANT R23, desc[UR4][R16.64+0xc] ;  /* 0x00000c0410178981 */ /* 0x000ee6000c1e9900 */
[C---:B------:R-:W-:Y:S02]  /*40e0*/  @!P0 IMAD R9, R8.reuse, -0x1e00, R9 ;  /* 0xffffe20008098824 */ /* 0x040fe400078e0209 */
[----:B------:R-:W-:-:S04]  /*40f0*/  @!P0 IMAD R8, R8, UR6, R3 ;  /* 0x0000000608088c24 */ /* 0x000fc8000f8e0203 */
[----:B------:R-:W-:-:S04]  /*4100*/  @!P0 IMAD R9, R8, 0x1e00, R9 ;  /* 0x00001e0008098824 */ /* 0x000fc800078e0209 */
[----:B--2---:R-:W-:-:S04]  /*4110*/  @!P0 IMAD.WIDE R20, R9, 0x2, R20 ;  /* 0x0000000209148825 */ /* 0x004fc800078e0214 */
[----:B0-----:R-:W-:Y:S01]  /*4120*/  IMAD.WIDE R8, R19, 0x2, R14 ;  /* 0x0000000213087825 */ /* 0x001fe200078e020e */
[----:B------:R-:W2:Y:S01]  /*4130*/  @!P0 LDG.E.U16.CONSTANT R22, desc[UR4][R20.64] ;  /* 0x0000000414168981 */ /* 0x000ea2000c1e9500 */
[----:B------:R-:W0:Y:S03]  /*4140*/  @!P0 LDC.64 R18, c[0x0][0x390] ;  /* 0x0000e400ff128b82 */ /* 0x000e260000000a00 */
[----:B------:R1:W2:Y:S04]  /*4150*/  LDG.E.U16.CONSTANT R29, desc[UR4][R8.64] ;  /* 0x00000004081d7981 */ /* 0x0002a8000c1e9500 */
[----:B------:R-:W2:Y:S01]  /*4160*/  @!P0 LDG.E.CONSTANT R21, desc[UR4][R16.64+0x10] ;  /* 0x0000100410158981 */ /* 0x000ea2000c1e9900 */
[----:B-1----:R-:W-:-:S02]  /*4170*/  @!P0 MOV R8, RZ ;  /* 0x000000ff00088202 */ /* 0x002fc40000000f00 */
[----:B----4-:R-:W-:-:S03]  /*4180*/  @!P0 MOV R9, R25 ;  /* 0x0000001900098202 */ /* 0x010fc60000000f00 */
[----:B------:R-:W-:-:S05]  /*4190*/  @!P0 IMAD.HI R26, R25, -0x77777777, R8 ;  /* 0x88888889191a8827 */ /* 0x000fca00078e0208 */
[----:B------:R-:W-:-:S04]  /*41a0*/  @!P0 SHF.R.U32.HI R31, RZ, 0x1f, R26 ;  /* 0x0000001fff1f8819 */ /* 0x000fc8000001161a */
[----:B------:R-:W-:-:S05]  /*41b0*/  @!P0 LEA.HI.SX32 R26, R26, R31, 0x14 ;  /* 0x0000001f1a1a8211 */ /* 0x000fca00078fa2ff */
[C---:B------:R-:W-:Y:S02]  /*41c0*/  @!P0 IMAD R25, R26.reuse, -0x1e00, R25 ;  /* 0xffffe2001a198824 */ /* 0x040fe400078e0219 */
[----:B------:R-:W-:-:S04]  /*41d0*/  @!P0 IMAD R24, R26, R24, R3 ;  /* 0x000000181a188224 */ /* 0x000fc800078e0203 */
[----:B------:R-:W-:Y:S02]  /*41e0*/  @!P0 IMAD R25, R24, 0x1e00, R25 ;  /* 0x00001e0018198824 */ /* 0x000fe400078e0219 */
[----:B-----5:R-:W-:Y:S01]  /*41f0*/  IMAD.WIDE R8, R13, 0x2, R14 ;  /* 0x000000020d087825 */ /* 0x020fe200078e020e */
[----:B------:R-:W1:Y:S01]  /*4200*/  @!P0 LDC R24, c[0x0][0x380] ;  /* 0x0000e000ff188b82 */ /* 0x000e620000000800 */
[----:B------:R-:W4:Y:S02]  /*4210*/  @!P0 LDG.E.CONSTANT R13, desc[UR4][R16.64+0x14] ;  /* 0x00001404100d8981 */ /* 0x000f24000c1e9900 */
[----:B0-----:R-:W-:Y:S02]  /*4220*/  @!P0 IMAD.WIDE R18, R25, 0x2, R18 ;  /* 0x0000000219128825 */ /* 0x001fe400078e0212 */
[----:B------:R0:W5:Y:S04]  /*4230*/  LDG.E.U16.CONSTANT R20, desc[UR4][R8.64] ;  /* 0x0000000408147981 */ /* 0x000168000c1e9500 */
[----:B------:R0:W5:Y:S02]  /*4240*/  @!P0 LDG.E.U16.CONSTANT R25, desc[UR4][R18.64] ;  /* 0x0000000412198981 */ /* 0x000164000c1e9500 */
[----:B0-----:R-:W-:-:S02]  /*4250*/  @!P0 MOV R8, RZ ;  /* 0x000000ff00088202 */ /* 0x001fc40000000f00 */
[----:B------:R-:W-:Y:S01]  /*4260*/  @!P0 MOV R9, R27 ;  /* 0x0000001b00098202 */ /* 0x000fe20000000f00 */
[----:B------:R-:W0:Y:S02]  /*4270*/  @!P0 LDC.64 R18, c[0x0][0x390] ;  /* 0x0000e400ff128b82 */ /* 0x000e240000000a00 */
[----:B------:R-:W-:Y:S01]  /*4280*/  @!P0 IMAD.HI R28, R27, -0x77777777, R8 ;  /* 0x888888891b1c8827 */ /* 0x000fe200078e0208 */
[----:B---3--:R-:W-:-:S03]  /*4290*/  @!P0 MOV R9, R23 ;  /* 0x0000001700098202 */ /* 0x008fc60000000f00 */
[----:B------:R-:W-:-:S04]  /*42a0*/  @!P0 IMAD.HI R26, R23, -0x77777777, R8 ;  /* 0x88888889171a8827 */ /* 0x000fc800078e0208 */
[----:B--2---:R-:W-:Y:S02]  /*42b0*/  @!P0 HFMA2 R4, R29.H0_H0, R22.H0_H0, R4.H0_H0 ;  /* 0x200000161d048231 */ /* 0x004fe40000040804 */
[----:B------:R-:W2:Y:S01]  /*42c0*/  @!P0 LDC R22, c[0x0][0x380] ;  /* 0x0000e000ff168b82 */ /* 0x000ea20000000800 */
[----:B------:R-:W-:-:S04]  /*42d0*/  @!P0 SHF.R.U32.HI R29, RZ, 0x1f, R28 ;  /* 0x0000001fff1d8819 */ /* 0x000fc8000001161c */
[----:B------:R-:W-:Y:S02]  /*42e0*/  @!P0 LEA.HI.SX32 R28, R28, R29, 0x14 ;  /* 0x0000001d1c1c8211 */ /* 0x000fe400078fa2ff */
[----:B------:R-:W-:-:S03]  /*42f0*/  @!P0 SHF.R.U32.HI R9, RZ, 0x1f, R26 ;  /* 0x0000001fff098819 */ /* 0x000fc6000001161a */
[C---:B------:R-:W-:Y:S02]  /*4300*/  @!P0 IMAD R27, R28.reuse, -0x1e00, R27 ;  /* 0xffffe2001c1b8824 */ /* 0x040fe400078e021b */
[----:B-1----:R-:W-:Y:S01]  /*4310*/  @!P0 IMAD R24, R28, R24, R3 ;  /* 0x000000181c188224 */ /* 0x002fe200078e0203 */
[----:B------:R-:W-:-:S03]  /*4320*/  @!P0 LEA.HI.SX32 R26, R26, R9, 0x14 ;  /* 0x000000091a1a8211 */ /* 0x000fc600078fa2ff */
[----:B------:R-:W-:Y:S02]  /*4330*/  @!P0 IMAD R27, R24, 0x1e00, R27 ;  /* 0x00001e00181b8824 */ /* 0x000fe400078e021b */
[----:B------:R-:W-:Y:S02]  /*4340*/  @!P0 IMAD R8, R26, -0x1e00, R23 ;  /* 0xffffe2001a088824 */ /* 0x000fe400078e0217 */
[----:B0-----:R-:W-:-:S04]  /*4350*/  @!P0 IMAD.WIDE R18, R27, 0x2, R18 ;  /* 0x000000021b128825 */ /* 0x001fc800078e0212 */
[----:B--2---:R-:W-:Y:S02]  /*4360*/  @!P0 IMAD R9, R26, R22, R3 ;  /* 0x000000161a098224 */ /* 0x004fe400078e0203 */
[----:B------:R-:W0:Y:S02]  /*4370*/  @!P0 LDC.64 R22, c[0x0][0x390] ;  /* 0x0000e400ff168b82 */ /* 0x000e240000000a00 */
[----:B------:R-:W-:Y:S02]  /*4380*/  @!P0 IMAD R29, R9, 0x1e00, R8 ;  /* 0x00001e00091d8824 */ /* 0x000fe400078e0208 */
[----:B------:R1:W2:Y:S04]  /*4390*/  @!P0 LDG.E.U16.CONSTANT R9, desc[UR4][R18.64] ;  /* 0x0000000412098981 */ /* 0x0002a8000c1e9500 */
[----:B------:R-:W3:Y:S01]  /*43a0*/  @!P0 LDC R8, c[0x0][0x380] ;  /* 0x0000e000ff088b82 */ /* 0x000ee20000000800 */
[----:B-1----:R-:W-:-:S02]  /*43b0*/  @!P0 MOV R18, RZ ;  /* 0x000000ff00128202 */ /* 0x002fc40000000f00 */
[----:B------:R-:W-:-:S03]  /*43c0*/  @!P0 MOV R19, R21 ;  /* 0x0000001500138202 */ /* 0x000fc60000000f00 */
[----:B------:R-:W-:-:S05]  /*43d0*/  @!P0 IMAD.HI R24, R21, -0x77777777, R18 ;  /* 0x8888888915188827 */ /* 0x000fca00078e0212 */
[----:B------:R-:W-:-:S04]  /*43e0*/  @!P0 SHF.R.U32.HI R27, RZ, 0x1f, R24 ;  /* 0x0000001fff1b8819 */ /* 0x000fc80000011618 */
[----:B------:R-:W-:Y:S02]  /*43f0*/  @!P0 LEA.HI.SX32 R24, R24, R27, 0x14 ;  /* 0x0000001b18188211 */ /* 0x000fe400078fa2ff */
[----:B------:R-:W3:Y:S01]  /*4400*/  LDG.E.CONSTANT R27, desc[UR4][R10.64+0x14] ;  /* 0x000014040a1b7981 */ /* 0x000ee2000c1e9900 */
[----:B----4-:R-:W-:Y:S01]  /*4410*/  @!P0 MOV R19, R13 ;  /* 0x0000000d00138202 */ /* 0x010fe20000000f00 */
[----:B-----5:R-:W-:Y:S02]  /*4420*/  @!P0 HFMA2 R4, R20.H0_H0, R25.H0_H0, R4.H0_H0 ;  /* 0x2000001914048231 */ /* 0x020fe40000040804 */
[----:B------:R-:W1:Y:S01]  /*4430*/  @!P0 LDC R20, c[0x0][0x380] ;  /* 0x0000e000ff148b82 */ /* 0x000e620000000800 */
[----:B------:R-:W-:Y:S02]  /*4440*/  @!P0 IMAD.HI R25, R13, -0x77777777, R18 ;  /* 0x888888890d198827 */ /* 0x000fe400078e0212 */
[----:B------:R-:W4:Y:S03]  /*4450*/  @!P0 LDG.E.CONSTANT R19, desc[UR4][R16.64+0x18] ;  /* 0x0000180410138981 */ /* 0x000f26000c1e9900 */
[----:B------:R-:W-:-:S04]  /*4460*/  @!P0 SHF.R.U32.HI R18, RZ, 0x1f, R25 ;  /* 0x0000001fff128819 */ /* 0x000fc80000011619 */
[----:B------:R-:W-:Y:S02]  /*4470*/  @!P0 LEA.HI.SX32 R18, R25, R18, 0x14 ;  /* 0x0000001219128211 */ /* 0x000fe400078fa2ff */
[----:B------:R-:W5:Y:S03]  /*4480*/  LDG.E.CONSTANT R25, desc[UR4][R10.64+0x8] ;  /* 0x000008040a197981 */ /* 0x000f66000c1e9900 */
[C---:B------:R-:W-:Y:S02]  /*4490*/  @!P0 IMAD R13, R18.reuse, -0x1e00, R13 ;  /* 0xffffe200120d8824 */ /* 0x040fe400078e020d */
[----:B0-----:R-:W-:Y:S02]  /*44a0*/  @!P0 IMAD.WIDE R22, R29, 0x2, R22 ;  /* 0x000000021d168825 */ /* 0x001fe400078e0216 */
[----:B------:R-:W2:Y:S02]  /*44b0*/  LDG.E.CONSTANT R29, desc[UR4][R10.64+0x10] ;  /* 0x000010040a1d7981 */ /* 0x000ea4000c1e9900 */
[----:B-1----:R-:W-:-:S02]  /*44c0*/  @!P0 IMAD R20, R18, R20, R3 ;  /* 0x0000001412148224 */ /* 0x002fc400078e0203 */
[----:B------:R-:W2:Y:S02]  /*44d0*/  @!P0 LDG.E.U16.CONSTANT R22, desc[UR4][R22.64] ;  /* 0x0000000416168981 */ /* 0x000ea4000c1e9500 */
[----:B------:R-:W-:-:S04]  /*44e0*/  @!P0 IMAD R13, R20, 0x1e00, R13 ;  /* 0x00001e00140d8824 */ /* 0x000fc800078e020d */
[----:B------:R-:W-:Y:S01]  /*44f0*/  @!P0 IMAD.WIDE R34, R13, 0x2, R34 ;  /* 0x000000020d228825 */ /* 0x000fe200078e0222 */
[----:B------:R-:W-:-:S03]  /*4500*/  @!P0 MOV R18, RZ ;  /* 0x000000ff00128202 */ /* 0x000fc60000000f00 */
[----:B---3--:R-:W-:-:S05]  /*4510*/  IMAD.WIDE R26, R27, 0x2, R14 ;  /* 0x000000021b1a7825 */ /* 0x008fca00078e020e */
[----:B------:R-:W3:Y:S04]  /*4520*/  LDG.E.U16.CONSTANT R13, desc[UR4][R26.64] ;  /* 0x000000041a0d7981 */ /* 0x000ee8000c1e9500 */
[----:B------:R-:W3:Y:S01]  /*4530*/  LDG.E.CONSTANT R27, desc[UR4][R10.64+0x18] ;  /* 0x000018040a1b7981 */ /* 0x000ee2000c1e9900 */
[----:B----4-:R-:W-:-:S05]  /*4540*/  @!P0 IMAD.HI R18, R19, -0x77777777, R18 ;  /* 0x8888888913128827 */ /* 0x010fca00078e0212 */
[----:B------:R-:W-:-:S04]  /*4550*/  @!P0 SHF.R.U32.HI R31, RZ, 0x1f, R18 ;  /* 0x0000001fff1f8819 */ /* 0x000fc80000011612 */
[----:B------:R-:W-:Y:S02]  /*4560*/  @!P0 LEA.HI.SX32 R18, R18, R31, 0x14 ;  /* 0x0000001f12128211 */ /* 0x000fe400078fa2ff */
[----:B------:R-:W0:Y:S01]  /*4570*/  @!P0 LDC R31, c[0x0][0x380] ;  /* 0x0000e000ff1f8b82 */ /* 0x000e220000000800 */
[C---:B------:R-:W-:Y:S02]  /*4580*/  @!P0 IMAD R21, R24.reuse, -0x1e00, R21 ;  /* 0xffffe20018158824 */ /* 0x040fe400078e0215 */
[----:B------:R-:W-:Y:S02]  /*4590*/  @!P0 IMAD R8, R24, R8, R3 ;  /* 0x0000000818088224 */ /* 0x000fe400078e0203 */
[----:B-----5:R-:W-:-:S04]  /*45a0*/  IMAD.WIDE R24, R25, 0x2, R14 ;  /* 0x0000000219187825 */ /* 0x020fc800078e020e */
[C---:B------:R-:W-:Y:S02]  /*45b0*/  @!P0 IMAD R19, R18.reuse, -0x1e00, R19 ;  /* 0xffffe20012138824 */ /* 0x040fe400078e0213 */
[----:B------:R1:W4:Y:S01]  /*45c0*/  LDG.E.U16.CONSTANT R24, desc[UR4][R24.64] ;  /* 0x0000000418187981 */ /* 0x000322000c1e9500 */
[----:B0-----:R-:W-:-:S04]  /*45d0*/  @!P0 IMAD R18, R18, R31, R3 ;  /* 0x0000001f12128224 */ /* 0x001fc800078e0203 */
[----:B-1----:R-:W-:Y:S02]  /*45e0*/  @!P0 IMAD R25, R18, 0x1e00, R19 ;  /* 0x00001e0012198824 */ /* 0x002fe400078e0213 */
[----:B------:R-:W0:Y:S01]  /*45f0*/  @!P0 LDC.64 R18, c[0x0][0x390] ;  /* 0x0000e400ff128b82 */ /* 0x000e220000000a00 */
[----:B------:R-:W-:Y:S02]  /*4600*/  @!P0 IMAD R21, R8, 0x1e00, R21 ;  /* 0x00001e0008158824 */ /* 0x000fe400078e0215 */
[----:B------:R-:W-:Y:S01]  /*4610*/  IMAD.WIDE R32, R33, 0x2, R14 ;  /* 0x0000000221207825 */ /* 0x000fe200078e020e */
[----:B------:R-:W5:Y:S03]  /*4620*/  @!P0 LDG.E.U16.CONSTANT R8, desc[UR4][R34.64] ;  /* 0x0000000422088981 */ /* 0x000f66000c1e9500 */
[----:B------:R-:W-:Y:S01]  /*4630*/  @!P0 IMAD.WIDE R36, R21, 0x2, R36 ;  /* 0x0000000215248825 */ /* 0x000fe200078e0224 */
[----:B------:R-:W5:Y:S03]  /*4640*/  LDG.E.U16.CONSTANT R23, desc[UR4][R32.64] ;  /* 0x0000000420177981 */ /* 0x000f66000c1e9500 */
[----:B--2---:R-:W-:Y:S01]  /*4650*/  IMAD.WIDE R28, R29, 0x2, R14 ;  /* 0x000000021d1c7825 */ /* 0x004fe200078e020e */
[----:B------:R-:W2:Y:S04]  /*4660*/  @!P0 LDG.E.U16.CONSTANT R20, desc[UR4][R36.64] ;  /* 0x0000000424148981 */ /* 0x000ea8000c1e9500 */
[----:B------:R-:W2:Y:S01]  /*4670*/  LDG.E.U16.CONSTANT R21, desc[UR4][R28.64] ;  /* 0x000000041c157981 */ /* 0x000ea2000c1e9500 */
[----:B0-----:R-:W-:-:S06]  /*4680*/  @!P0 IMAD.WIDE R18, R25, 0x2, R18 ;  /* 0x0000000219128825 */ /* 0x001fcc00078e0212 */
[----:B------:R-:W2:Y:S01]  /*4690*/  @!P0 LDG.E.U16.CONSTANT R19, desc[UR4][R18.64] ;  /* 0x0000000412138981 */ /* 0x000ea2000c1e9500 */
[----:B---3--:R-:W-:-:S06]  /*46a0*/  IMAD.WIDE R26, R27, 0x2, R14 ;  /* 0x000000021b1a7825 */ /* 0x008fcc00078e020e */
[----:B------:R-:W3:Y:S01]  /*46b0*/  LDG.E.U16.CONSTANT R26, desc[UR4][R26.64] ;  /* 0x000000041a1a7981 */ /* 0x000ee2000c1e9500 */
[----:B----4-:R-:W-:-:S03]  /*46c0*/  @!P0 HFMA2 R4, R24.H0_H0, R9.H0_H0, R4.H0_H0 ;  /* 0x2000000918048231 */ /* 0x010fc60000040804 */
[----:B------:R0:W4:Y:S01]  /*46d0*/  LDG.E.CONSTANT R9, desc[UR4][R10.64+0x1c] ;  /* 0x00001c040a097981 */ /* 0x000122000c1e9900 */
[----:B-----5:R-:W-:-:S04]  /*46e0*/  @!P0 HFMA2 R4, R23.H0_H0, R22.H0_H0, R4.H0_H0 ;  /* 0x2000001617048231 */ /* 0x020fc80000040804 */
[----:B--2---:R-:W-:-:S04]  /*46f0*/  @!P0 HFMA2 R4, R21.H0_H0, R20.H0_H0, R4.H0_H0 ;  /* 0x2000001415048231 */ /* 0x004fc80000040804 */
[----:B------:R-:W-:Y:S01]  /*4700*/  @!P0 HFMA2 R4, R13.H0_H0, R8.H0_H0, R4.H0_H0 ;  /* 0x200000080d048231 */ /* 0x000fe20000040804 */
[----:B------:R-:W-:-:S03]  /*4710*/  MOV R8, UR6 ;  /* 0x0000000600087c02 */ /* 0x000fc60008000f00 */
[----:B---3--:R-:W-:Y:S01]  /*4720*/  @!P0 HFMA2 R4, R26.H0_H0, R19.H0_H0, R4.H0_H0 ;  /* 0x200000131a048231 */ /* 0x008fe20000040804 */
[----:B------:R-:W-:-:S13]  /*4730*/  ISETP.GE.AND P0, PT, R3, R8, PT ;  /* 0x000000080300720c */ /* 0x000fda0003f06270 */
[----:B------:R-:W2:Y:S01]  /*4740*/  @!P0 LDG.E.CONSTANT R17, desc[UR4][R16.64+0x1c] ;  /* 0x00001c0410118981 */ /* 0x000ea2000c1e9900 */
[----:B0-----:R-:W-:Y:S01]  /*4750*/  @!P0 MOV R10, RZ ;  /* 0x000000ff000a8202 */ /* 0x001fe20000000f00 */
[----:B------:R-:W0:Y:S01]  /*4760*/  @!P0 LDC.64 R18, c[0x0][0x390] ;  /* 0x0000e400ff128b82 */ /* 0x000e220000000a00 */
[----:B----4-:R-:W-:-:S06]  /*4770*/  IMAD.WIDE R14, R9, 0x2, R14 ;  /* 0x00000002090e7825 */ /* 0x010fcc00078e020e */
[----:B------:R-:W3:Y:S01]  /*4780*/  LDG.E.U16.CONSTANT R14, desc[UR4][R14.64] ;  /* 0x000000040e0e7981 */ /* 0x000ee2000c1e9500 */
[----:B--2---:R-:W-:-:S03]  /*4790*/  @!P0 MOV R11, R17 ;  /* 0x00000011000b8202 */ /* 0x004fc60000000f00 */
[----:B------:R-:W-:-:S05]  /*47a0*/  @!P0 IMAD.HI R13, R17, -0x77777777, R10 ;  /* 0x88888889110d8827 */ /* 0x000fca00078e020a */
[----:B------:R-:W-:-:S04]  /*47b0*/  @!P0 SHF.R.U32.HI R20, RZ, 0x1f, R13 ;  /* 0x0000001fff148819 */ /* 0x000fc8000001160d */
[----:B------:R-:W-:-:S05]  /*47c0*/  @!P0 LEA.HI.SX32 R20, R13, R20, 0x14 ;  /* 0x000000140d148211 */ /* 0x000fca00078fa2ff */
[C---:B------:R-:W-:Y:S02]  /*47d0*/  @!P0 IMAD R13, R20.reuse, -0x1e00, R17 ;  /* 0xffffe200140d8824 */ /* 0x040fe400078e0211 */
[----:B------:R-:W-:-:S04]  /*47e0*/  @!P0 IMAD R20, R20, R8, R3 ;  /* 0x0000000814148224 */ /* 0x000fc800078e0203 */
[----:B------:R-:W-:-:S04]  /*47f0*/  @!P0 IMAD R13, R20, 0x1e00, R13 ;  /* 0x00001e00140d8824 */ /* 0x000fc800078e020d */
[----:B0-----:R-:W-:-:S06]  /*4800*/  @!P0 IMAD.WIDE R18, R13, 0x2, R18 ;  /* 0x000000020d128825 */ /* 0x001fcc00078e0212 */
[----:B------:R-:W3:Y:S01]  /*4810*/  @!P0 LDG.E.U16.CONSTANT R19, desc[UR4][R18.64] ;  /* 0x0000000412138981 */ /* 0x000ee2000c1e9500 */
[----:B------:R-:W-:-:S04]  /*4820*/  IADD3 R6, PT, PT, R6, 0x8, RZ ;  /* 0x0000000806067810 */ /* 0x000fc80007ffe0ff */
[----:B------:R-:W-:Y:S02]  /*4830*/  ISETP.NE.AND P2, PT, R6, RZ, PT ;  /* 0x000000ff0600720c */ /* 0x000fe40003f45270 */
[----:B------:R-:W-:Y:S01]  /*4840*/  IADD3 R7, PT, PT, R7, 0x8, RZ ;  /* 0x0000000807077810 */ /* 0x000fe20007ffe0ff */
[----:B---3--:R-:W-:-:S10]  /*4850*/  @!P0 HFMA2 R4, R14.H0_H0, R19.H0_H0, R4.H0_H0 ;  /* 0x200000130e048231 */ /* 0x008fd40000040804 */
[----:B------:R-:W-:Y:S05]  /*4860*/  @P2 BRA `(.L_x_37) ;  /* 0xfffffff400cc2947 */ /* 0x000fea000383ffff */
.L_x_36:
[----:B------:R-:W-:Y:S05]  /*4870*/  BSYNC.RECONVERGENT B1 ;  /* 0x0000000000017941 */ /* 0x000fea0003800200 */
.L_x_35:
[----:B------:R-:W-:Y:S05]  /*4880*/  @!P1 BRA `(.L_x_34) ;  /* 0x0000000800389947 */ /* 0x000fea0003800000 */
[----:B------:R-:W-:Y:S01]  /*4890*/  ISETP.GE.U32.AND P1, PT, R2, 0x4, PT ;  /* 0x000000040200780c */ /* 0x000fe20003f26070 */
[----:B------:R-:W-:Y:S01]  /*48a0*/  BSSY.RECONVERGENT B1, `(.L_x_38) ;  /* 0x0000049000017945 */ /* 0x000fe20003800200 */
[----:B------:R-:W-:-:S04]  /*48b0*/  LOP3.LUT R6, R12, 0x3, RZ, 0xc0, !PT ;  /* 0x000000030c067812 */ /* 0x000fc800078ec0ff */
[----:B------:R-:W-:-:S07]  /*48c0*/  ISETP.NE.AND P2, PT, R6, RZ, PT ;  /* 0x000000ff0600720c */ /* 0x000fce0003f45270 */
[----:B------:R-:W-:Y:S06]  /*48d0*/  @!P1 BRA `(.L_x_39) ;  /* 0x0000000400149947 */ /* 0x000fec0003800000 */
[----:B------:R-:W1:Y:S01]  /*48e0*/  LDC.64 R26, c[0x0][0x3a0] ;  /* 0x0000e800ff1a7b82 */ /* 0x000e620000000a00 */
[----:B------:R-:W-:-:S07]  /*48f0*/  IADD3 R9, PT, PT, R30, R5, RZ ;  /* 0x000000051e097210 */ /* 0x000fce0007ffe0ff */
[----:B0-----:R-:W0:Y:S08]  /*4900*/  LDC.64 R10, c[0x0][0x398] ;  /* 0x0000e600ff0a7b82 */ /* 0x001e300000000a00 */
[----:B------:R-:W2:Y:S01]  /*4910*/  @!P0 LDC.64 R18, c[0x0][0x390] ;  /* 0x0000e400ff128b82 */ /* 0x000ea20000000a00 */
[----:B-1----:R-:W-:-:S05]  /*4920*/  IMAD.WIDE R26, R9, 0x4, R26 ;  /* 0x00000004091a7825 */ /* 0x002fca00078e021a */
[----:B------:R-:W3:Y:S04]  /*4930*/  @!P0 LDG.E.CONSTANT R15, desc[UR4][R26.64] ;  /* 0x000000041a0f8981 */ /* 0x000ee8000c1e9900 */
[----:B------:R-:W4:Y:S04]  /*4940*/  @!P0 LDG.E.CONSTANT R17, desc[UR4][R26.64+0x4] ;  /* 0x000004041a118981 */ /* 0x000f28000c1e9900 */
[----:B------:R-:W5:Y:S04]  /*4950*/  @!P0 LDG.E.CONSTANT R21, desc[UR4][R26.64+0x8] ;  /* 0x000008041a158981 */ /* 0x000f68000c1e9900 */
[----:B------:R-:W2:Y:S01]  /*4960*/  @!P0 LDG.E.CONSTANT R7, desc[UR4][R26.64+0xc] ;  /* 0x00000c041a078981 */ /* 0x000ea2000c1e9900 */
[----:B0-----:R-:W-:-:S05]  /*4970*/  IMAD.WIDE R10, R9, 0x4, R10 ;  /* 0x00000004090a7825 */ /* 0x001fca00078e020a */
[----:B------:R-:W2:Y:S04]  /*4980*/  LDG.E.CONSTANT R23, desc[UR4][R10.64] ;  /* 0x000000040a177981 */ /* 0x000ea8000c1e9900 */
[----:B------:R-:W2:Y:S04]  /*4990*/  LDG.E.CONSTANT R25, desc[UR4][R10.64+0x4] ;  /* 0x000004040a197981 */ /* 0x000ea8000c1e9900 */
[----:B------:R-:W2:Y:S04]  /*49a0*/  LDG.E.CONSTANT R9, desc[UR4][R10.64+0x8] ;  /* 0x000008040a097981 */ /* 0x000ea8000c1e9900 */
[----:B------:R0:W2:Y:S01]  /*49b0*/  LDG.E.CONSTANT R13, desc[UR4][R10.64+0xc] ;  /* 0x00000c040a0d7981 */ /* 0x0000a2000c1e9900 */
[----:B------:R-:W-:-:S02]  /*49c0*/  @!P0 MOV R20, RZ ;  /* 0x000000ff00148202 */ /* 0x000fc40000000f00 */
[----:B0-----:R-:W-:Y:S02]  /*49d0*/  @!P0 MOV R10, RZ ;  /* 0x000000ff000a8202 */ /* 0x001fe40000000f00 */
[----:B---3--:R-:W-:-:S03]  /*49e0*/  @!P0 MOV R11, R15 ;  /* 0x0000000f000b8202 */ /* 0x008fc60000000f00 */
[----:B------:R-:W-:Y:S01]  /*49f0*/  @!P0 IMAD.HI R2, R15, -0x77777777, R10 ;  /* 0x888888890f028827 */ /* 0x000fe200078e020a */
[----:B----4-:R-:W-:-:S04]  /*4a00*/  @!P0 MOV R11, R17 ;  /* 0x00000011000b8202 */ /* 0x010fc80000000f00 */
[----:B------:R-:W-:Y:S01]  /*4a10*/  @!P0 SHF.R.U32.HI R27, RZ, 0x1f, R2 ;  /* 0x0000001fff1b8819 */ /* 0x000fe20000011602 */
[----:B------:R-:W-:Y:S01]  /*4a20*/  @!P0 IMAD.HI R16, R17, -0x77777777, R10 ;  /* 0x8888888911108827 */ /* 0x000fe200078e020a */
[----:B-----5:R-:W-:Y:S02]  /*4a30*/  @!P0 MOV R11, R21 ;  /* 0x00000015000b8202 */ /* 0x020fe40000000f00 */
[----:B------:R-:W-:Y:S02]  /*4a40*/  @!P0 LEA.HI.SX32 R14, R2, R27, 0x14 ;  /* 0x0000001b020e8211 */ /* 0x000fe400078fa2ff */
[----:B------:R-:W-:-:S04]  /*4a50*/  @!P0 SHF.R.U32.HI R29, RZ, 0x1f, R16 ;  /* 0x0000001fff1d8819 */ /* 0x000fc80000011610 */
[----:B------:R-:W-:Y:S01]  /*4a60*/  @!P0 LEA.HI.SX32 R2, R16, R29, 0x14 ;  /* 0x0000001d10028211 */ /* 0x000fe200078fa2ff */
[----:B------:R-:W-:-:S04]  /*4a70*/  @!P0 IMAD.HI R16, R21, -0x77777777, R10 ;  /* 0x8888888915108827 */ /* 0x000fc800078e020a */
[C---:B------:R-:W-:Y:S01]  /*4a80*/  @!P0 IMAD R10, R14.reuse, -0x1e00, R15 ;  /* 0xffffe2000e0a8824 */ /* 0x040fe200078e020f */
[----:B------:R-:W-:Y:S01]  /*4a90*/  @!P0 SHF.R.U32.HI R29, RZ, 0x1f, R16 ;  /* 0x0000001fff1d8819 */ /* 0x000fe20000011610 */
[-C--:B------:R-:W-:Y:S02]  /*4aa0*/  @!P0 IMAD R11, R14, R8.reuse, R3 ;  /* 0x000000080e0b8224 */ /* 0x080fe400078e0203 */
[C---:B------:R-:W-:Y:S01]  /*4ab0*/  @!P0 IMAD R27, R2.reuse, -0x1e00, R17 ;  /* 0xffffe200021b8824 */ /* 0x040fe200078e0211 */
[----:B------:R-:W0:Y:S01]  /*4ac0*/  LDC.64 R14, c[0x0][0x388] ;  /* 0x0000e200ff0e7b82 */ /* 0x000e220000000a00 */
[----:B------:R-:W-:Y:S02]  /*4ad0*/  @!P0 IMAD R11, R11, 0x1e00, R10 ;  /* 0x00001e000b0b8824 */ /* 0x000fe400078e020a */
[----:B------:R-:W-:Y:S01]  /*4ae0*/  @!P0 IMAD R10, R2, R8, R3 ;  /* 0x00000008020a8224 */ /* 0x000fe200078e0203 */
[----:B------:R-:W-:Y:S01]  /*4af0*/  @!P0 LEA.HI.SX32 R2, R16, R29, 0x14 ;  /* 0x0000001d10028211 */ /* 0x000fe200078fa2ff */
[----:B--2---:R-:W-:-:S03]  /*4b00*/  @!P0 IMAD.WIDE R18, R11, 0x2, R18 ;  /* 0x000000020b128825 */ /* 0x004fc600078e0212 */
[----:B------:R-:W1:Y:S01]  /*4b10*/  @!P0 LDC.64 R16, c[0x0][0x390] ;  /* 0x0000e400ff108b82 */ /* 0x000e620000000a00 */
[----:B------:R-:W-:Y:S01]  /*4b20*/  @!P0 IMAD R29, R2, -0x1e00, R21 ;  /* 0xffffe200021d8824 */ /* 0x000fe200078e0215 */
[----:B------:R-:W-:Y:S01]  /*4b30*/  @!P0 MOV R21, R7 ;  /* 0x0000000700158202 */ /* 0x000fe20000000f00 */
[----:B------:R-:W-:Y:S01]  /*4b40*/  @!P0 IMAD R27, R10, 0x1e00, R27 ;  /* 0x00001e000a1b8824 */ /* 0x000fe200078e021b */
[----:B------:R-:W2:Y:S01]  /*4b50*/  @!P0 LDG.E.U16.CONSTANT R19, desc[UR4][R18.64] ;  /* 0x0000000412138981 */ /* 0x000ea2000c1e9500 */
[----:B------:R-:W-:Y:S02]  /*4b60*/  @!P0 IMAD R22, R2, R8, R3 ;  /* 0x0000000802168224 */ /* 0x000fe400078e0203 */
[----:B------:R-:W-:Y:S01]  /*4b70*/  @!P0 IMAD.HI R2, R7, -0x77777777, R20 ;  /* 0x8888888907028827 */ /* 0x000fe200078e0214 */
[----:B------:R-:W3:Y:S08]  /*4b80*/  @!P0 LDC.64 R10, c[0x0][0x390] ;  /* 0x0000e400ff0a8b82 */ /* 0x000ef00000000a00 */
[----:B------:R-:W4:Y:S01]  /*4b90*/  @!P0 LDC.64 R20, c[0x0][0x390] ;  /* 0x0000e400ff148b82 */ /* 0x000f220000000a00 */
[----:B------:R-:W-:Y:S01]  /*4ba0*/  @!P0 SHF.R.U32.HI R31, RZ, 0x1f, R2 ;  /* 0x0000001fff1f8819 */ /* 0x000fe20000011602 */
[----:B------:R-:W-:-:S03]  /*4bb0*/  @!P0 IMAD R29, R22, 0x1e00, R29 ;  /* 0x00001e00161d8824 */ /* 0x000fc600078e021d */
[----:B------:R-:W-:Y:S01]  /*4bc0*/  @!P0 LEA.HI.SX32 R2, R2, R31, 0x14 ;  /* 0x0000001f02028211 */ /* 0x000fe200078fa2ff */
[----:B0-----:R-:W-:-:S04]  /*4bd0*/  IMAD.WIDE R22, R23, 0x2, R14 ;  /* 0x0000000217167825 */ /* 0x001fc800078e020e */
[C---:B------:R-:W-:Y:S02]  /*4be0*/  @!P0 IMAD R7, R2.reuse, -0x1e00, R7 ;  /* 0xffffe20002078824 */ /* 0x040fe400078e0207 */
[----:B-1----:R-:W-:Y:S01]  /*4bf0*/  @!P0 IMAD.WIDE R16, R27, 0x2, R16 ;  /* 0x000000021b108825 */ /* 0x002fe200078e0210 */
[----:B------:R-:W2:Y:S03]  /*4c00*/  LDG.E.U16.CONSTANT R22, desc[UR4][R22.64] ;  /* 0x0000000416167981 */ /* 0x000ea6000c1e9500 */
[----:B------:R-:W-:Y:S02]  /*4c10*/  @!P0 IMAD R2, R2, R8, R3 ;  /* 0x0000000802028224 */ /* 0x000fe400078e0203 */
[----:B------:R-:W-:Y:S01]  /*4c20*/  IMAD.WIDE R24, R25, 0x2, R14 ;  /* 0x0000000219187825 */ /* 0x000fe200078e020e */
[----:B------:R-:W5:Y:S03]  /*4c30*/  @!P0 LDG.E.U16.CONSTANT R17, desc[UR4][R16.64] ;  /* 0x0000000410118981 */ /* 0x000f66000c1e9500 */
[----:B---3--:R-:W-:-:S02]  /*4c40*/  @!P0 IMAD.WIDE R10, R29, 0x2, R10 ;  /* 0x000000021d0a8825 */ /* 0x008fc400078e020a */
[----:B------:R-:W5:Y:S02]  /*4c50*/  LDG.E.U16.CONSTANT R24, desc[UR4][R24.64] ;  /* 0x0000000418187981 */ /* 0x000f64000c1e9500 */
[----:B------:R-:W-:Y:S02]  /*4c60*/  @!P0 IMAD R7, R2, 0x1e00, R7 ;  /* 0x00001e0002078824 */ /* 0x000fe400078e0207 */
[--C-:B------:R-:W-:Y:S01]  /*4c70*/  IMAD.WIDE R26, R9, 0x2, R14.reuse ;  /* 0x00000002091a7825 */ /* 0x100fe200078e020e */
[----:B------:R-:W3:Y:S03]  /*4c80*/  @!P0 LDG.E.U16.CONSTANT R11, desc[UR4][R10.64] ;  /* 0x000000040a0b8981 */ /* 0x000ee6000c1e9500 */
[----:B------:R-:W-:Y:S02]  /*4c90*/  IMAD.WIDE R14, R13, 0x2, R14 ;  /* 0x000000020d0e7825 */ /* 0x000fe400078e020e */
[----:B------:R-:W3:Y:S02]  /*4ca0*/  LDG.E.U16.CONSTANT R26, desc[UR4][R26.64] ;  /* 0x000000041a1a7981 */ /* 0x000ee4000c1e9500 */
[----:B----4-:R-:W-:-:S02]  /*4cb0*/  @!P0 IMAD.WIDE R20, R7, 0x2, R20 ;  /* 0x0000000207148825 */ /* 0x010fc400078e0214 */
[----:B------:R-:W4:Y:S04]  /*4cc0*/  LDG.E.U16.CONSTANT R14, desc[UR4][R14.64] ;  /* 0x000000040e0e7981 */ /* 0x000f28000c1e9500 */
[----:B------:R-:W4:Y:S01]  /*4cd0*/  @!P0 LDG.E.U16.CONSTANT R21, desc[UR4][R20.64] ;  /* 0x0000000414158981 */ /* 0x000f22000c1e9500 */
[----:B------:R-:W-:Y:S01]  /*4ce0*/  IADD3 R5, PT, PT, R5, 0x4, RZ ;  /* 0x0000000405057810 */ /* 0x000fe20007ffe0ff */
[----:B--2---:R-:W-:-:S04]  /*4cf0*/  @!P0 HFMA2 R4, R22.H0_H0, R19.H0_H0, R4.H0_H0 ;  /* 0x2000001316048231 */ /* 0x004fc80000040804 */
[----:B-----5:R-:W-:-:S04]  /*4d00*/  @!P0 HFMA2 R4, R24.H0_H0, R17.H0_H0, R4.H0_H0 ;  /* 0x2000001118048231 */ /* 0x020fc80000040804 */
[----:B---3--:R-:W-:-:S04]  /*4d10*/  @!P0 HFMA2 R4, R26.H0_H0, R11.H0_H0, R4.H0_H0 ;  /* 0x2000000b1a048231 */ /* 0x008fc80000040804 */
[----:B----4-:R-:W-:-:S07]  /*4d20*/  @!P0 HFMA2 R4, R14.H0_H0, R21.H0_H0, R4.H0_H0 ;  /* 0x200000150e048231 */ /* 0x010fce0000040804 */
.L_x_39:
[----:B------:R-:W-:Y:S05]  /*4d30*/  BSYNC.RECONVERGENT B1 ;  /* 0x0000000000017941 */ /* 0x000fea0003800200 */
.L_x_38:
[----:B------:R-:W-:Y:S05]  /*4d40*/  @!P2 BRA `(.L_x_34) ;  /* 0x000000040008a947 */ /* 0x000fea0003800000 */
[----:B------:R-:W-:Y:S01]  /*4d50*/  ISETP.NE.AND P1, PT, R6, 0x1, PT ;  /* 0x000000010600780c */ /* 0x000fe20003f25270 */
[----:B------:R-:W-:Y:S01]  /*4d60*/  BSSY.RECONVERGENT B1, `(.L_x_40) ;  /* 0x0000029000017945 */ /* 0x000fe20003800200 */
[----:B------:R-:W-:-:S04]  /*4d70*/  LOP3.LUT R12, R12, 0x1, RZ, 0xc0, !PT ;  /* 0x000000010c0c7812 */ /* 0x000fc800078ec0ff */
[----:B------:R-:W-:-:S07]  /*4d80*/  ISETP.NE.U32.AND P2, PT, R12, 0x1, PT ;  /* 0x000000010c00780c */ /* 0x000fce0003f45070 */
[----:B------:R-:W-:Y:S06]  /*4d90*/  @!P1 BRA `(.L_x_41) ;  /* 0x0000000000949947 */ /* 0x000fec0003800000 */
[----:B0-----:R-:W0:Y:S01]  /*4da0*/  LDC.64 R10, c[0x0][0x3a0] ;  /* 0x0000e800ff0a7b82 */ /* 0x001e220000000a00 */
[----:B------:R-:W-:-:S07]  /*4db0*/  IADD3 R21, PT, PT, R30, R5, RZ ;  /* 0x000000051e157210 */ /* 0x000fce0007ffe0ff */
[----:B------:R-:W1:Y:S08]  /*4dc0*/  LDC.64 R6, c[0x0][0x398] ;  /* 0x0000e600ff067b82 */ /* 0x000e700000000a00 */
[----:B------:R-:W2:Y:S01]  /*4dd0*/  @!P0 LDC.64 R12, c[0x0][0x390] ;  /* 0x0000e400ff0c8b82 */ /* 0x000ea20000000a00 */
[----:B0-----:R-:W-:Y:S01]  /*4de0*/  IMAD.WIDE R22, R21, 0x4, R10 ;  /* 0x0000000415167825 */ /* 0x001fe200078e020a */
[----:B------:R-:W-:-:S06]  /*4df0*/  @!P0 MOV R14, RZ ;  /* 0x000000ff000e8202 */ /* 0x000fcc0000000f00 */
[----:B------:R-:W0:Y:S01]  /*4e00*/  LDC.64 R10, c[0x0][0x388] ;  /* 0x0000e200ff0a7b82 */ /* 0x000e220000000a00 */
[----:B------:R-:W3:Y:S04]  /*4e10*/  @!P0 LDG.E.CONSTANT R15, desc[UR4][R22.64] ;  /* 0x00000004160f8981 */ /* 0x000ee8000c1e9900 */
[----:B------:R-:W4:Y:S01]  /*4e20*/  @!P0 LDG.E.CONSTANT R17, desc[UR4][R22.64+0x4] ;  /* 0x0000040416118981 */ /* 0x000f22000c1e9900 */
[----:B-1----:R-:W-:Y:S01]  /*4e30*/  IMAD.WIDE R20, R21, 0x4, R6 ;  /* 0x0000000415147825 */ /* 0x002fe200078e0206 */
[----:B------:R-:W-:Y:S01]  /*4e40*/  @!P0 MOV R16, RZ ;  /* 0x000000ff00108202 */ /* 0x000fe20000000f00 */
[----:B------:R-:W1:Y:S03]  /*4e50*/  @!P0 LDC.64 R6, c[0x0][0x390] ;  /* 0x0000e400ff068b82 */ /* 0x000e660000000a00 */
[----:B------:R-:W0:Y:S04]  /*4e60*/  LDG.E.CONSTANT R19, desc[UR4][R20.64] ;  /* 0x0000000414137981 */ /* 0x000e28000c1e9900 */
[----:B------:R5:W2:Y:S01]  /*4e70*/  LDG.E.CONSTANT R9, desc[UR4][R20.64+0x4] ;  /* 0x0000040414097981 */ /* 0x000aa2000c1e9900 */
[----:B---3--:R-:W-:-:S04]  /*4e80*/  @!P0 IMAD.HI R2, R15, -0x77777777, R14 ;  /* 0x888888890f028827 */ /* 0x008fc800078e020e */
[----:B----4-:R-:W-:Y:S01]  /*4e90*/  @!P0 IMAD.HI R14, R17, -0x77777777, R16 ;  /* 0x88888889110e8827 */ /* 0x010fe200078e0210 */
[----:B------:R-:W-:-:S04]  /*4ea0*/  @!P0 SHF.R.U32.HI R23, RZ, 0x1f, R2 ;  /* 0x0000001fff178819 */ /* 0x000fc80000011602 */
[----:B------:R-:W-:Y:S02]  /*4eb0*/  @!P0 SHF.R.U32.HI R25, RZ, 0x1f, R14 ;  /* 0x0000001fff198819 */ /* 0x000fe4000001160e */
[----:B------:R-:W-:Y:S02]  /*4ec0*/  @!P0 LEA.HI.SX32 R2, R2, R23, 0x14 ;  /* 0x0000001702028211 */ /* 0x000fe400078fa2ff */
[----:B------:R-:W-:-:S03]  /*4ed0*/  @!P0 LEA.HI.SX32 R14, R14, R25, 0x14 ;  /* 0x000000190e0e8211 */ /* 0x000fc600078fa2ff */
[C---:B------:R-:W-:Y:S02]  /*4ee0*/  @!P0 IMAD R15, R2.reuse, -0x1e00, R15 ;  /* 0xffffe200020f8824 */ /* 0x040fe400078e020f */
[-C--:B------:R-:W-:Y:S02]  /*4ef0*/  @!P0 IMAD R2, R2, R8.reuse, R3 ;  /* 0x0000000802028224 */ /* 0x080fe400078e0203 */
[C---:B------:R-:W-:Y:S02]  /*4f00*/  @!P0 IMAD R16, R14.reuse, -0x1e00, R17 ;  /* 0xffffe2000e108824 */ /* 0x040fe400078e0211 */
[----:B-----5:R-:W-:Y:S02]  /*4f10*/  @!P0 IMAD R21, R14, R8, R3 ;  /* 0x000000080e158224 */ /* 0x020fe400078e0203 */
[----:B------:R-:W-:Y:S02]  /*4f20*/  @!P0 IMAD R17, R2, 0x1e00, R15 ;  /* 0x00001e0002118824 */ /* 0x000fe400078e020f */
[----:B0-----:R-:W-:-:S04]  /*4f30*/  IMAD.WIDE R14, R19, 0x2, R10 ;  /* 0x00000002130e7825 */ /* 0x001fc800078e020a */
[----:B------:R-:W-:Y:S02]  /*4f40*/  @!P0 IMAD R21, R21, 0x1e00, R16 ;  /* 0x00001e0015158824 */ /* 0x000fe400078e0210 */
[----:B--2---:R-:W-:Y:S01]  /*4f50*/  @!P0 IMAD.WIDE R12, R17, 0x2, R12 ;  /* 0x00000002110c8825 */ /* 0x004fe200078e020c */
[----:B------:R-:W2:Y:S03]  /*4f60*/  LDG.E.U16.CONSTANT R14, desc[UR4][R14.64] ;  /* 0x000000040e0e7981 */ /* 0x000ea6000c1e9500 */
[----:B------:R-:W-:Y:S02]  /*4f70*/  IMAD.WIDE R10, R9, 0x2, R10 ;  /* 0x00000002090a7825 */ /* 0x000fe400078e020a */
[----:B------:R-:W2:Y:S02]  /*4f80*/  @!P0 LDG.E.U16.CONSTANT R13, desc[UR4][R12.64] ;  /* 0x000000040c0d8981 */ /* 0x000ea4000c1e9500 */
[----:B-1----:R-:W-:-:S02]  /*4f90*/  @!P0 IMAD.WIDE R6, R21, 0x2, R6 ;  /* 0x0000000215068825 */ /* 0x002fc400078e0206 */
[----:B------:R-:W3:Y:S04]  /*4fa0*/  LDG.E.U16.CONSTANT R10, desc[UR4][R10.64] ;  /* 0x000000040a0a7981 */ /* 0x000ee8000c1e9500 */
[----:B------:R-:W3:Y:S01]  /*4fb0*/  @!P0 LDG.E.U16.CONSTANT R7, desc[UR4][R6.64] ;  /* 0x0000000406078981 */ /* 0x000ee2000c1e9500 */
[----:B------:R-:W-:Y:S01]  /*4fc0*/  IADD3 R5, PT, PT, R5, 0x2, RZ ;  /* 0x0000000205057810 */ /* 0x000fe20007ffe0ff */
[----:B--2---:R-:W-:-:S04]  /*4fd0*/  @!P0 HFMA2 R4, R14.H0_H0, R13.H0_H0, R4.H0_H0 ;  /* 0x2000000d0e048231 */ /* 0x004fc80000040804 */
[----:B---3--:R-:W-:-:S07]  /*4fe0*/  @!P0 HFMA2 R4, R10.H0_H0, R7.H0_H0, R4.H0_H0 ;  /* 0x200000070a048231 */ /* 0x008fce0000040804 */
.L_x_41:
[----:B------:R-:W-:Y:S05]  /*4ff0*/  BSYNC.RECONVERGENT B1 ;  /* 0x0000000000017941 */ /* 0x000fea0003800200 */
.L_x_40:
[----:B------:R-:W-:Y:S05]  /*5000*/  @P2 BRA `(.L_x_34) ;  /* 0x0000000000582947 */ /* 0x000fea0003800000 */
[----:B------:R-:W1:Y:S01]  /*5010*/  @!P0 LDC.64 R14, c[0x0][0x3a0] ;  /* 0x0000e800ff0e8b82 */ /* 0x000e620000000a00 */
[----:B------:R-:W-:-:S07]  /*5020*/  IADD3 R5, PT, PT, R30, R5, RZ ;  /* 0x000000051e057210 */ /* 0x000fce0007ffe0ff */
[----:B------:R-:W2:Y:S08]  /*5030*/  LDC.64 R12, c[0x0][0x398] ;  /* 0x0000e600ff0c7b82 */ /* 0x000eb00000000a00 */
[----:B0-----:R-:W0:Y:S01]  /*5040*/  LDC.64 R10, c[0x0][0x388] ;  /* 0x0000e200ff0a7b82 */ /* 0x001e220000000a00 */
[----:B-1----:R-:W-:-:S07]  /*5050*/  @!P0 IMAD.WIDE R14, R5, 0x4, R14 ;  /* 0x00000004050e8825 */ /* 0x002fce00078e020e */
[----:B------:R-:W1:Y:S01]  /*5060*/  @!P0 LDC.64 R6, c[0x0][0x390] ;  /* 0x0000e400ff068b82 */ /* 0x000e620000000a00 */
[----:B------:R-:W3:Y:S01]  /*5070*/  @!P0 LDG.E.CONSTANT R15, desc[UR4][R14.64] ;  /* 0x000000040e0f8981 */ /* 0x000ee2000c1e9900 */
[----:B--2---:R-:W-:-:S05]  /*5080*/  IMAD.WIDE R12, R5, 0x4, R12 ;  /* 0x00000004050c7825 */ /* 0x004fca00078e020c */
[----:B------:R2:W0:Y:S02]  /*5090*/  LDG.E.CONSTANT R5, desc[UR4][R12.64] ;  /* 0x000000040c057981 */ /* 0x000424000c1e9900 */
[----:B--2---:R-:W-:Y:S02]  /*50a0*/  @!P0 MOV R12, RZ ;  /* 0x000000ff000c8202 */ /* 0x004fe40000000f00 */
[----:B---3--:R-:W-:-:S03]  /*50b0*/  @!P0 MOV R13, R15 ;  /* 0x0000000f000d8202 */ /* 0x008fc60000000f00 */
[----:B------:R-:W-:-:S04]  /*50c0*/  @!P0 IMAD.HI R2, R15, -0x77777777, R12 ;  /* 0x888888890f028827 */ /* 0x000fc800078e020c */
[----:B0-----:R-:W-:Y:S01]  /*50d0*/  IMAD.WIDE R10, R5, 0x2, R10 ;  /* 0x00000002050a7825 */ /* 0x001fe200078e020a */
[----:B------:R-:W-:-:S04]  /*50e0*/  @!P0 SHF.R.U32.HI R9, RZ, 0x1f, R2 ;  /* 0x0000001fff098819 */ /* 0x000fc80000011602 */
[----:B------:R-:W-:Y:S01]  /*50f0*/  @!P0 LEA.HI.SX32 R2, R2, R9, 0x14 ;  /* 0x0000000902028211 */ /* 0x000fe200078fa2ff */
[----:B------:R-:W2:Y:S04]  /*5100*/  LDG.E.U16.CONSTANT R10, desc[UR4][R10.64] ;  /* 0x000000040a0a7981 */ /* 0x000ea8000c1e9500 */
[C---:B------:R-:W-:Y:S02]  /*5110*/  @!P0 IMAD R9, R2.reuse, -0x1e00, R15 ;  /* 0xffffe20002098824 */ /* 0x040fe400078e020f */
[----:B------:R-:W-:-:S04]  /*5120*/  @!P0 IMAD R2, R2, R8, R3 ;  /* 0x0000000802028224 */ /* 0x000fc800078e0203 */
[----:B------:R-:W-:-:S04]  /*5130*/  @!P0 IMAD R9, R2, 0x1e00, R9 ;  /* 0x00001e0002098824 */ /* 0x000fc800078e0209 */
[----:B-1----:R-:W-:-:S06]  /*5140*/  @!P0 IMAD.WIDE R6, R9, 0x2, R6 ;  /* 0x0000000209068825 */ /* 0x002fcc00078e0206 */
[----:B------:R-:W2:Y:S02]  /*5150*/  @!P0 LDG.E.U16.CONSTANT R7, desc[UR4][R6.64] ;  /* 0x0000000406078981 */ /* 0x000ea4000c1e9500 */
[----:B--2---:R-:W-:-:S07]  /*5160*/  @!P0 HFMA2 R4, R10.H0_H0, R7.H0_H0, R4.H0_H0 ;  /* 0x200000070a048231 */ /* 0x004fce0000040804 */
.L_x_34:
[----:B------:R-:W-:Y:S05]  /*5170*/  BSYNC.RECONVERGENT B0 ;  /* 0x0000000000007941 */ /* 0x000fea0003800200 */
.L_x_33:
[----:B------:R-:W-:Y:S05]  /*5180*/  @P0 EXIT ;  /* 0x000000000000094d */ /* 0x000fea0003800000 */
[----:B0-----:R-:W0:Y:S01]  /*5190*/  LDC.64 R6, c[0x0][0x3b8] ;  /* 0x0000ee00ff067b82 */ /* 0x001e220000000a00 */
[----:B------:R-:W-:-:S05]  /*51a0*/  IADD3 R0, PT, PT, R0, 0x3, RZ ;  /* 0x0000000300007810 */ /* 0x000fca0007ffe0ff */
[----:B------:R-:W-:-:S05]  /*51b0*/  IMAD.HI.U32 R2, R0, 0x2aaaaaab, RZ ;  /* 0x2aaaaaab00027827 */ /* 0x000fca00078e00ff */
[----:B------:R-:W-:-:S05]  /*51c0*/  SHF.R.U32.HI R5, RZ, 0xd, R2 ;  /* 0x0000000dff057819 */ /* 0x000fca0000011602 */
[C---:B------:R-:W-:Y:S02]  /*51d0*/  IMAD R3, R5.reuse, R8, R3 ;  /* 0x0000000805037224 */ /* 0x040fe400078e0203 */
[----:B------:R-:W-:-:S04]  /*51e0*/  IMAD R0, R5, -0xc000, R0 ;  /* 0xffff400005007824 */ /* 0x000fc800078e0200 */
[----:B------:R-:W-:-:S04]  /*51f0*/  IMAD R3, R3, 0xc000, R0 ;  /* 0x0000c00003037824 */ /* 0x000fc800078e0200 */
[----:B0-----:R-:W-:-:S05]  /*5200*/  IMAD.WIDE R2, R3, 0x2, R6 ;  /* 0x0000000203027825 */ /* 0x001fca00078e0206 */
[----:B------:R-:W-:Y:S01]  /*5210*/  STG.E.U16 desc[UR4][R2.64], R4 ;  /* 0x0000000402007986 */ /* 0x000fe2000c101504 */
[----:B------:R-:W-:Y:S05]  /*5220*/  EXIT ;  /* 0x000000000000794d */ /* 0x000fea0003800000 */
.L_x_42:
[----:B------:R-:W-:-:S00]  /*5230*/  BRA `(.L_x_42) ;  /* 0xfffffffc00fc7947 */ /* 0x000fc0000383ffff */
[----:B------:R-:W-:-:S00]  /*5240*/  NOP ;  /* 0x0000000000007918 */ /* 0x000fc00000000000 */
        /* <DEDUP_REMOVED lines=11> */
.L_x_89:


//--------------------- .text._Z15bev_pool_kernelI6__halfS0_Li2ELi1ELi1ELi1ELb1EEviiPKT_S3_PKiS5_S5_S5_PS1_ --------------------------
	.section	.text._Z15bev_pool_kernelI6__halfS0_Li2ELi1ELi1ELi1ELb1EEviiPKT_S3_PKiS5_S5_S5_PS1_,"ax",@progbits
	.align	128
        .global         _Z15bev_pool_kernelI6__halfS0_Li2ELi1ELi1ELi1ELb1EEviiPKT_S3_PKiS5_S5_S5_PS1_
        .type           _Z15bev_pool_kernelI6__halfS0_Li2ELi1ELi1ELi1ELb1EEviiPKT_S3_PKiS5_S5_S5_PS1_,@function
        .size           _Z15bev_pool_kernelI6__halfS0_Li2ELi1ELi1ELi1ELb1EEviiPKT_S3_PKiS5_S5_S5_PS1_,(.L_x_90 - _Z15bev_pool_kernelI6__halfS0_Li2ELi1ELi1ELi1ELb1EEviiPKT_S3_PKiS5_S5_S5_PS1_)
        .other          _Z15bev_pool_kernelI6__halfS0_Li2ELi1ELi1ELi1ELb1EEviiPKT_S3_PKiS5_S5_S5_PS1_,@"STO_CUDA_ENTRY STV_DEFAULT"
_Z15bev_pool_kernelI6__halfS0_Li2ELi1ELi1ELi1ELb1EEviiPKT_S3_PKiS5_S5_S5_PS1_:
.text._Z15bev_pool_kernelI6__halfS0_Li2ELi1ELi1ELi1ELb1EEviiPKT_S3_PKiS5_S5_S5_PS1_:
[----:B------:R-:W-:Y:S01]  /*0000*/  LDC R1, c[0x0][0x37c] ;  /* 0x0000df00ff017b82 */ /* 0x000fe20000000800 */
[----:B------:R-:W0:Y:S07]  /*0010*/  S2R R5, SR_TID.Y ;  /* 0x0000000000057919 */ /* 0x000e2e0000002200 */
[----:B------:R-:W1:Y:S01]  /*0020*/  LDC R2, c[0x0][0x360] ;  /* 0x0000d800ff027b82 */ /* 0x000e620000000800 */
[----:B------:R-:W2:Y:S01]  /*0030*/  LDCU UR6, c[0x0][0x384] ;  /* 0x00007080ff0677ac */ /* 0x000ea20008000800 */
[----:B------:R-:W1:Y:S06]  /*0040*/  S2R R3, SR_TID.X ;  /* 0x0000000000037919 */ /* 0x000e6c0000002100 */
[----:B------:R-:W0:Y:S08]  /*0050*/  S2UR UR5, SR_CTAID.Y ;  /* 0x00000000000579c3 */ /* 0x000e300000002600 */
[----:B------:R-:W0:Y:S08]  /*0060*/  LDC R0, c[0x0][0x364] ;  /* 0x0000d900ff007b82 */ /* 0x000e300000000800 */
[----:B------:R-:W1:Y:S01]  /*0070*/  S2UR UR4, SR_CTAID.X ;  /* 0x00000000000479c3 */ /* 0x000e620000002500 */
[----:B0-----:R-:W-:-:S05]  /*0080*/  IMAD R0, R0, UR5, R5 ;  /* 0x0000000500007c24 */ /* 0x001fca000f8e0205 */
[----:B--2---:R-:W-:Y:S01]  /*0090*/  ISETP.GE.AND P0, PT, R0, UR6, PT ;  /* 0x0000000600007c0c */ /* 0x004fe2000bf06270 */
[----:B-1----:R-:W-:-:S12]  /*00a0*/  IMAD R2, R2, UR4, R3 ;  /* 0x0000000402027c24 */ /* 0x002fd8000f8e0203 */
[----:B------:R-:W-:Y:S05]  /*00b0*/  @P0 EXIT ;  /* 0x000000000000094d */ /* 0x000fea0003800000 */
[----:B------:R-:W0:Y:S01]  /*00c0*/  LDC.64 R4, c[0x0][0x3a8] ;  /* 0x0000ea00ff047b82 */ /* 0x000e220000000a00 */
[----:B------:R-:W1:Y:S01]  /*00d0*/  LDCU.64 UR4, c[0x0][0x358] ;  /* 0x00006b00ff0477ac */ /* 0x000e620008000a00 */
[----:B0-----:R-:W-:-:S05]  /*00e0*/  IMAD.WIDE.U32 R4, R0, 0x4, R4 ;  /* 0x0000000400047825 */ /* 0x001fca00078e0004 */
[----:B-1----:R-:W2:Y:S02]  /*00f0*/  LDG.E.CONSTANT R3, desc[UR4][R4.64] ;  /* 0x0000000404037981 */ /* 0x002ea4000c1e9900 */
[----:B--2---:R-:W-:-:S13]  /*0100*/  ISETP.NE.AND P0, PT, R3, -0x1, PT ;  /* 0xffffffff0300780c */ /* 0x004fda0003f05270 */
[----:B------:R-:W-:Y:S05]  /*0110*/  @!P0 EXIT ;  /* 0x000000000000894d */ /* 0x000fea0003800000 */
[----:B------:R-:W0:Y:S01]  /*0120*/  LDC.64 R10, c[0x0][0x3b0] ;  /* 0x0000ec00ff0a7b82 */ /* 0x000e220000000a00 */
[----:B------:R-:W1:Y:S01]  /*0130*/  LDCU UR7, c[0x0][0x380] ;  /* 0x00007000ff0777ac */ /* 0x000e620008000800 */
[----:B0-----:R-:W-:-:S06]  /*0140*/  IMAD.WIDE.U32 R10, R0, 0x4, R10 ;  /* 0x00000004000a7825 */ /* 0x001fcc00078e000a */
[----:B------:R-:W2:Y:S01]  /*0150*/  LDG.E.CONSTANT R10, desc[UR4][R10.64] ;  /* 0x000000040a0a7981 */ /* 0x000ea2000c1e9900 */
[----:B------:R-:W-:Y:S01]  /*0160*/  BSSY.RECONVERGENT B0, `(.L_x_43) ;  /* 0x00000e5000007945 */ /* 0x000fe20003800200 */
[----:B------:R-:W-:Y:S02]  /*0170*/  PRMT R4, RZ, 0x7610, R4 ;  /* 0x00007610ff047816 */ /* 0x000fe40000000004 */
[----:B------:R-:W-:Y:S02]  /*0180*/  PRMT R5, RZ, 0x7610, R5 ;  /* 0x00007610ff057816 */ /* 0x000fe40000000005 */
[----:B--2---:R-:W-:-:S13]  /*0190*/  ISETP.GE.AND P0, PT, R10, 0x1, PT ;  /* 0x000000010a00780c */ /* 0x004fda0003f06270 */
[----:B-1----:R-:W-:Y:S05]  /*01a0*/  @!P0 BRA `(.L_x_44) ;  /* 0x0000000c00808947 */ /* 0x002fea0003800000 */
[----:B------:R-:W-:Y:S01]  /*01b0*/  ISETP.GE.U32.AND P0, PT, R10, 0x4, PT ;  /* 0x000000040a00780c */ /* 0x000fe20003f06070 */
[----:B------:R-:W-:Y:S01]  /*01c0*/  BSSY.RECONVERGENT B1, `(.L_x_45) ;  /* 0x00000b8000017945 */ /* 0x000fe20003800200 */
[----:B------:R-:W-:Y:S01]  /*01d0*/  IMAD.SHL.U32 R6, R2, 0x2, RZ ;  /* 0x0000000202067824 */ /* 0x000fe200078e00ff */
[----:B------:R-:W-:Y:S01]  /*01e0*/  LOP3.LUT R7, R10, 0x3, RZ, 0xc0, !PT ;  /* 0x000000030a077812 */ /* 0x000fe200078ec0ff */
[----:B------:R-:W-:Y:S01]  /*01f0*/  IMAD.MOV.U32 R8, RZ, RZ, RZ ;  /* 0x000000ffff087224 */ /* 0x000fe200078e00ff */
[----:B------:R-:W-:-:S08]  /*0200*/  PRMT R5, RZ, 0x7610, R5 ;  /* 0x00007610ff057816 */ /* 0x000fd00000000005 */
[----:B------:R-:W-:Y:S05]  /*0210*/  @!P0 BRA `(.L_x_46) ;  /* 0x0000000800c88947 */ /* 0x000fea0003800000 */
[----:B------:R-:W0:Y:S01]  /*0220*/  LDCU UR6, c[0x0][0x380] ;  /* 0x00007000ff0677ac */ /* 0x000e220008000800 */
[----:B------:R-:W1:Y:S01]  /*0230*/  LDC.64 R16, c[0x0][0x3a0] ;  /* 0x0000e800ff107b82 */ /* 0x000e620000000a00 */
[----:B------:R-:W-:-:S07]  /*0240*/  IADD3 R9, PT, PT, R6, 0x1, RZ ;  /* 0x0000000106097810 */ /* 0x000fce0007ffe0ff */
[----:B------:R-:W2:Y:S01]  /*0250*/  LDC.64 R24, c[0x0][0x398] ;  /* 0x0000e600ff187b82 */ /* 0x000ea20000000a00 */
[----:B0-----:R-:W-:Y:S01]  /*0260*/  ISETP.GE.AND P1, PT, R9, UR6, PT ;  /* 0x0000000609007c0c */ /* 0x001fe2000bf26270 */
[----:B-1----:R-:W-:-:S12]  /*0270*/  IMAD.WIDE R16, R3, 0x4, R16 ;  /* 0x0000000403107825 */ /* 0x002fd800078e0210 */
[----:B------:R-:W3:Y:S01]  /*0280*/  @!P1 LDG.E.CONSTANT R15, desc[UR4][R16.64] ;  /* 0x00000004100f9981 */ /* 0x000ee2000c1e9900 */
[----:B------:R-:W-:Y:S01]  /*0290*/  ISETP.GE.AND P0, PT, R6, UR6, PT ;  /* 0x0000000606007c0c */ /* 0x000fe2000bf06270 */
[----:B--2---:R-:W-:Y:S01]  /*02a0*/  IMAD.WIDE R24, R3, 0x4, R24 ;  /* 0x0000000403187825 */ /* 0x004fe200078e0218 */
[----:B------:R-:W0:Y:S01]  /*02b0*/  @!P1 LDC.64 R12, c[0x0][0x390] ;  /* 0x0000e400ff0c9b82 */ /* 0x000e220000000a00 */
[----:B------:R-:W2:Y:S04]  /*02c0*/  @!P1 LDG.E.CONSTANT R27, desc[UR4][R16.64+0x4] ;  /* 0x00000404101b9981 */ /* 0x000ea8000c1e9900 */
[----:B------:R-:W4:Y:S04]  /*02d0*/  @!P1 LDG.E.CONSTANT R23, desc[UR4][R16.64+0x8] ;  /* 0x0000080410179981 */ /* 0x000f28000c1e9900 */
[----:B------:R-:W5:Y:S04]  /*02e0*/  LDG.E.CONSTANT R21, desc[UR4][R24.64] ;  /* 0x0000000418157981 */ /* 0x000f68000c1e9900 */
[----:B------:R-:W4:Y:S04]  /*02f0*/  @!P0 LDG.E.CONSTANT R11, desc[UR4][R16.64] ;  /* 0x00000004100b8981 */ /* 0x000f28000c1e9900 */
[----:B------:R-:W5:Y:S04]  /*0300*/  @!P0 LDG.E.CONSTANT R26, desc[UR4][R16.64+0x4] ;  /* 0x00000404101a8981 */ /* 0x000f68000c1e9900 */
[----:B------:R-:W5:Y:S04]  /*0310*/  @!P0 LDG.E.CONSTANT R22, desc[UR4][R16.64+0x8] ;  /* 0x0000080410168981 */ /* 0x000f68000c1e9900 */
[----:B------:R-:W5:Y:S04]  /*0320*/  LDG.E.CONSTANT R20, desc[UR4][R24.64+0x8] ;  /* 0x0000080418147981 */ /* 0x000f68000c1e9900 */
[----:B------:R-:W5:Y:S04]  /*0330*/  LDG.E.CONSTANT R19, desc[UR4][R24.64+0x4] ;  /* 0x0000040418137981 */ /* 0x000f68000c1e9900 */
[----:B------:R-:W5:Y:S04]  /*0340*/  @!P0 LDG.E.CONSTANT R5, desc[UR4][R16.64+0xc] ;  /* 0x00000c0410058981 */ /* 0x000f68000c1e9900 */
[----:B------:R-:W5:Y:S04]  /*0350*/  @!P1 LDG.E.CONSTANT R8, desc[UR4][R16.64+0xc] ;  /* 0x00000c0410089981 */ /* 0x000f68000c1e9900 */
[----:B------:R1:W5:Y:S01]  /*0360*/  LDG.E.CONSTANT R18, desc[UR4][R24.64+0xc] ;  /* 0x00000c0418127981 */ /* 0x000362000c1e9900 */
[----:B------:R-:W-:Y:S01]  /*0370*/  @!P1 SHF.R.S32.HI R14, RZ, 0x1f, R6 ;  /* 0x0000001fff0e9819 */ /* 0x000fe20000011406 */
[----:B---3--:R-:W-:-:S05]  /*0380*/  @!P1 IMAD R15, R15, UR6, RZ ;  /* 0x000000060f0f9c24 */ /* 0x008fca000f8e02ff */
[----:B------:R-:W-:-:S04]  /*0390*/  @!P1 IADD3 R28, P2, PT, R6, R15, RZ ;  /* 0x0000000f061c9210 */ /* 0x000fc80007f5e0ff */
[----:B------:R-:W-:Y:S02]  /*03a0*/  @!P1 LEA.HI.X.SX32 R29, R15, R14, 0x1, P2 ;  /* 0x0000000e0f1d9211 */ /* 0x000fe400010f0eff */
[----:B------:R-:W3:Y:S01]  /*03b0*/  @!P1 LDC.64 R14, c[0x0][0x390] ;  /* 0x0000e400ff0e9b82 */ /* 0x000ee20000000a00 */
[----:B--2---:R-:W-:Y:S01]  /*03c0*/  @!P1 IMAD R27, R27, UR6, RZ ;  /* 0x000000061b1b9c24 */ /* 0x004fe2000f8e02ff */
[----:B0-----:R-:W-:-:S04]  /*03d0*/  @!P1 LEA R12, P2, R28, R12, 0x1 ;  /* 0x0000000c1c0c9211 */ /* 0x001fc800078408ff */
[----:B------:R-:W-:Y:S02]  /*03e0*/  @!P1 LEA.HI.X R13, R28, R13, R29, 0x1, P2 ;  /* 0x0000000d1c0d9211 */ /* 0x000fe400010f0c1d */
[----:B-1----:R-:W-:Y:S02]  /*03f0*/  @!P1 SHF.R.S32.HI R25, RZ, 0x1f, R27 ;  /* 0x0000001fff199819 */ /* 0x002fe4000001141b */
[C---:B------:R-:W-:Y:S01]  /*0400*/  @!P1 IADD3 R27, P2, PT, R6.reuse, R27, RZ ;  /* 0x0000001b061b9210 */ /* 0x040fe20007f5e0ff */
[----:B----4-:R-:W-:Y:S01]  /*0410*/  @!P0 IMAD R11, R11, UR6, R6 ;  /* 0x000000060b0b8c24 */ /* 0x010fe2000f8e0206 */
[----:B------:R-:W2:Y:S02]  /*0420*/  @!P1 LDG.E.U16.CONSTANT R13, desc[UR4][R12.64+0x2] ;  /* 0x000002040c0d9981 */ /* 0x000ea4000c1e9500 */
[----:B------:R-:W-:Y:S02]  /*0430*/  @!P1 LEA.HI.X.SX32 R24, R6, R25, 0x1, P2 ;  /* 0x0000001906189211 */ /* 0x000fe400010f0eff */
[----:B---3--:R-:W-:-:S04]  /*0440*/  @!P1 LEA R16, P2, R27, R14, 0x1 ;  /* 0x0000000e1b109211 */ /* 0x008fc800078408ff */
[----:B------:R-:W-:Y:S02]  /*0450*/  @!P1 LEA.HI.X R17, R27, R15, R24, 0x1, P2 ;  /* 0x0000000f1b119211 */ /* 0x000fe400010f0c18 */
[----:B------:R-:W0:Y:S08]  /*0460*/  @!P0 LDC.64 R14, c[0x0][0x390] ;  /* 0x0000e400ff0e8b82 */ /* 0x000e300000000a00 */
[----:B------:R-:W1:Y:S01]  /*0470*/  @!P0 LDC.64 R24, c[0x0][0x390] ;  /* 0x0000e400ff188b82 */ /* 0x000e620000000a00 */
[----:B-----5:R-:W-:-:S02]  /*0480*/  @!P0 IMAD R27, R26, UR6, R6 ;  /* 0x000000061a1b8c24 */ /* 0x020fc4000f8e0206 */
[----:B------:R-:W-:Y:S02]  /*0490*/  @!P1 IMAD R23, R23, UR6, RZ ;  /* 0x0000000617179c24 */ /* 0x000fe4000f8e02ff */
[----:B0-----:R-:W-:-:S05]  /*04a0*/  @!P0 IMAD.WIDE R14, R11, 0x2, R14 ;  /* 0x000000020b0e8825 */ /* 0x001fca00078e020e */
[----:B------:R0:W3:Y:S01]  /*04b0*/  @!P0 LDG.E.U16.CONSTANT R11, desc[UR4][R14.64] ;  /* 0x000000040e0b8981 */ /* 0x0000e2000c1e9500 */
[----:B-1----:R-:W-:Y:S01]  /*04c0*/  @!P0 IMAD.WIDE R24, R27, 0x2, R24 ;  /* 0x000000021b188825 */ /* 0x002fe200078e0218 */
[----:B0-----:R-:W0:Y:S01]  /*04d0*/  @!P1 LDC.64 R14, c[0x0][0x390] ;  /* 0x0000e400ff0e9b82 */ /* 0x001e220000000a00 */
[----:B------:R-:W-:-:S03]  /*04e0*/  @!P1 SHF.R.S32.HI R27, RZ, 0x1f, R23 ;  /* 0x0000001fff1b9819 */ /* 0x000fc60000011417 */
[----:B------:R1:W4:Y:S01]  /*04f0*/  @!P0 LDG.E.U16.CONSTANT R12, desc[UR4][R24.64] ;  /* 0x00000004180c8981 */ /* 0x000322000c1e9500 */
[----:B------:R-:W-:-:S03]  /*0500*/  @!P1 IADD3 R26, P2, PT, R6, R23, RZ ;  /* 0x00000017061a9210 */ /* 0x000fc60007f5e0ff */
[----:B------:R5:W4:Y:S01]  /*0510*/  @!P1 LDG.E.U16.CONSTANT R23, desc[UR4][R16.64+0x2] ;  /* 0x0000020410179981 */ /* 0x000b22000c1e9500 */
[----:B-1----:R-:W1:Y:S08]  /*0520*/  LDC.64 R24, c[0x0][0x388] ;  /* 0x0000e200ff187b82 */ /* 0x002e700000000a00 */
[----:B-----5:R-:W5:Y:S01]  /*0530*/  @!P0 LDC.64 R16, c[0x0][0x390] ;  /* 0x0000e400ff108b82 */ /* 0x020f620000000a00 */
[----:B------:R-:W-:-:S02]  /*0540*/  @!P1 LEA.HI.X.SX32 R27, R6, R27, 0x1, P2 ;  /* 0x0000001b061b9211 */ /* 0x000fc400010f0eff */
[----:B0-----:R-:W-:-:S04]  /*0550*/  @!P1 LEA R14, P2, R26, R14, 0x1 ;  /* 0x0000000e1a0e9211 */ /* 0x001fc800078408ff */
[----:B------:R-:W-:Y:S01]  /*0560*/  @!P1 LEA.HI.X R15, R26, R15, R27, 0x1, P2 ;  /* 0x0000000f1a0f9211 */ /* 0x000fe200010f0c1b */
[--C-:B------:R-:W-:Y:S02]  /*0570*/  @!P0 IMAD R27, R22, UR6, R6.reuse ;  /* 0x00000006161b8c24 */ /* 0x100fe4000f8e0206 */
[----:B------:R-:W-:Y:S02]  /*0580*/  @!P0 IMAD R5, R5, UR6, R6 ;  /* 0x0000000605058c24 */ /* 0x000fe4000f8e0206 */
[----:B------:R-:W-:Y:S01]  /*0590*/  @!P1 IMAD R29, R8, UR6, RZ ;  /* 0x00000006081d9c24 */ /* 0x000fe2000f8e02ff */
[----:B------:R-:W4:Y:S01]  /*05a0*/  @!P1 LDG.E.U16.CONSTANT R14, desc[UR4][R14.64+0x2] ;  /* 0x000002040e0e9981 */ /* 0x000f22000c1e9500 */
[----:B-----5:R-:W-:-:S04]  /*05b0*/  @!P0 IMAD.WIDE R16, R27, 0x2, R16 ;  /* 0x000000021b108825 */ /* 0x020fc800078e0210 */
[--C-:B-1----:R-:W-:Y:S01]  /*05c0*/  IMAD.WIDE R26, R21, 0x2, R24.reuse ;  /* 0x00000002151a7825 */ /* 0x102fe200078e0218 */
[----:B------:R0:W5:Y:S03]  /*05d0*/  @!P0 LDG.E.U16.CONSTANT R22, desc[UR4][R16.64] ;  /* 0x0000000410168981 */ /* 0x000166000c1e9500 */
[--C-:B------:R-:W-:Y:S02]  /*05e0*/  IMAD.WIDE R20, R20, 0x2, R24.reuse ;  /* 0x0000000214147825 */ /* 0x100fe400078e0218 */
[----:B------:R-:W3:Y:S02]  /*05f0*/  LDG.E.U16.CONSTANT R26, desc[UR4][R26.64] ;  /* 0x000000041a1a7981 */ /* 0x000ee4000c1e9500 */
[--C-:B0-----:R-:W-:Y:S02]  /*0600*/  IMAD.WIDE R16, R19, 0x2, R24.reuse ;  /* 0x0000000213107825 */ /* 0x101fe400078e0218 */
[----:B------:R0:W5:Y:S04]  /*0610*/  LDG.E.U16.CONSTANT R19, desc[UR4][R20.64] ;  /* 0x0000000414137981 */ /* 0x000168000c1e9500 */
[----:B------:R1:W4:Y:S01]  /*0620*/  LDG.E.U16.CONSTANT R27, desc[UR4][R16.64] ;  /* 0x00000004101b7981 */ /* 0x000322000c1e9500 */
[----:B0-----:R-:W0:Y:S08]  /*0630*/  @!P0 LDC.64 R20, c[0x0][0x390] ;  /* 0x0000e400ff148b82 */ /* 0x001e300000000a00 */
[----:B-1----:R-:W1:Y:S01]  /*0640*/  @!P1 LDC.64 R16, c[0x0][0x390] ;  /* 0x0000e400ff109b82 */ /* 0x002e620000000a00 */
[----:B------:R-:W-:-:S06]  /*0650*/  IMAD.WIDE R24, R18, 0x2, R24 ;  /* 0x0000000212187825 */ /* 0x000fcc00078e0218 */
[----:B------:R-:W5:Y:S01]  /*0660*/  LDG.E.U16.CONSTANT R24, desc[UR4][R24.64] ;  /* 0x0000000418187981 */ /* 0x000f62000c1e9500 */
[----:B0-----:R-:W-:Y:S01]  /*0670*/  @!P0 IMAD.WIDE R20, R5, 0x2, R20 ;  /* 0x0000000205148825 */ /* 0x001fe200078e0214 */
[----:B------:R-:W-:Y:S02]  /*0680*/  @!P1 SHF.R.S32.HI R5, RZ, 0x1f, R29 ;  /* 0x0000001fff059819 */ /* 0x000fe4000001141d */
[----:B------:R-:W-:-:S03]  /*0690*/  @!P1 IADD3 R29, P2, PT, R6, R29, RZ ;  /* 0x0000001d061d9210 */ /* 0x000fc60007f5e0ff */
[----:B------:R0:W5:Y:S01]  /*06a0*/  @!P0 LDG.E.U16.CONSTANT R20, desc[UR4][R20.64] ;  /* 0x0000000414148981 */ /* 0x000162000c1e9500 */
[----:B------:R-:W-:Y:S02]  /*06b0*/  @!P1 LEA.HI.X.SX32 R8, R6, R5, 0x1, P2 ;  /* 0x0000000506089211 */ /* 0x000fe400010f0eff */
[----:B-1----:R-:W-:-:S04]  /*06c0*/  @!P1 LEA R16, P2, R29, R16, 0x1 ;  /* 0x000000101d109211 */ /* 0x002fc800078408ff */
[----:B------:R-:W-:-:S06]  /*06d0*/  @!P1 LEA.HI.X R17, R29, R17, R8, 0x1, P2 ;  /* 0x000000111d119211 */ /* 0x000fcc00010f0c08 */
[----:B------:R-:W5:Y:S01]  /*06e0*/  @!P1 LDG.E.U16.CONSTANT R17, desc[UR4][R16.64+0x2] ;  /* 0x0000020410119981 */ /* 0x000f62000c1e9500 */
[----:B------:R-:W-:-:S04]  /*06f0*/  LOP3.LUT R8, R10, 0x7ffffffc, RZ, 0xc0, !PT ;  /* 0x7ffffffc0a087812 */ /* 0x000fc800078ec0ff */
[----:B0-----:R-:W-:Y:S02]  /*0700*/  IADD3 R21, PT, PT, -R8, 0x4, RZ ;  /* 0x0000000408157810 */ /* 0x001fe40007ffe1ff */
[----:B------:R-:W-:Y:S02]  /*0710*/  PRMT R5, RZ, 0x7610, R5 ;  /* 0x00007610ff057816 */ /* 0x000fe40000000005 */
[----:B------:R-:W-:Y:S01]  /*0720*/  ISETP.NE.AND P2, PT, R21, RZ, PT ;  /* 0x000000ff1500720c */ /* 0x000fe20003f45270 */
[C---:B---3--:R-:W-:Y:S02]  /*0730*/  @!P0 HFMA2 R5, R26.reuse.H0_H0, R11.H0_H0, RZ.H0_H0 ;  /* 0x2000000b1a058231 */ /* 0x048fe400000408ff */
[----:B--2---:R-:W-:Y:S02]  /*0740*/  @!P1 HFMA2 R4, R26.H0_H0, R13.H0_H0, RZ.H0_H0 ;  /* 0x2000000d1a049231 */ /* 0x004fe400000408ff */
[C---:B----4-:R-:W-:Y:S02]  /*0750*/  @!P0 HFMA2 R5, R27.reuse.H0_H0, R12.H0_H0, R5.H0_H0 ;  /* 0x2000000c1b058231 */ /* 0x050fe40000040805 */
[----:B------:R-:W-:-:S02]  /*0760*/  @!P1 HFMA2 R4, R27.H0_H0, R23.H0_H0, R4.H0_H0 ;  /* 0x200000171b049231 */ /* 0x000fc40000040804 */
[C---:B-----5:R-:W-:Y:S02]  /*0770*/  @!P0 HFMA2 R5, R19.reuse.H0_H0, R22.H0_H0, R5.H0_H0 ;  /* 0x2000001613058231 */ /* 0x060fe40000040805 */
[----:B------:R-:W-:Y:S02]  /*0780*/  @!P1 HFMA2 R4, R19.H0_H0, R14.H0_H0, R4.H0_H0 ;  /* 0x2000000e13049231 */ /* 0x000fe40000040804 */
[C---:B------:R-:W-:Y:S02]  /*0790*/  @!P0 HFMA2 R5, R24.reuse.H0_H0, R20.H0_H0, R5.H0_H0 ;  /* 0x2000001418058231 */ /* 0x040fe40000040805 */
[----:B------:R-:W-:Y:S01]  /*07a0*/  @!P1 HFMA2 R4, R24.H0_H0, R17.H0_H0, R4.H0_H0 ;  /* 0x2000001118049231 */ /* 0x000fe20000040804 */
[----:B------:R-:W-:Y:S06]  /*07b0*/  @!P2 BRA `(.L_x_46) ;  /* 0x000000040060a947 */ /* 0x000fec0003800000 */
[----:B------:R-:W-:-:S07]  /*07c0*/  VIADD R20, R3, 0x4 ;  /* 0x0000000403147836 */ /* 0x000fce0000000000 */
.L_x_47:
[----:B------:R-:W0:Y:S01]  /*07d0*/  LDC.64 R10, c[0x0][0x3a0] ;  /* 0x0000e800ff0a7b82 */ /* 0x000e220000000a00 */
[----:B------:R-:W-:-:S07]  /*07e0*/  ISETP.GE.AND P1, PT, R9, UR7, PT ;  /* 0x0000000709007c0c */ /* 0x000fce000bf26270 */
[----:B------:R-:W1:Y:S08]  /*07f0*/  LDC.64 R12, c[0x0][0x398] ;  /* 0x0000e600ff0c7b82 */ /* 0x000e700000000a00 */
[----:B------:R-:W2:Y:S01]  /*0800*/  @!P1 LDC.64 R14, c[0x0][0x390] ;  /* 0x0000e400ff0e9b82 */ /* 0x000ea20000000a00 */
[----:B0-----:R-:W-:-:S07]  /*0810*/  IMAD.WIDE R10, R20, 0x4, R10 ;  /* 0x00000004140a7825 */ /* 0x001fce00078e020a */
[----:B------:R-:W0:Y:S01]  /*0820*/  @!P1 LDC.64 R16, c[0x0][0x390] ;  /* 0x0000e400ff109b82 */ /* 0x000e220000000a00 */
[----:B------:R-:W3:Y:S04]  /*0830*/  @!P1 LDG.E.CONSTANT R27, desc[UR4][R10.64] ;  /* 0x000000040a1b9981 */ /* 0x000ee8000c1e9900 */
[----:B------:R-:W4:Y:S04]  /*0840*/  @!P1 LDG.E.CONSTANT R25, desc[UR4][R10.64+0x4] ;  /* 0x000004040a199981 */ /* 0x000f28000c1e9900 */
[----:B------:R-:W5:Y:S01]  /*0850*/  @!P1 LDG.E.CONSTANT R24, desc[UR4][R10.64+0x8] ;  /* 0x000008040a189981 */ /* 0x000f62000c1e9900 */
[----:B-1----:R-:W-:-:S03]  /*0860*/  IMAD.WIDE R12, R20, 0x4, R12 ;  /* 0x00000004140c7825 */ /* 0x002fc600078e020c */
[----:B------:R-:W5:Y:S04]  /*0870*/  @!P0 LDG.E.CONSTANT R22, desc[UR4][R10.64] ;  /* 0x000000040a168981 */ /* 0x000f68000c1e9900 */
[----:B------:R-:W5:Y:S01]  /*0880*/  LDG.E.CONSTANT R23, desc[UR4][R12.64] ;  /* 0x000000040c177981 */ /* 0x000f62000c1e9900 */
[----:B---3--:R-:W-:Y:S02]  /*0890*/  @!P1 IMAD R27, R27, UR7, RZ ;  /* 0x000000071b1b9c24 */ /* 0x008fe4000f8e02ff */
[----:B----4-:R-:W-:-:S03]  /*08a0*/  @!P1 IMAD R25, R25, UR7, RZ ;  /* 0x0000000719199c24 */ /* 0x010fc6000f8e02ff */
[----:B------:R-:W-:Y:S02]  /*08b0*/  @!P1 SHF.R.S32.HI R19, RZ, 0x1f, R27 ;  /* 0x0000001fff139819 */ /* 0x000fe4000001141b */
[C---:B------:R-:W-:Y:S02]  /*08c0*/  @!P1 IADD3 R27, P2, PT, R6.reuse, R27, RZ ;  /* 0x0000001b061b9210 */ /* 0x040fe40007f5e0ff */
[----:B------:R-:W-:Y:S02]  /*08d0*/  @!P1 SHF.R.S32.HI R29, RZ, 0x1f, R25 ;  /* 0x0000001fff1d9819 */ /* 0x000fe40000011419 */
[----:B------:R-:W-:Y:S02]  /*08e0*/  @!P1 LEA.HI.X.SX32 R28, R6, R19, 0x1, P2 ;  /* 0x00000013061c9211 */ /* 0x000fe400010f0eff */
[----:B------:R-:W1:Y:S01]  /*08f0*/  @!P1 LDC.64 R18, c[0x0][0x390] ;  /* 0x0000e400ff129b82 */ /* 0x000e620000000a00 */
[----:B--2---:R-:W-:-:S04]  /*0900*/  @!P1 LEA R26, P2, R27, R14, 0x1 ;  /* 0x0000000e1b1a9211 */ /* 0x004fc800078408ff */
[----:B------:R-:W-:Y:S01]  /*0910*/  @!P1 LEA.HI.X R27, R27, R15, R28, 0x1, P2 ;  /* 0x0000000f1b1b9211 */ /* 0x000fe200010f0c1c */
[----:B-----5:R-:W-:Y:S01]  /*0920*/  @!P1 IMAD R15, R24, UR7, RZ ;  /* 0x00000007180f9c24 */ /* 0x020fe2000f8e02ff */
[----:B------:R-:W-:-:S04]  /*0930*/  @!P1 IADD3 R25, P2, PT, R6, R25, RZ ;  /* 0x0000001906199210 */ /* 0x000fc80007f5e0ff */
[----:B------:R-:W-:Y:S01]  /*0940*/  @!P1 LEA.HI.X.SX32 R14, R6, R29, 0x1, P2 ;  /* 0x0000001d060e9211 */ /* 0x000fe200010f0eff */
[----:B------:R-:W-:Y:S01]  /*0950*/  @!P0 IMAD R29, R22, UR7, R6 ;  /* 0x00000007161d8c24 */ /* 0x000fe2000f8e0206 */
[----:B0-----:R-:W-:-:S04]  /*0960*/  @!P1 LEA R16, P2, R25, R16, 0x1 ;  /* 0x0000001019109211 */ /* 0x001fc800078408ff */
[----:B------:R-:W-:Y:S02]  /*0970*/  @!P1 LEA.HI.X R17, R25, R17, R14, 0x1, P2 ;  /* 0x0000001119119211 */ /* 0x000fe400010f0c0e */
[----:B------:R-:W-:Y:S02]  /*0980*/  @!P1 SHF.R.S32.HI R25, RZ, 0x1f, R15 ;  /* 0x0000001fff199819 */ /* 0x000fe4000001140f */
[----:B------:R-:W-:-:S04]  /*0990*/  @!P1 IADD3 R15, P2, PT, R6, R15, RZ ;  /* 0x0000000f060f9210 */ /* 0x000fc80007f5e0ff */
[----:B------:R-:W-:Y:S02]  /*09a0*/  @!P1 LEA.HI.X.SX32 R14, R6, R25, 0x1, P2 ;  /* 0x00000019060e9211 */ /* 0x000fe400010f0eff */
[C---:B-1----:R-:W-:Y:S01]  /*09b0*/  @!P1 LEA R18, P2, R15.reuse, R18, 0x1 ;  /* 0x000000120f129211 */ /* 0x042fe200078408ff */
[----:B------:R-:W0:Y:S03]  /*09c0*/  @!P0 LDC.64 R24, c[0x0][0x390] ;  /* 0x0000e400ff188b82 */ /* 0x000e260000000a00 */
[----:B------:R-:W-:-:S05]  /*09d0*/  @!P1 LEA.HI.X R19, R15, R19, R14, 0x1, P2 ;  /* 0x000000130f139211 */ /* 0x000fca00010f0c0e */
[----:B------:R-:W1:Y:S01]  /*09e0*/  LDC.64 R14, c[0x0][0x388] ;  /* 0x0000e200ff0e7b82 */ /* 0x000e620000000a00 */
[----:B0-----:R-:W-:-:S06]  /*09f0*/  @!P0 IMAD.WIDE R24, R29, 0x2, R24 ;  /* 0x000000021d188825 */ /* 0x001fcc00078e0218 */
[----:B------:R-:W2:Y:S01]  /*0a00*/  @!P0 LDG.E.U16.CONSTANT R24, desc[UR4][R24.64] ;  /* 0x0000000418188981 */ /* 0x000ea2000c1e9500 */
[----:B-1----:R-:W-:-:S05]  /*0a10*/  IMAD.WIDE R22, R23, 0x2, R14 ;  /* 0x0000000217167825 */ /* 0x002fca00078e020e */
[----:B------:R-:W2:Y:S04]  /*0a20*/  LDG.E.U16.CONSTANT R25, desc[UR4][R22.64] ;  /* 0x0000000416197981 */ /* 0x000ea8000c1e9500 */
[----:B------:R-:W3:Y:S04]  /*0a30*/  @!P1 LDG.E.U16.CONSTANT R22, desc[UR4][R26.64+0x2] ;  /* 0x000002041a169981 */ /* 0x000ee8000c1e9500 */
[----:B------:R-:W4:Y:S04]  /*0a40*/  @!P1 LDG.E.U16.CONSTANT R23, desc[UR4][R18.64+0x2] ;  /* 0x0000020412179981 */ /* 0x000f28000c1e9500 */
[----:B------:R-:W5:Y:S01]  /*0a50*/  LDG.E.CONSTANT R26, desc[UR4][R12.64+0x4] ;  /* 0x000004040c1a7981 */ /* 0x000f62000c1e9900 */
[----:B--2---:R-:W-:Y:S01]  /*0a60*/  @!P0 HFMA2 R5, R25.H0_H0, R24.H0_H0, R5.H0_H0 ;  /* 0x2000001819058231 */ /* 0x004fe20000040805 */
[----:B------:R-:W-:-:S02]  /*0a70*/  ISETP.GE.AND P0, PT, R6, UR7, PT ;  /* 0x0000000706007c0c */ /* 0x000fc4000bf06270 */
[----:B------:R0:W2:Y:S11]  /*0a80*/  @!P1 LDG.E.U16.CONSTANT R24, desc[UR4][R16.64+0x2] ;  /* 0x0000020410189981 */ /* 0x0000b6000c1e9500 */
[----:B------:R-:W3:Y:S01]  /*0a90*/  @!P0 LDG.E.CONSTANT R29, desc[UR4][R10.64+0x4] ;  /* 0x000004040a1d8981 */ /* 0x000ee2000c1e9900 */
[----:B0-----:R-:W0:Y:S03]  /*0aa0*/  @!P0 LDC.64 R16, c[0x0][0x390] ;  /* 0x0000e400ff108b82 */ /* 0x001e260000000a00 */
[----:B------:R-:W4:Y:S05]  /*0ab0*/  @!P0 LDG.E.CONSTANT R28, desc[UR4][R10.64+0x8] ;  /* 0x000008040a1c8981 */ /* 0x000f2a000c1e9900 */
[----:B------:R-:W1:Y:S01]  /*0ac0*/  @!P0 LDC.64 R18, c[0x0][0x390] ;  /* 0x0000e400ff128b82 */ /* 0x000e620000000a00 */
[----:B---3--:R-:W-:-:S04]  /*0ad0*/  @!P0 IMAD R27, R29, UR7, R6 ;  /* 0x000000071d1b8c24 */ /* 0x008fc8000f8e0206 */
[----:B0-----:R-:W-:Y:S02]  /*0ae0*/  @!P0 IMAD.WIDE R16, R27, 0x2, R16 ;  /* 0x000000021b108825 */ /* 0x001fe400078e0210 */
[----:B------:R-:W3:Y:S02]  /*0af0*/  LDG.E.CONSTANT R27, desc[UR4][R12.64+0x8] ;  /* 0x000008040c1b7981 */ /* 0x000ee4000c1e9900 */
[----:B----4-:R-:W-:Y:S02]  /*0b00*/  @!P0 IMAD R29, R28, UR7, R6 ;  /* 0x000000071c1d8c24 */ /* 0x010fe4000f8e0206 */
[----:B------:R-:W4:Y:S04]  /*0b10*/  LDG.E.CONSTANT R28, desc[UR4][R12.64+0xc] ;  /* 0x00000c040c1c7981 */ /* 0x000f28000c1e9900 */
[----:B------:R-:W2:Y:S04]  /*0b20*/  @!P1 LDG.E.CONSTANT R12, desc[UR4][R10.64+0xc] ;  /* 0x00000c040a0c9981 */ /* 0x000ea8000c1e9900 */
[----:B------:R5:W4:Y:S01]  /*0b30*/  @!P0 LDG.E.CONSTANT R13, desc[UR4][R10.64+0xc] ;  /* 0x00000c040a0d8981 */ /* 0x000b22000c1e9900 */
[----:B-1----:R-:W-:-:S03]  /*0b40*/  @!P0 IMAD.WIDE R18, R29, 0x2, R18 ;  /* 0x000000021d128825 */ /* 0x002fc600078e0212 */
[----:B------:R-:W4:Y:S04]  /*0b50*/  @!P0 LDG.E.U16.CONSTANT R29, desc[UR4][R16.64] ;  /* 0x00000004101d8981 */ /* 0x000f28000c1e9500 */
[----:B------:R-:W4:Y:S01]  /*0b60*/  @!P0 LDG.E.U16.CONSTANT R18, desc[UR4][R18.64] ;  /* 0x0000000412128981 */ /* 0x000f22000c1e9500 */
[----:B-----5:R-:W-:-:S05]  /*0b70*/  IMAD.WIDE R10, R26, 0x2, R14 ;  /* 0x000000021a0a7825 */ /* 0x020fca00078e020e */
[----:B------:R0:W5:Y:S02]  /*0b80*/  LDG.E.U16.CONSTANT R19, desc[UR4][R10.64] ;  /* 0x000000040a137981 */ /* 0x000164000c1e9500 */
[----:B0-----:R-:W0:Y:S01]  /*0b90*/  @!P1 LDC.64 R10, c[0x0][0x390] ;  /* 0x0000e400ff0a9b82 */ /* 0x001e220000000a00 */
[----:B---3--:R-:W-:-:S05]  /*0ba0*/  IMAD.WIDE R16, R27, 0x2, R14 ;  /* 0x000000021b107825 */ /* 0x008fca00078e020e */
[----:B------:R1:W3:Y:S02]  /*0bb0*/  LDG.E.U16.CONSTANT R26, desc[UR4][R16.64] ;  /* 0x00000004101a7981 */ /* 0x0002e4000c1e9500 */
[----:B-1----:R-:W1:Y:S01]  /*0bc0*/  @!P0 LDC.64 R16, c[0x0][0x390] ;  /* 0x0000e400ff108b82 */ /* 0x002e620000000a00 */
[----:B--2---:R-:W-:Y:S02]  /*0bd0*/  @!P1 IMAD R27, R12, UR7, RZ ;  /* 0x000000070c1b9c24 */ /* 0x004fe4000f8e02ff */
[----:B----4-:R-:W-:Y:S02]  /*0be0*/  @!P0 IMAD R13, R13, UR7, R6 ;  /* 0x000000070d0d8c24 */ /* 0x010fe4000f8e0206 */
[----:B------:R-:W-:-:S06]  /*0bf0*/  IMAD.WIDE R14, R28, 0x2, R14 ;  /* 0x000000021c0e7825 */ /* 0x000fcc00078e020e */
[----:B------:R-:W2:Y:S01]  /*0c00*/  LDG.E.U16.CONSTANT R14, desc[UR4][R14.64] ;  /* 0x000000040e0e7981 */ /* 0x000ea2000c1e9500 */
[----:B-1----:R-:W-:Y:S01]  /*0c10*/  @!P0 IMAD.WIDE R16, R13, 0x2, R16 ;  /* 0x000000020d108825 */ /* 0x002fe200078e0210 */
[----:B------:R-:W-:Y:S02]  /*0c20*/  @!P1 SHF.R.S32.HI R13, RZ, 0x1f, R27 ;  /* 0x0000001fff0d9819 */ /* 0x000fe4000001141b */
[----:B------:R-:W-:-:S03]  /*0c30*/  @!P1 IADD3 R27, P2, PT, R6, R27, RZ ;  /* 0x0000001b061b9210 */ /* 0x000fc60007f5e0ff */
[----:B------:R-:W2:Y:S01]  /*0c40*/  @!P0 LDG.E.U16.CONSTANT R16, desc[UR4][R16.64] ;  /* 0x0000000410108981 */ /* 0x000ea2000c1e9500 */
[----:B------:R-:W-:Y:S02]  /*0c50*/  @!P1 LEA.HI.X.SX32 R12, R6, R13, 0x1, P2 ;  /* 0x0000000d060c9211 */ /* 0x000fe400010f0eff */
[----:B0-----:R-:W-:-:S04]  /*0c60*/  @!P1 LEA R10, P2, R27, R10, 0x1 ;  /* 0x0000000a1b0a9211 */ /* 0x001fc800078408ff */
[----:B------:R-:W-:-:S06]  /*0c70*/  @!P1 LEA.HI.X R11, R27, R11, R12, 0x1, P2 ;  /* 0x0000000b1b0b9211 */ /* 0x000fcc00010f0c0c */
[----:B------:R-:W4:Y:S01]  /*0c80*/  @!P1 LDG.E.U16.CONSTANT R11, desc[UR4][R10.64+0x2] ;  /* 0x000002040a0b9981 */ /* 0x000f22000c1e9500 */
[----:B------:R-:W-:Y:S01]  /*0c90*/  IADD3 R21, PT, PT, R21, 0x4, RZ ;  /* 0x0000000415157810 */ /* 0x000fe20007ffe0ff */
[----:B------:R-:W-:-:S03]  /*0ca0*/  @!P1 HFMA2 R4, R25.H0_H0, R22.H0_H0, R4.H0_H0 ;  /* 0x2000001619049231 */ /* 0x000fc60000040804 */
[----:B------:R-:W-:Y:S01]  /*0cb0*/  ISETP.NE.AND P2, PT, R21, RZ, PT ;  /* 0x000000ff1500720c */ /* 0x000fe20003f45270 */
[C---:B-----5:R-:W-:Y:S02]  /*0cc0*/  @!P1 HFMA2 R4, R19.reuse.H0_H0, R24.H0_H0, R4.H0_H0 ;  /* 0x2000001813049231 */ /* 0x060fe40000040804 */
[----:B------:R-:W-:Y:S02]  /*0cd0*/  @!P0 HFMA2 R5, R19.H0_H0, R29.H0_H0, R5.H0_H0 ;  /* 0x2000001d13058231 */ /* 0x000fe40000040805 */
[----:B------:R-:W-:Y:S02]  /*0ce0*/  VIADD R20, R20, 0x4 ;  /* 0x0000000414147836 */ /* 0x000fe40000000000 */
[C---:B---3--:R-:W-:Y:S02]  /*0cf0*/  @!P1 HFMA2 R4, R26.reuse.H0_H0, R23.H0_H0, R4.H0_H0 ;  /* 0x200000171a049231 */ /* 0x048fe40000040804 */
[----:B------:R-:W-:-:S04]  /*0d00*/  @!P0 HFMA2 R5, R26.H0_H0, R18.H0_H0, R5.H0_H0 ;  /* 0x200000121a058231 */ /* 0x000fc80000040805 */
[C---:B--2---:R-:W-:Y:S02]  /*0d10*/  @!P0 HFMA2 R5, R14.reuse.H0_H0, R16.H0_H0, R5.H0_H0 ;  /* 0x200000100e058231 */ /* 0x044fe40000040805 */
[----:B----4-:R-:W-:Y:S01]  /*0d20*/  @!P1 HFMA2 R4, R14.H0_H0, R11.H0_H0, R4.H0_H0 ;  /* 0x2000000b0e049231 */ /* 0x010fe20000040804 */
[----:B------:R-:W-:Y:S06]  /*0d30*/  @P2 BRA `(.L_x_47) ;  /* 0xfffffff800a42947 */ /* 0x000fec000383ffff */
.L_x_46:
[----:B------:R-:W-:Y:S05]  /*0d40*/  BSYNC.RECONVERGENT B1 ;  /* 0x0000000000017941 */ /* 0x000fea0003800200 */
.L_x_45:
[----:B------:R-:W-:-:S13]  /*0d50*/  ISETP.NE.AND P0, PT, R7, RZ, PT ;  /* 0x000000ff0700720c */ /* 0x000fda0003f05270 */
[----:B------:R-:W-:Y:S05]  /*0d60*/  @!P0 BRA `(.L_x_44) ;  /* 0x0000000000908947 */ /* 0x000fea0003800000 */
[----:B------:R-:W0:Y:S01]  /*0d70*/  LDC.64 R10, c[0x0][0x3a0] ;  /* 0x0000e800ff0a7b82 */ /* 0x000e220000000a00 */
[----:B------:R-:W1:Y:S01]  /*0d80*/  LDCU UR6, c[0x0][0x380] ;  /* 0x00007000ff0677ac */ /* 0x000e620008000800 */
[----:B------:R-:W-:Y:S01]  /*0d90*/  IADD3 R9, PT, PT, R6, 0x1, RZ ;  /* 0x0000000106097810 */ /* 0x000fe20007ffe0ff */
[----:B------:R-:W-:Y:S01]  /*0da0*/  IMAD.IADD R3, R3, 0x1, R8 ;  /* 0x0000000103037824 */ /* 0x000fe200078e0208 */
[----:B------:R-:W-:-:S04]  /*0db0*/  IADD3 R7, PT, PT, -R7, RZ, RZ ;  /* 0x000000ff07077210 */ /* 0x000fc80007ffe1ff */
[----:B------:R-:W2:Y:S08]  /*0dc0*/  LDC.64 R12, c[0x0][0x398] ;  /* 0x0000e600ff0c7b82 */ /* 0x000eb00000000a00 */
[----:B------:R-:W3:Y:S01]  /*0dd0*/  LDC.64 R14, c[0x0][0x388] ;  /* 0x0000e200ff0e7b82 */ /* 0x000ee20000000a00 */
[----:B-1----:R-:W-:Y:S02]  /*0de0*/  ISETP.GE.AND P0, PT, R9, UR6, PT ;  /* 0x0000000609007c0c */ /* 0x002fe4000bf06270 */
[----:B------:R-:W-:-:S13]  /*0df0*/  ISETP.GE.AND P1, PT, R6, UR6, PT ;  /* 0x0000000606007c0c */ /* 0x000fda000bf26270 */
.L_x_48:
[C---:B0-----:R-:W-:Y:S01]  /*0e00*/  IMAD.WIDE R22, R3.reuse, 0x4, R10 ;  /* 0x0000000403167825 */ /* 0x041fe200078e020a */
[----:B------:R-:W0:Y:S04]  /*0e10*/  @!P0 LDC R20, c[0x0][0x380] ;  /* 0x0000e000ff148b82 */ /* 0x000e280000000800 */
[----:B------:R-:W0:Y:S01]  /*0e20*/  @!P0 LDG.E.CONSTANT R25, desc[UR4][R22.64] ;  /* 0x0000000416198981 */ /* 0x000e22000c1e9900 */
[----:B--2---:R-:W-:-:S03]  /*0e30*/  IMAD.WIDE R16, R3, 0x4, R12 ;  /* 0x0000000403107825 */ /* 0x004fc600078e020c */
[----:B------:R-:W2:Y:S01]  /*0e40*/  @!P1 LDG.E.CONSTANT R21, desc[UR4][R22.64] ;  /* 0x0000000416159981 */ /* 0x000ea2000c1e9900 */
[----:B------:R-:W2:Y:S03]  /*0e50*/  @!P1 LDC R24, c[0x0][0x380] ;  /* 0x0000e000ff189b82 */ /* 0x000ea60000000800 */
[----:B------:R-:W3:Y:S05]  /*0e60*/  LDG.E.CONSTANT R17, desc[UR4][R16.64] ;  /* 0x0000000410117981 */ /* 0x000eea000c1e9900 */
[----:B------:R-:W1:Y:S08]  /*0e70*/  @!P0 LDC.64 R8, c[0x0][0x390] ;  /* 0x0000e400ff088b82 */ /* 0x000e700000000a00 */
[----:B------:R-:W4:Y:S01]  /*0e80*/  @!P1 LDC.64 R18, c[0x0][0x390] ;  /* 0x0000e400ff129b82 */ /* 0x000f220000000a00 */
[----:B0-----:R-:W-:-:S02]  /*0e90*/  @!P0 IMAD R25, R25, R20, RZ ;  /* 0x0000001419198224 */ /* 0x001fc400078e02ff */
[----:B--2---:R-:W-:-:S03]  /*0ea0*/  @!P1 IMAD R21, R21, R24, R6 ;  /* 0x0000001815159224 */ /* 0x004fc600078e0206 */
[----:B------:R-:W-:Y:S02]  /*0eb0*/  @!P0 SHF.R.S32.HI R27, RZ, 0x1f, R25 ;  /* 0x0000001fff1b8819 */ /* 0x000fe40000011419 */
[----:B------:R-:W-:Y:S01]  /*0ec0*/  @!P0 IADD3 R20, P2, PT, R6, R25, RZ ;  /* 0x0000001906148210 */ /* 0x000fe20007f5e0ff */
[----:B---3--:R-:W-:-:S03]  /*0ed0*/  IMAD.WIDE R16, R17, 0x2, R14 ;  /* 0x0000000211107825 */ /* 0x008fc600078e020e */
[----:B------:R-:W-:Y:S01]  /*0ee0*/  @!P0 LEA.HI.X.SX32 R27, R6, R27, 0x1, P2 ;  /* 0x0000001b061b8211 */ /* 0x000fe200010f0eff */
[----:B----4-:R-:W-:Y:S01]  /*0ef0*/  @!P1 IMAD.WIDE R18, R21, 0x2, R18 ;  /* 0x0000000215129825 */ /* 0x010fe200078e0212 */
[C---:B-1----:R-:W-:Y:S01]  /*0f00*/  @!P0 LEA R8, P2, R20.reuse, R8, 0x1 ;  /* 0x0000000814088211 */ /* 0x042fe200078408ff */
[----:B------:R-:W2:Y:S03]  /*0f10*/  LDG.E.U16.CONSTANT R16, desc[UR4][R16.64] ;  /* 0x0000000410107981 */ /* 0x000ea6000c1e9500 */
[----:B------:R-:W-:Y:S01]  /*0f20*/  @!P0 LEA.HI.X R9, R20, R9, R27, 0x1, P2 ;  /* 0x0000000914098211 */ /* 0x000fe200010f0c1b */
[----:B------:R-:W2:Y:S05]  /*0f30*/  @!P1 LDG.E.U16.CONSTANT R18, desc[UR4][R18.64] ;  /* 0x0000000412129981 */ /* 0x000eaa000c1e9500 */
[----:B------:R-:W3:Y:S01]  /*0f40*/  @!P0 LDG.E.U16.CONSTANT R9, desc[UR4][R8.64+0x2] ;  /* 0x0000020408098981 */ /* 0x000ee2000c1e9500 */
[----:B------:R-:W-:-:S05]  /*0f50*/  VIADD R7, R7, 0x1 ;  /* 0x0000000107077836 */ /* 0x000fca0000000000 */
[----:B------:R-:W-:Y:S02]  /*0f60*/  ISETP.NE.AND P2, PT, R7, RZ, PT ;  /* 0x000000ff0700720c */ /* 0x000fe40003f45270 */
[----:B------:R-:W-:Y:S01]  /*0f70*/  IADD3 R3, PT, PT, R3, 0x1, RZ ;  /* 0x0000000103037810 */ /* 0x000fe20007ffe0ff */
[C---:B--2---:R-:W-:Y:S02]  /*0f80*/  @!P1 HFMA2 R5, R16.reuse.H0_H0, R18.H0_H0, R5.H0_H0 ;  /* 0x2000001210059231 */ /* 0x044fe40000040805 */
[----:B---3--:R-:W-:-:S08]  /*0f90*/  @!P0 HFMA2 R4, R16.H0_H0, R9.H0_H0, R4.H0_H0 ;  /* 0x2000000910048231 */ /* 0x008fd00000040804 */
[----:B------:R-:W-:Y:S05]  /*0fa0*/  @P2 BRA `(.L_x_48) ;  /* 0xfffffffc00942947 */ /* 0x000fea000383ffff */
.L_x_44:
[----:B------:R-:W-:Y:S05]  /*0fb0*/  BSYNC.RECONVERGENT B0 ;  /* 0x0000000000007941 */ /* 0x000fea0003800200 */
.L_x_43:
[----:B------:R-:W0:Y:S01]  /*0fc0*/  LDCU UR6, c[0x0][0x380] ;  /* 0x00007000ff0677ac */ /* 0x000e220008000800 */
[----:B------:R-:W-:-:S05]  /*0fd0*/  IMAD.SHL.U32 R7, R2, 0x2, RZ ;  /* 0x0000000202077824 */ /* 0x000fca00078e00ff */
[----:B0-----:R-:W-:-:S04]  /*0fe0*/  VIMNMX R2, PT, PT, R7, UR6, !PT ;  /* 0x0000000607027c48 */ /* 0x001fc8000ffe0100 */
[----:B------:R-:W-:-:S04]  /*0ff0*/  IADD3 R6, PT, PT, -R7, R2, RZ ;  /* 0x0000000207067210 */ /* 0x000fc80007ffe1ff */
[----:B------:R-:W-:-:S13]  /*1000*/  ISETP.NE.AND P0, PT, R6, RZ, PT ;  /* 0x000000ff0600720c */ /* 0x000fda0003f05270 */
[----:B------:R-:W-:Y:S05]  /*1010*/  @!P0 EXIT ;  /* 0x000000000000894d */ /* 0x000fea0003800000 */
[----:B------:R-:W0:Y:S01]  /*1020*/  LDC.64 R2, c[0x0][0x3b8] ;  /* 0x0000ee00ff027b82 */ /* 0x000e220000000a00 */
[----:B------:R-:W-:Y:S01]  /*1030*/  ISETP.NE.AND P0, PT, R6, 0x1, PT ;  /* 0x000000010600780c */ /* 0x000fe20003f05270 */
[----:B------:R-:W-:-:S04]  /*1040*/  IMAD R7, R0, UR6, R7 ;  /* 0x0000000600077c24 */ /* 0x000fc8000f8e0207 */
[----:B0-----:R-:W-:-:S05]  /*1050*/  IMAD.WIDE R2, R7, 0x2, R2 ;  /* 0x0000000207027825 */ /* 0x001fca00078e0202 */
[----:B------:R0:W-:Y:S03]  /*1060*/  STG.E.U16 desc[UR4][R2.64], R5 ;  /* 0x0000000502007986 */ /* 0x0001e6000c101504 */
[----:B------:R-:W-:Y:S05]  /*1070*/  @!P0 EXIT ;  /* 0x000000000000894d */ /* 0x000fea0003800000 */
[----:B------:R-:W-:Y:S01]  /*1080*/  STG.E.U16 desc[UR4][R2.64+0x2], R4 ;  /* 0x0000020402007986 */ /* 0x000fe2000c101504 */
[----:B------:R-:W-:Y:S05]  /*1090*/  EXIT ;  /* 0x000000000000794d */ /* 0x000fea0003800000 */
.L_x_49:
        /* <DEDUP_REMOVED lines=14> */
.L_x_90:


//--------------------- .text._Z15bev_pool_kernelI6__halffLi2ELi1ELi7680ELi49152ELb0EEviiPKT_S3_PKiS5_S5_S5_PS1_ --------------------------
	.section	.text._Z15bev_pool_kernelI6__halffLi2ELi1ELi7680ELi49152ELb0EEviiPKT_S3_PKiS5_S5_S5_PS1_,"ax",@progbits
	.align	128
        .global         _Z15bev_pool_kernelI6__halffLi2ELi1ELi7680ELi49152ELb0EEviiPKT_S3_PKiS5_S5_S5_PS1_
        .type           _Z15bev_pool_kernelI6__halffLi2ELi1ELi7680ELi49152ELb0EEviiPKT_S3_PKiS5_S5_S5_PS1_,@function
        .size           _Z15bev_pool_kernelI6__halffLi2ELi1ELi7680ELi49152ELb0EEviiPKT_S3_PKiS5_S5_S5_PS1_,(.L_x_91 - _Z15bev_pool_kernelI6__halffLi2ELi1ELi7680ELi49152ELb0EEviiPKT_S3_PKiS5_S5_S5_PS1_)
        .other          _Z15bev_pool_kernelI6__halffLi2ELi1ELi7680ELi49152ELb0EEviiPKT_S3_PKiS5_S5_S5_PS1_,@"STO_CUDA_ENTRY STV_DEFAULT"
_Z15bev_pool_kernelI6__halffLi2ELi1ELi7680ELi49152ELb0EEviiPKT_S3_PKiS5_S5_S5_PS1_:
.text._Z15bev_pool_kernelI6__halffLi2ELi1ELi7680ELi49152ELb0EEviiPKT_S3_PKiS5_S5_S5_PS1_:
        /* <DEDUP_REMOVED lines=20> */
[----:B------:R-:W2:Y:S01]  /*0140*/  LDCU UR7, c[0x0][0x380] ;  /* 0x00007000ff0777ac */ /* 0x000ea20008000800 */
[----:B0-----:R-:W-:-:S06]  /*0150*/  IMAD.WIDE.U32 R8, R0, 0x4, R8 ;  /* 0x0000000400087825 */ /* 0x001fcc00078e0008 */
[----:B------:R-:W3:Y:S01]  /*0160*/  LDG.E.CONSTANT R8, desc[UR4][R8.64] ;  /* 0x0000000408087981 */ /* 0x000ee2000c1e9900 */
[----:B------:R-:W-:Y:S01]  /*0170*/  BSSY.RECONVERGENT B0, `(.L_x_50) ;  /* 0x000014e000007945 */ /* 0x000fe20003800200 */
[----:B------:R-:W-:Y:S01]  /*0180*/  HFMA2 R10, -RZ, RZ, 0, 0 ;  /* 0x00000000ff0a7431 */ /* 0x000fe200000001ff */
[----:B------:R-:W-:Y:S02]  /*0190*/  MOV R4, RZ ;  /* 0x000000ff00047202 */ /* 0x000fe40000000f00 */
[----:B---3--:R-:W-:-:S13]  /*01a0*/  ISETP.GT.AND P0, PT, R8, RZ, PT ;  /* 0x000000ff0800720c */ /* 0x008fda0003f04270 */
[----:B-12---:R-:W-:Y:S05]  /*01b0*/  @!P0 BRA `(.L_x_51) ;  /* 0x0000001400248947 */ /* 0x006fea0003800000 */
[----:B------:R-:W-:Y:S01]  /*01c0*/  ISETP.GE.U32.AND P0, PT, R8, 0x4, PT ;  /* 0x000000040800780c */ /* 0x000fe20003f06070 */
[----:B------:R-:W-:Y:S01]  /*01d0*/  BSSY.RECONVERGENT B1, `(.L_x_52) ;  /* 0x0000117000017945 */ /* 0x000fe20003800200 */
[----:B------:R-:W-:Y:S02]  /*01e0*/  SHF.L.U32 R5, R2, 0x1, RZ ;  /* 0x0000000102057819 */ /* 0x000fe400000006ff */
[----:B------:R-:W-:Y:S02]  /*01f0*/  CS2R R10, SRZ ;  /* 0x00000000000a7805 */ /* 0x000fe4000001ff00 */
[----:B------:R-:W-:Y:S02]  /*0200*/  LOP3.LUT R6, R8, 0x3, RZ, 0xc0, !PT ;  /* 0x0000000308067812 */ /* 0x000fe400078ec0ff */
[----:B------:R-:W-:-:S05]  /*0210*/  MOV R4, RZ ;  /* 0x000000ff00047202 */ /* 0x000fca0000000f00 */
[----:B------:R-:W-:Y:S05]  /*0220*/  @!P0 BRA `(.L_x_53) ;  /* 0x0000001000448947 */ /* 0x000fea0003800000 */
[----:B------:R-:W0:Y:S01]  /*0230*/  LDCU UR6, c[0x0][0x380] ;  /* 0x00007000ff0677ac */ /* 0x000e220008000800 */
[----:B------:R-:W1:Y:S01]  /*0240*/  LDC.64 R26, c[0x0][0x3a0] ;  /* 0x0000e800ff1a7b82 */ /* 0x000e620000000a00 */
[----:B------:R-:W-:-:S07]  /*0250*/  IADD3 R7, PT, PT, R5, 0x1, RZ ;  /* 0x0000000105077810 */ /* 0x000fce0007ffe0ff */
[----:B------:R-:W2:Y:S01]  /*0260*/  LDC.64 R22, c[0x0][0x398] ;  /* 0x0000e600ff167b82 */ /* 0x000ea20000000a00 */
[----:B0-----:R-:W-:Y:S01]  /*0270*/  ISETP.GE.AND P0, PT, R5, UR6, PT ;  /* 0x0000000605007c0c */ /* 0x001fe2000bf06270 */
[----:B-1----:R-:W-:Y:S01]  /*0280*/  IMAD.WIDE R26, R3, 0x4, R26 ;  /* 0x00000004031a7825 */ /* 0x002fe200078e021a */
[----:B------:R-:W-:-:S11]  /*0290*/  ISETP.GE.AND P1, PT, R7, UR6, PT ;  /* 0x0000000607007c0c */ /* 0x000fd6000bf26270 */
[----:B------:R-:W3:Y:S04]  /*02a0*/  @!P0 LDG.E.CONSTANT R29, desc[UR4][R26.64] ;  /* 0x000000041a1d8981 */ /* 0x000ee8000c1e9900 */
[----:B------:R-:W4:Y:S04]  /*02b0*/  @!P0 LDG.E.CONSTANT R15, desc[UR4][R26.64+0x4] ;  /* 0x000004041a0f8981 */ /* 0x000f28000c1e9900 */
[----:B------:R-:W5:Y:S01]  /*02c0*/  @!P1 LDG.E.CONSTANT R25, desc[UR4][R26.64] ;  /* 0x000000041a199981 */ /* 0x000f62000c1e9900 */
[----:B--2---:R-:W-:Y:S01]  /*02d0*/  IMAD.WIDE R22, R3, 0x4, R22 ;  /* 0x0000000403167825 */ /* 0x004fe200078e0216 */
[----:B------:R-:W-:Y:S01]  /*02e0*/  @!P0 MOV R28, RZ ;  /* 0x000000ff001c8202 */ /* 0x000fe20000000f00 */
[----:B------:R-:W0:Y:S01]  /*02f0*/  @!P1 LDC.64 R30, c[0x0][0x390] ;  /* 0x0000e400ff1e9b82 */ /* 0x000e220000000a00 */
[----:B------:R-:W2:Y:S04]  /*0300*/  @!P1 LDG.E.CONSTANT R13, desc[UR4][R26.64+0x4] ;  /* 0x000004041a0d9981 */ /* 0x000ea8000c1e9900 */
[----:B------:R-:W2:Y:S04]  /*0310*/  @!P0 LDG.E.CONSTANT R11, desc[UR4][R26.64+0x8] ;  /* 0x000008041a0b8981 */ /* 0x000ea8000c1e9900 */
[----:B------:R-:W2:Y:S04]  /*0320*/  LDG.E.CONSTANT R9, desc[UR4][R22.64] ;  /* 0x0000000416097981 */ /* 0x000ea8000c1e9900 */
[----:B------:R-:W2:Y:S04]  /*0330*/  @!P1 LDG.E.CONSTANT R17, desc[UR4][R26.64+0x8] ;  /* 0x000008041a119981 */ /* 0x000ea8000c1e9900 */
[----:B------:R-:W2:Y:S04]  /*0340*/  LDG.E.CONSTANT R18, desc[UR4][R22.64+0x4] ;  /* 0x0000040416127981 */ /* 0x000ea8000c1e9900 */
[----:B------:R-:W2:Y:S04]  /*0350*/  LDG.E.CONSTANT R20, desc[UR4][R22.64+0x8] ;  /* 0x0000080416147981 */ /* 0x000ea8000c1e9900 */
[----:B------:R-:W2:Y:S04]  /*0360*/  @!P0 LDG.E.CONSTANT R19, desc[UR4][R26.64+0xc] ;  /* 0x00000c041a138981 */ /* 0x000ea8000c1e9900 */
[----:B------:R1:W2:Y:S04]  /*0370*/  @!P1 LDG.E.CONSTANT R21, desc[UR4][R26.64+0xc] ;  /* 0x00000c041a159981 */ /* 0x0002a8000c1e9900 */
[----:B------:R-:W2:Y:S01]  /*0380*/  LDG.E.CONSTANT R22, desc[UR4][R22.64+0xc] ;  /* 0x00000c0416167981 */ /* 0x000ea2000c1e9900 */
[----:B------:R-:W-:-:S02]  /*0390*/  @!P1 MOV R24, RZ ;  /* 0x000000ff00189202 */ /* 0x000fc40000000f00 */
[----:B------:R-:W-:Y:S01]  /*03a0*/  @!P0 MOV R14, RZ ;  /* 0x000000ff000e8202 */ /* 0x000fe20000000f00 */
[----:B-1----:R-:W1:Y:S01]  /*03b0*/  @!P0 LDC.64 R26, c[0x0][0x390] ;  /* 0x0000e400ff1a8b82 */ /* 0x002e620000000a00 */
[----:B---3--:R-:W-:-:S05]  /*03c0*/  @!P0 IMAD.HI R10, R29, -0x77777777, R28 ;  /* 0x888888891d0a8827 */ /* 0x008fca00078e021c */
[----:B------:R-:W-:-:S04]  /*03d0*/  @!P0 SHF.R.U32.HI R12, RZ, 0x1f, R10 ;  /* 0x0000001fff0c8819 */ /* 0x000fc8000001160a */
[----:B------:R-:W-:Y:S01]  /*03e0*/  @!P0 LEA.HI.SX32 R12, R10, R12, 0x14 ;  /* 0x0000000c0a0c8211 */ /* 0x000fe200078fa2ff */
[----:B-----5:R-:W-:-:S04]  /*03f0*/  @!P1 IMAD.HI R10, R25, -0x77777777, R24 ;  /* 0x88888889190a9827 */ /* 0x020fc800078e0218 */
[C---:B------:R-:W-:Y:S02]  /*0400*/  @!P0 IMAD R16, R12.reuse, -0x1e00, R29 ;  /* 0xffffe2000c108824 */ /* 0x040fe400078e021d */
[----:B------:R-:W-:Y:S01]  /*0410*/  @!P0 IMAD R12, R12, UR6, R5 ;  /* 0x000000060c0c8c24 */ /* 0x000fe2000f8e0205 */
[----:B------:R-:W3:Y:S03]  /*0420*/  @!P1 LDC.64 R28, c[0x0][0x390] ;  /* 0x0000e400ff1c9b82 */ /* 0x000ee60000000a00 */
[----:B------:R-:W-:Y:S02]  /*0430*/  @!P0 IMAD R16, R12, 0x1e00, R16 ;  /* 0x00001e000c108824 */ /* 0x000fe400078e0210 */
[----:B----4-:R-:W-:Y:S01]  /*0440*/  @!P0 IMAD.HI R12, R15, -0x77777777, R14 ;  /* 0x888888890f0c8827 */ /* 0x010fe200078e020e */
[----:B------:R-:W-:-:S04]  /*0450*/  @!P1 SHF.R.U32.HI R14, RZ, 0x1f, R10 ;  /* 0x0000001fff0e9819 */ /* 0x000fc8000001160a */
[----:B------:R-:W-:-:S05]  /*0460*/  @!P1 LEA.HI.SX32 R14, R10, R14, 0x14 ;  /* 0x0000000e0a0e9211 */ /* 0x000fca00078fa2ff */
[C---:B------:R-:W-:Y:S02]  /*0470*/  @!P1 IMAD R24, R14.reuse, -0x1e00, R25 ;  /* 0xffffe2000e189824 */ /* 0x040fe400078e0219 */
[----:B------:R-:W-:-:S04]  /*0480*/  @!P1 IMAD R14, R14, UR6, R7 ;  /* 0x000000060e0e9c24 */ /* 0x000fc8000f8e0207 */
[----:B------:R-:W-:Y:S02]  /*0490*/  @!P1 IMAD R14, R14, 0x1e00, R24 ;  /* 0x00001e000e0e9824 */ /* 0x000fe400078e0218 */
[----:B------:R-:W4:Y:S01]  /*04a0*/  @!P0 LDC.64 R24, c[0x0][0x390] ;  /* 0x0000e400ff188b82 */ /* 0x000f220000000a00 */
[----:B-1----:R-:W-:Y:S01]  /*04b0*/  @!P0 IMAD.WIDE R26, R16, 0x2, R26 ;  /* 0x00000002101a8825 */ /* 0x002fe200078e021a */
[----:B------:R-:W-:-:S04]  /*04c0*/  @!P0 SHF.R.U32.HI R16, RZ, 0x1f, R12 ;  /* 0x0000001fff108819 */ /* 0x000fc8000001160c */
[----:B------:R-:W-:Y:S02]  /*04d0*/  @!P0 LEA.HI.SX32 R16, R12, R16, 0x14 ;  /* 0x000000100c108211 */ /* 0x000fe400078fa2ff */
[----:B------:R-:W-:Y:S01]  /*04e0*/  @!P0 MOV R10, RZ ;  /* 0x000000ff000a8202 */ /* 0x000fe20000000f00 */
[----:B---3--:R-:W-:Y:S01]  /*04f0*/  @!P1 IMAD.WIDE R28, R14, 0x2, R28 ;  /* 0x000000020e1c9825 */ /* 0x008fe200078e021c */
[----:B------:R-:W-:Y:S01]  /*0500*/  @!P1 MOV R12, RZ ;  /* 0x000000ff000c9202 */ /* 0x000fe20000000f00 */
[----:B------:R-:W3:Y:S02]  /*0510*/  @!P0 LDG.E.U16.CONSTANT R26, desc[UR4][R26.64] ;  /* 0x000000041a1a8981 */ /* 0x000ee4000c1e9500 */
[C---:B------:R-:W-:Y:S02]  /*0520*/  @!P0 IMAD R15, R16.reuse, -0x1e00, R15 ;  /* 0xffffe200100f8824 */ /* 0x040fe400078e020f */
[----:B--2---:R-:W-:Y:S01]  /*0530*/  @!P1 IMAD.HI R12, R13, -0x77777777, R12 ;  /* 0x888888890d0c9827 */ /* 0x004fe200078e020c */
[----:B------:R-:W2:Y:S03]  /*0540*/  @!P1 LDG.E.U16.CONSTANT R28, desc[UR4][R28.64] ;  /* 0x000000041c1c9981 */ /* 0x000ea6000c1e9500 */
[----:B------:R-:W-:Y:S01]  /*0550*/  @!P0 IMAD R16, R16, UR6, R5 ;  /* 0x0000000610108c24 */ /* 0x000fe2000f8e0205 */
[----:B------:R-:W-:Y:S01]  /*0560*/  @!P1 SHF.R.U32.HI R14, RZ, 0x1f, R12 ;  /* 0x0000001fff0e9819 */ /* 0x000fe2000001160c */
[----:B------:R-:W-:-:S04]  /*0570*/  @!P0 IMAD.HI R10, R11, -0x77777777, R10 ;  /* 0x888888890b0a8827 */ /* 0x000fc800078e020a */
[----:B------:R-:W-:Y:S01]  /*0580*/  @!P0 IMAD R15, R16, 0x1e00, R15 ;  /* 0x00001e00100f8824 */ /* 0x000fe200078e020f */
[----:B------:R-:W-:-:S03]  /*0590*/  @!P1 LEA.HI.SX32 R14, R12, R14, 0x14 ;  /* 0x0000000e0c0e9211 */ /* 0x000fc600078fa2ff */
[----:B----4-:R-:W-:Y:S01]  /*05a0*/  @!P0 IMAD.WIDE R24, R15, 0x2, R24 ;  /* 0x000000020f188825 */ /* 0x010fe200078e0218 */
[----:B------:R-:W-:-:S03]  /*05b0*/  @!P0 SHF.R.U32.HI R15, RZ, 0x1f, R10 ;  /* 0x0000001fff0f8819 */ /* 0x000fc6000001160a */
[----:B------:R-:W-:Y:S01]  /*05c0*/  @!P1 IMAD R12, R14, -0x1e00, R13 ;  /* 0xffffe2000e0c9824 */ /* 0x000fe200078e020d */
[----:B------:R-:W-:Y:S01]  /*05d0*/  @!P0 LEA.HI.SX32 R15, R10, R15, 0x14 ;  /* 0x0000000f0a0f8211 */ /* 0x000fe200078fa2ff */
[----:B------:R-:W-:Y:S01]  /*05e0*/  @!P1 IMAD R13, R14, UR6, R7 ;  /* 0x000000060e0d9c24 */ /* 0x000fe2000f8e0207 */
[----:B------:R-:W-:Y:S01]  /*05f0*/  @!P1 MOV R16, RZ ;  /* 0x000000ff00109202 */ /* 0x000fe20000000f00 */
[----:B------:R-:W4:Y:S02]  /*0600*/  @!P0 LDG.E.U16.CONSTANT R24, desc[UR4][R24.64] ;  /* 0x0000000418188981 */ /* 0x000f24000c1e9500 */
[----:B------:R-:W-:Y:S02]  /*0610*/  @!P1 IMAD R12, R13, 0x1e00, R12 ;  /* 0x00001e000d0c9824 */ /* 0x000fe400078e020c */
[C---:B------:R-:W-:Y:S02]  /*0620*/  @!P0 IMAD R10, R15.reuse, -0x1e00, R11 ;  /* 0xffffe2000f0a8824 */ /* 0x040fe400078e020b */
[----:B------:R-:W-:-:S02]  /*0630*/  @!P0 IMAD R15, R15, UR6, R5 ;  /* 0x000000060f0f8c24 */ /* 0x000fc4000f8e0205 */
[----:B0-----:R-:W-:Y:S02]  /*0640*/  @!P1 IMAD.WIDE R30, R12, 0x2, R30 ;  /* 0x000000020c1e9825 */ /* 0x001fe400078e021e */
[----:B------:R-:W0:Y:S02]  /*0650*/  @!P0 LDC.64 R12, c[0x0][0x390] ;  /* 0x0000e400ff0c8b82 */ /* 0x000e240000000a00 */
[----:B------:R-:W-:Y:S02]  /*0660*/  @!P0 IMAD R15, R15, 0x1e00, R10 ;  /* 0x00001e000f0f8824 */ /* 0x000fe400078e020a */
[----:B------:R-:W5:Y:S04]  /*0670*/  @!P1 LDG.E.U16.CONSTANT R30, desc[UR4][R30.64] ;  /* 0x000000041e1e9981 */ /* 0x000f68000c1e9500 */
[----:B------:R-:W1:Y:S01]  /*0680*/  LDC.64 R10, c[0x0][0x388] ;  /* 0x0000e200ff0a7b82 */ /* 0x000e620000000a00 */
[----:B0-----:R-:W-:-:S04]  /*0690*/  @!P0 IMAD.WIDE R12, R15, 0x2, R12 ;  /* 0x000000020f0c8825 */ /* 0x001fc800078e020c */
[----:B-1----:R-:W-:-:S05]  /*06a0*/  IMAD.WIDE R14, R9, 0x2, R10 ;  /* 0x00000002090e7825 */ /* 0x002fca00078e020a */
[----:B------:R0:W5:Y:S02]  /*06b0*/  LDG.E.U16.CONSTANT R9, desc[UR4][R14.64] ;  /* 0x000000040e097981 */ /* 0x000164000c1e9500 */
[----:B0-----:R-:W-:Y:S02]  /*06c0*/  @!P1 IMAD.HI R14, R17, -0x77777777, R16 ;  /* 0x88888889110e9827 */ /* 0x001fe400078e0210 */
[----:B------:R0:W5:Y:S03]  /*06d0*/  @!P0 LDG.E.U16.CONSTANT R15, desc[UR4][R12.64] ;  /* 0x000000040c0f8981 */ /* 0x000166000c1e9500 */
[----:B------:R-:W-:-:S04]  /*06e0*/  @!P1 SHF.R.U32.HI R16, RZ, 0x1f, R14 ;  /* 0x0000001fff109819 */ /* 0x000fc8000001160e */
[----:B------:R-:W-:Y:S01]  /*06f0*/  @!P1 LEA.HI.SX32 R16, R14, R16, 0x14 ;  /* 0x000000100e109211 */ /* 0x000fe200078fa2ff */
[----:B0-----:R-:W-:-:S05]  /*0700*/  IMAD.WIDE R12, R18, 0x2, R10 ;  /* 0x00000002120c7825 */ /* 0x001fca00078e020a */
[----:B------:R0:W5:Y:S01]  /*0710*/  LDG.E.U16.CONSTANT R23, desc[UR4][R12.64] ;  /* 0x000000040c177981 */ /* 0x000162000c1e9500 */
[----:B------:R-:W-:Y:S01]  /*0720*/  @!P1 IMAD R25, R16, UR6, R7 ;  /* 0x0000000610199c24 */ /* 0x000fe2000f8e0207 */
[----:B------:R-:W-:Y:S01]  /*0730*/  @!P0 MOV R18, RZ ;  /* 0x000000ff00128202 */ /* 0x000fe20000000f00 */
[----:B0-----:R-:W-:-:S04]  /*0740*/  IMAD.WIDE R12, R20, 0x2, R10 ;  /* 0x00000002140c7825 */ /* 0x001fc800078e020a */
[----:B------:R-:W-:Y:S02]  /*0750*/  @!P1 IMAD R20, R16, -0x1e00, R17 ;  /* 0xffffe20010149824 */ /* 0x000fe400078e0211 */
[----:B------:R-:W-:Y:S01]  /*0760*/  IMAD.WIDE R16, R22, 0x2, R10 ;  /* 0x0000000216107825 */ /* 0x000fe200078e020a */
[----:B------:R0:W5:Y:S01]  /*0770*/  LDG.E.U16.CONSTANT R12, desc[UR4][R12.64] ;  /* 0x000000040c0c7981 */ /* 0x000162000c1e9500 */
[----:B------:R-:W1:Y:S02]  /*0780*/  @!P1 LDC.64 R10, c[0x0][0x390] ;  /* 0x0000e400ff0a9b82 */ /* 0x000e640000000a00 */
[----:B------:R-:W-:Y:S01]  /*0790*/  @!P1 IMAD R25, R25, 0x1e00, R20 ;  /* 0x00001e0019199824 */ /* 0x000fe200078e0214 */
[----:B------:R-:W-:Y:S01]  /*07a0*/  @!P1 MOV R20, RZ ;  /* 0x000000ff00149202 */ /* 0x000fe20000000f00 */
[----:B------:R-:W-:Y:S01]  /*07b0*/  @!P0 IMAD.HI R14, R19, -0x77777777, R18 ;  /* 0x88888889130e8827 */ /* 0x000fe200078e0212 */
[----:B------:R-:W5:Y:S03]  /*07c0*/  LDG.E.U16.CONSTANT R16, desc[UR4][R16.64] ;  /* 0x0000000410107981 */ /* 0x000f66000c1e9500 */
[----:B------:R-:W-:Y:S01]  /*07d0*/  @!P1 IMAD.HI R20, R21, -0x77777777, R20 ;  /* 0x8888888915149827 */ /* 0x000fe200078e0214 */
[----:B------:R-:W-:-:S04]  /*07e0*/  @!P0 SHF.R.U32.HI R27, RZ, 0x1f, R14 ;  /* 0x0000001fff1b8819 */ /* 0x000fc8000001160e */
[----:B0-----:R-:W-:Y:S02]  /*07f0*/  @!P1 SHF.R.U32.HI R13, RZ, 0x1f, R20 ;  /* 0x0000001fff0d9819 */ /* 0x001fe40000011614 */
[----:B------:R-:W-:Y:S02]  /*0800*/  @!P0 LEA.HI.SX32 R14, R14, R27, 0x14 ;  /* 0x0000001b0e0e8211 */ /* 0x000fe400078fa2ff */
[----:B------:R-:W-:-:S03]  /*0810*/  @!P1 LEA.HI.SX32 R20, R20, R13, 0x14 ;  /* 0x0000000d14149211 */ /* 0x000fc600078fa2ff */
[C---:B------:R-:W-:Y:S02]  /*0820*/  @!P0 IMAD R18, R14.reuse, -0x1e00, R19 ;  /* 0xffffe2000e128824 */ /* 0x040fe400078e0213 */
[----:B------:R-:W-:Y:S02]  /*0830*/  @!P0 IMAD R13, R14, UR6, R5 ;  /* 0x000000060e0d8c24 */ /* 0x000fe4000f8e0205 */
[C---:B------:R-:W-:Y:S02]  /*0840*/  @!P1 IMAD R19, R20.reuse, -0x1e00, R21 ;  /* 0xffffe20014139824 */ /* 0x040fe400078e0215 */
[----:B------:R-:W-:Y:S02]  /*0850*/  @!P1 IMAD R14, R20, UR6, R7 ;  /* 0x00000006140e9c24 */ /* 0x000fe4000f8e0207 */
[----:B-1----:R-:W-:Y:S02]  /*0860*/  @!P1 IMAD.WIDE R20, R25, 0x2, R10 ;  /* 0x0000000219149825 */ /* 0x002fe400078e020a */
[----:B------:R-:W0:Y:S02]  /*0870*/  @!P1 LDC.64 R10, c[0x0][0x390] ;  /* 0x0000e400ff0a9b82 */ /* 0x000e240000000a00 */
[----:B------:R-:W-:-:S02]  /*0880*/  @!P0 IMAD R13, R13, 0x1e00, R18 ;  /* 0x00001e000d0d8824 */ /* 0x000fc400078e0212 */
[----:B------:R-:W-:Y:S01]  /*0890*/  @!P1 IMAD R25, R14, 0x1e00, R19 ;  /* 0x00001e000e199824 */ /* 0x000fe200078e0213 */
[----:B------:R-:W5:Y:S03]  /*08a0*/  @!P1 LDG.E.U16.CONSTANT R20, desc[UR4][R20.64] ;  /* 0x0000000414149981 */ /* 0x000f66000c1e9500 */
[----:B------:R-:W1:Y:S01]  /*08b0*/  @!P0 LDC.64 R18, c[0x0][0x390] ;  /* 0x0000e400ff128b82 */ /* 0x000e620000000a00 */
[----:B0-----:R-:W-:-:S05]  /*08c0*/  @!P1 IMAD.WIDE R10, R25, 0x2, R10 ;  /* 0x00000002190a9825 */ /* 0x001fca00078e020a */
[----:B------:R0:W5:Y:S01]  /*08d0*/  @!P1 LDG.E.U16.CONSTANT R14, desc[UR4][R10.64] ;  /* 0x000000040a0e9981 */ /* 0x000162000c1e9500 */
[----:B-1----:R-:W-:-:S06]  /*08e0*/  @!P0 IMAD.WIDE R18, R13, 0x2, R18 ;  /* 0x000000020d128825 */ /* 0x002fcc00078e0212 */
[----:B------:R1:W5:Y:S01]  /*08f0*/  @!P0 LDG.E.U16.CONSTANT R18, desc[UR4][R18.64] ;  /* 0x0000000412128981 */ /* 0x000362000c1e9500 */
[----:B0-----:R-:W-:Y:S01]  /*0900*/  HFMA2 R10, -RZ, RZ, 0, 0 ;  /* 0x00000000ff0a7431 */ /* 0x001fe200000001ff */
[----:B------:R-:W-:-:S04]  /*0910*/  LOP3.LUT R11, R8, 0x7ffffffc, RZ, 0xc0, !PT ;  /* 0x7ffffffc080b7812 */ /* 0x000fc800078ec0ff */
[----:B------:R-:W-:-:S04]  /*0920*/  IADD3 R22, PT, PT, -R11, 0x4, RZ ;  /* 0x000000040b167810 */ /* 0x000fc80007ffe1ff */
[----:B------:R-:W-:Y:S01]  /*0930*/  ISETP.NE.AND P2, PT, R22, RZ, PT ;  /* 0x000000ff1600720c */ /* 0x000fe20003f45270 */
[----:B---3--:R-:W-:Y:S02]  /*0940*/  @!P0 HADD2.F32 R26, -RZ, R26.H0_H0 ;  /* 0x2000001aff1a8230 */ /* 0x008fe40000004100 */
[----:B--2---:R-:W-:Y:S02]  /*0950*/  @!P1 HADD2.F32 R28, -RZ, R28.H0_H0 ;  /* 0x2000001cff1c9230 */ /* 0x004fe40000004100 */
[----:B----4-:R-:W-:Y:S02]  /*0960*/  @!P0 HADD2.F32 R24, -RZ, R24.H0_H0 ;  /* 0x20000018ff188230 */ /* 0x010fe40000004100 */
[--C-:B-----5:R-:W-:Y:S02]  /*0970*/  @!P0 HADD2.F32 R13, -RZ, R9.reuse.H0_H0 ;  /* 0x20000009ff0d8230 */ /* 0x120fe40000004100 */
[----:B------:R-:W-:-:S03]  /*0980*/  @!P1 HADD2.F32 R9, -RZ, R9.H0_H0 ;  /* 0x20000009ff099230 */ /* 0x000fc60000004100 */
[----:B------:R-:W-:Y:S02]  /*0990*/  @!P0 FFMA R4, R13, R26, RZ ;  /* 0x0000001a0d048223 */ /* 0x000fe400000000ff */
[----:B------:R-:W-:Y:S01]  /*09a0*/  @!P1 FFMA R10, R9, R28, RZ ;  /* 0x0000001c090a9223 */ /* 0x000fe200000000ff */
[----:B------:R-:W-:Y:S02]  /*09b0*/  @!P1 HADD2.F32 R13, -RZ, R30.H0_H0 ;  /* 0x2000001eff0d9230 */ /* 0x000fe40000004100 */
[----:B------:R-:W-:Y:S02]  /*09c0*/  @!P0 HADD2.F32 R15, -RZ, R15.H0_H0 ;  /* 0x2000000fff0f8230 */ /* 0x000fe40000004100 */
[--C-:B------:R-:W-:Y:S02]  /*09d0*/  @!P0 HADD2.F32 R9, -RZ, R23.reuse.H0_H0 ;  /* 0x20000017ff098230 */ /* 0x100fe40000004100 */
[----:B------:R-:W-:-:S03]  /*09e0*/  @!P1 HADD2.F32 R23, -RZ, R23.H0_H0 ;  /* 0x20000017ff179230 */ /* 0x000fc60000004100 */
[----:B------:R-:W-:Y:S02]  /*09f0*/  @!P0 FFMA R4, R9, R24, R4 ;  /* 0x0000001809048223 */ /* 0x000fe40000000004 */
[----:B------:R-:W-:Y:S01]  /*0a00*/  @!P1 FFMA R10, R23, R13, R10 ;  /* 0x0000000d170a9223 */ /* 0x000fe2000000000a */
[----:B------:R-:W-:-:S05]  /*0a10*/  @!P0 HADD2.F32 R17, -RZ, R12.H0_H0 ;  /* 0x2000000cff118230 */ /* 0x000fca0000004100 */
[----:B------:R-:W-:Y:S01]  /*0a20*/  @!P0 FFMA R4, R17, R15, R4 ;  /* 0x0000000f11048223 */ /* 0x000fe20000000004 */
[----:B------:R-:W-:Y:S02]  /*0a30*/  @!P1 HADD2.F32 R17, -RZ, R12.H0_H0 ;  /* 0x2000000cff119230 */ /* 0x000fe40000004100 */
[--C-:B------:R-:W-:Y:S02]  /*0a40*/  @!P0 HADD2.F32 R13, -RZ, R16.reuse.H0_H0 ;  /* 0x20000010ff0d8230 */ /* 0x100fe40000004100 */
[----:B-1----:R-:W-:Y:S02]  /*0a50*/  @!P1 HADD2.F32 R19, -RZ, R16.H0_H0 ;  /* 0x20000010ff139230 */ /* 0x002fe40000004100 */
[----:B------:R-:W-:-:S05]  /*0a60*/  @!P1 HADD2.F32 R9, -RZ, R20.H0_H0 ;  /* 0x20000014ff099230 */ /* 0x000fca0000004100 */
[----:B------:R-:W-:Y:S01]  /*0a70*/  @!P1 FFMA R10, R17, R9, R10 ;  /* 0x00000009110a9223 */ /* 0x000fe2000000000a */
[----:B------:R-:W-:Y:S02]  /*0a80*/  @!P1 HADD2.F32 R15, -RZ, R14.H0_H0 ;  /* 0x2000000eff0f9230 */ /* 0x000fe40000004100 */
[----:B------:R-:W-:-:S03]  /*0a90*/  @!P0 HADD2.F32 R18, -RZ, R18.H0_H0 ;  /* 0x20000012ff128230 */ /* 0x000fc60000004100 */
[----:B------:R-:W-:Y:S02]  /*0aa0*/  @!P1 FFMA R10, R19, R15, R10 ;  /* 0x0000000f130a9223 */ /* 0x000fe4000000000a */
[----:B------:R-:W-:Y:S01]  /*0ab0*/  @!P0 FFMA R4, R13, R18, R4 ;  /* 0x000000120d048223 */ /* 0x000fe20000000004 */
[----:B------:R-:W-:Y:S06]  /*0ac0*/  @!P2 BRA `(.L_x_53) ;  /* 0x00000008001ca947 */ /* 0x000fec0003800000 */
[----:B------:R-:W0:Y:S01]  /*0ad0*/  LDC.64 R8, c[0x0][0x3a0] ;  /* 0x0000e800ff087b82 */ /* 0x000e220000000a00 */
[----:B------:R-:W-:-:S07]  /*0ae0*/  IADD3 R23, PT, PT, R3, 0x4, RZ ;  /* 0x0000000403177810 */ /* 0x000fce0007ffe0ff */
[----:B------:R-:W1:Y:S08]  /*0af0*/  LDC.64 R12, c[0x0][0x398] ;  /* 0x0000e600ff0c7b82 */ /* 0x000e700000000a00 */
[----:B------:R-:W2:Y:S02]  /*0b00*/  LDC.64 R14, c[0x0][0x388] ;  /* 0x0000e200ff0e7b82 */ /* 0x000ea40000000a00 */
.L_x_54:
[----:B0-----:R-:W-:Y:S01]  /*0b10*/  IMAD.WIDE R26, R23, 0x4, R8 ;  /* 0x00000004171a7825 */ /* 0x001fe200078e0208 */
[----:B------:R-:W-:-:S04]  /*0b20*/  ISETP.GE.AND P2, PT, R7, UR7, PT ;  /* 0x0000000707007c0c */ /* 0x000fc8000bf46270 */
[----:B------:R-:W3:Y:S09]  /*0b30*/  @!P0 LDG.E.CONSTANT R19, desc[UR4][R26.64] ;  /* 0x000000041a138981 */ /* 0x000ef2000c1e9900 */
[----:B------:R-:W4:Y:S01]  /*0b40*/  @!P2 LDG.E.CONSTANT R17, desc[UR4][R26.64] ;  /* 0x000000041a11a981 */ /* 0x000f22000c1e9900 */
[----:B-1----:R-:W-:-:S05]  /*0b50*/  IMAD.WIDE R28, R23, 0x4, R12 ;  /* 0x00000004171c7825 */ /* 0x002fca00078e020c */
[----:B------:R-:W2:Y:S01]  /*0b60*/  LDG.E.CONSTANT R20, desc[UR4][R28.64] ;  /* 0x000000041c147981 */ /* 0x000ea2000c1e9900 */
[----:B------:R-:W-:-:S05]  /*0b70*/  @!P0 MOV R18, RZ ;  /* 0x000000ff00128202 */ /* 0x000fca0000000f00 */
[----:B---3--:R-:W-:-:S05]  /*0b80*/  @!P0 IMAD.HI R16, R19, -0x77777777, R18 ;  /* 0x8888888913108827 */ /* 0x008fca00078e0212 */
[----:B------:R-:W-:-:S04]  /*0b90*/  @!P0 SHF.R.U32.HI R21, RZ, 0x1f, R16 ;  /* 0x0000001fff158819 */ /* 0x000fc80000011610 */
[----:B------:R-:W-:Y:S02]  /*0ba0*/  @!P0 LEA.HI.SX32 R18, R16, R21, 0x14 ;  /* 0x0000001510128211 */ /* 0x000fe400078fa2ff */
[----:B------:R-:W-:-:S03]  /*0bb0*/  @!P2 MOV R16, RZ ;  /* 0x000000ff0010a202 */ /* 0x000fc60000000f00 */
[----:B------:R-:W-:Y:S02]  /*0bc0*/  @!P0 IMAD R21, R18, -0x1e00, R19 ;  /* 0xffffe20012158824 */ /* 0x000fe400078e0213 */
[----:B----4-:R-:W-:-:S04]  /*0bd0*/  @!P2 IMAD.HI R16, R17, -0x77777777, R16 ;  /* 0x888888891110a827 */ /* 0x010fc800078e0210 */
[----:B------:R-:W-:Y:S01]  /*0be0*/  @!P0 IMAD R18, R18, UR7, R5 ;  /* 0x0000000712128c24 */ /* 0x000fe2000f8e0205 */
[----:B------:R-:W-:-:S03]  /*0bf0*/  @!P2 SHF.R.U32.HI R19, RZ, 0x1f, R16 ;  /* 0x0000001fff13a819 */ /* 0x000fc60000011610 */
[----:B------:R-:W-:Y:S01]  /*0c00*/  @!P0 IMAD R21, R18, 0x1e00, R21 ;  /* 0x00001e0012158824 */ /* 0x000fe200078e0215 */
[----:B------:R-:W-:Y:S02]  /*0c10*/  @!P2 LEA.HI.SX32 R16, R16, R19, 0x14 ;  /* 0x000000131010a211 */ /* 0x000fe400078fa2ff */
[----:B------:R-:W0:Y:S03]  /*0c20*/  @!P0 LDC.64 R18, c[0x0][0x390] ;  /* 0x0000e400ff128b82 */ /* 0x000e260000000a00 */
[C---:B------:R-:W-:Y:S02]  /*0c30*/  @!P2 IMAD R17, R16.reuse, -0x1e00, R17 ;  /* 0xffffe2001011a824 */ /* 0x040fe400078e0211 */
[----:B------:R-:W-:-:S04]  /*0c40*/  @!P2 IMAD R16, R16, UR7, R7 ;  /* 0x000000071010ac24 */ /* 0x000fc8000f8e0207 */
[----:B------:R-:W-:Y:S02]  /*0c50*/  @!P2 IMAD R17, R16, 0x1e00, R17 ;  /* 0x00001e001011a824 */ /* 0x000fe400078e0211 */
[----:B0-----:R-:W-:-:S05]  /*0c60*/  @!P0 IMAD.WIDE R18, R21, 0x2, R18 ;  /* 0x0000000215128825 */ /* 0x001fca00078e0212 */
[----:B------:R0:W3:Y:S01]  /*0c70*/  @!P0 LDG.E.U16.CONSTANT R16, desc[UR4][R18.64] ;  /* 0x0000000412108981 */ /* 0x0000e2000c1e9500 */
[----:B--2---:R-:W-:-:S06]  /*0c80*/  IMAD.WIDE R20, R20, 0x2, R14 ;  /* 0x0000000214147825 */ /* 0x004fcc00078e020e */
[----:B------:R-:W2:Y:S01]  /*0c90*/  LDG.E.U16.CONSTANT R20, desc[UR4][R20.64] ;  /* 0x0000000414147981 */ /* 0x000ea2000c1e9500 */
[----:B0-----:R-:W0:Y:S02]  /*0ca0*/  @!P2 LDC.64 R18, c[0x0][0x390] ;  /* 0x0000e400ff12ab82 */ /* 0x001e240000000a00 */
[----:B0-----:R-:W-:Y:S02]  /*0cb0*/  @!P2 IMAD.WIDE R18, R17, 0x2, R18 ;  /* 0x000000021112a825 */ /* 0x001fe400078e0212 */
[----:B------:R-:W4:Y:S04]  /*0cc0*/  @!P0 LDG.E.CONSTANT R17, desc[UR4][R26.64+0x4] ;  /* 0x000004041a118981 */ /* 0x000f28000c1e9900 */
[----:B------:R-:W5:Y:S04]  /*0cd0*/  @!P2 LDG.E.U16.CONSTANT R21, desc[UR4][R18.64] ;  /* 0x000000041215a981 */ /* 0x000f68000c1e9500 */
[----:B------:R-:W5:Y:S01]  /*0ce0*/  LDG.E.CONSTANT R19, desc[UR4][R28.64+0x4] ;  /* 0x000004041c137981 */ /* 0x000f62000c1e9900 */
[----:B---3--:R-:W-:-:S02]  /*0cf0*/  @!P0 HADD2.F32 R16, -RZ, R16.H0_H0 ;  /* 0x20000010ff108230 */ /* 0x008fc40000004100 */
[----:B--2---:R-:W-:-:S05]  /*0d00*/  @!P0 HADD2.F32 R25, -RZ, R20.H0_H0 ;  /* 0x20000014ff198230 */ /* 0x004fca0000004100 */
[----:B------:R-:W-:Y:S01]  /*0d10*/  @!P0 FFMA R4, R25, R16, R4 ;  /* 0x0000001019048223 */ /* 0x000fe20000000004 */
[----:B------:R-:W-:-:S05]  /*0d20*/  @!P0 MOV R16, RZ ;  /* 0x000000ff00108202 */ /* 0x000fca0000000f00 */
[----:B----4-:R-:W-:-:S05]  /*0d30*/  @!P0 IMAD.HI R16, R17, -0x77777777, R16 ;  /* 0x8888888911108827 */ /* 0x010fca00078e0210 */
[----:B------:R-:W-:-:S04]  /*0d40*/  @!P0 SHF.R.U32.HI R25, RZ, 0x1f, R16 ;  /* 0x0000001fff198819 */ /* 0x000fc80000011610 */
[----:B------:R-:W-:-:S05]  /*0d50*/  @!P0 LEA.HI.SX32 R16, R16, R25, 0x14 ;  /* 0x0000001910108211 */ /* 0x000fca00078fa2ff */
[C---:B------:R-:W-:Y:S02]  /*0d60*/  @!P0 IMAD R17, R16.reuse, -0x1e00, R17 ;  /* 0xffffe20010118824 */ /* 0x040fe400078e0211 */
[----:B------:R-:W-:-:S04]  /*0d70*/  @!P0 IMAD R16, R16, UR7, R5 ;  /* 0x0000000710108c24 */ /* 0x000fc8000f8e0205 */
[----:B------:R-:W-:Y:S02]  /*0d80*/  @!P0 IMAD R25, R16, 0x1e00, R17 ;  /* 0x00001e0010198824 */ /* 0x000fe400078e0211 */
[----:B------:R-:W0:Y:S02]  /*0d90*/  @!P0 LDC.64 R16, c[0x0][0x390] ;  /* 0x0000e400ff108b82 */ /* 0x000e240000000a00 */
[----:B0-----:R-:W-:-:S05]  /*0da0*/  @!P0 IMAD.WIDE R16, R25, 0x2, R16 ;  /* 0x0000000219108825 */ /* 0x001fca00078e0210 */
[----:B------:R5:W2:Y:S02]  /*0db0*/  @!P0 LDG.E.U16.CONSTANT R18, desc[UR4][R16.64] ;  /* 0x0000000410128981 */ /* 0x000aa4000c1e9500 */
[----:B-----5:R-:W-:Y:S02]  /*0dc0*/  IMAD.WIDE R16, R19, 0x2, R14 ;  /* 0x0000000213107825 */ /* 0x020fe400078e020e */
[----:B------:R-:W3:Y:S04]  /*0dd0*/  @!P2 LDG.E.CONSTANT R19, desc[UR4][R26.64+0x4] ;  /* 0x000004041a13a981 */ /* 0x000ee8000c1e9900 */
[----:B------:R-:W4:Y:S01]  /*0de0*/  LDG.E.U16.CONSTANT R16, desc[UR4][R16.64] ;  /* 0x0000000410107981 */ /* 0x000f22000c1e9500 */
[----:B------:R-:W-:Y:S02]  /*0df0*/  @!P2 HADD2.F32 R20, -RZ, R20.H0_H0 ;  /* 0x20000014ff14a230 */ /* 0x000fe40000004100 */
[----:B------:R-:W-:-:S05]  /*0e00*/  @!P2 HADD2.F32 R21, -RZ, R21.H0_H0 ;  /* 0x20000015ff15a230 */ /* 0x000fca0000004100 */
[----:B------:R-:W-:Y:S02]  /*0e10*/  @!P2 FFMA R10, R21, R20, R10 ;  /* 0x00000014150aa223 */ /* 0x000fe4000000000a */
[----:B------:R-:W5:Y:S04]  /*0e20*/  @!P0 LDG.E.CONSTANT R21, desc[UR4][R26.64+0x8] ;  /* 0x000008041a158981 */ /* 0x000f68000c1e9900 */
[----:B------:R-:W5:Y:S01]  /*0e30*/  LDG.E.CONSTANT R17, desc[UR4][R28.64+0x8] ;  /* 0x000008041c117981 */ /* 0x000f62000c1e9900 */
[----:B------:R-:W-:Y:S01]  /*0e40*/  @!P0 MOV R20, RZ ;  /* 0x000000ff00148202 */ /* 0x000fe20000000f00 */
[----:B--2---:R-:W-:Y:S02]  /*0e50*/  @!P0 HADD2.F32 R18, -RZ, R18.H0_H0 ;  /* 0x20000012ff128230 */ /* 0x004fe40000004100 */
[----:B----4-:R-:W-:-:S05]  /*0e60*/  @!P0 HADD2.F32 R25, -RZ, R16.H0_H0 ;  /* 0x20000010ff198230 */ /* 0x010fca0000004100 */
[----:B------:R-:W-:Y:S01]  /*0e70*/  @!P0 FFMA R4, R25, R18, R4 ;  /* 0x0000001219048223 */ /* 0x000fe20000000004 */
[----:B------:R-:W-:-:S05]  /*0e80*/  @!P2 MOV R18, RZ ;  /* 0x000000ff0012a202 */ /* 0x000fca0000000f00 */
[----:B---3--:R-:W-:-:S05]  /*0e90*/  @!P2 IMAD.HI R18, R19, -0x77777777, R18 ;  /* 0x888888891312a827 */ /* 0x008fca00078e0212 */
[----:B------:R-:W-:-:S04]  /*0ea0*/  @!P2 SHF.R.U32.HI R25, RZ, 0x1f, R18 ;  /* 0x0000001fff19a819 */ /* 0x000fc80000011612 */
[----:B------:R-:W-:-:S05]  /*0eb0*/  @!P2 LEA.HI.SX32 R18, R18, R25, 0x14 ;  /* 0x000000191212a211 */ /* 0x000fca00078fa2ff */
[C---:B------:R-:W-:Y:S02]  /*0ec0*/  @!P2 IMAD R25, R18.reuse, -0x1e00, R19 ;  /* 0xffffe2001219a824 */ /* 0x040fe400078e0213 */
[----:B------:R-:W-:-:S04]  /*0ed0*/  @!P2 IMAD R18, R18, UR7, R7 ;  /* 0x000000071212ac24 */ /* 0x000fc8000f8e0207 */
[----:B------:R-:W-:Y:S02]  /*0ee0*/  @!P2 IMAD R25, R18, 0x1e00, R25 ;  /* 0x00001e001219a824 */ /* 0x000fe400078e0219 */
[----:B------:R-:W0:Y:S01]  /*0ef0*/  @!P2 LDC.64 R18, c[0x0][0x390] ;  /* 0x0000e400ff12ab82 */ /* 0x000e220000000a00 */
[----:B-----5:R-:W-:-:S04]  /*0f00*/  @!P0 IMAD.HI R20, R21, -0x77777777, R20 ;  /* 0x8888888915148827 */ /* 0x020fc800078e0214 */
[----:B0-----:R-:W-:Y:S01]  /*0f10*/  @!P2 IMAD.WIDE R18, R25, 0x2, R18 ;  /* 0x000000021912a825 */ /* 0x001fe200078e0212 */
[----:B------:R-:W-:-:S04]  /*0f20*/  @!P0 SHF.R.U32.HI R25, RZ, 0x1f, R20 ;  /* 0x0000001fff198819 */ /* 0x000fc80000011614 */
[----:B------:R-:W-:Y:S01]  /*0f30*/  @!P0 LEA.HI.SX32 R20, R20, R25, 0x14 ;  /* 0x0000001914148211 */ /* 0x000fe200078fa2ff */
[----:B------:R-:W2:Y:S04]  /*0f40*/  @!P2 LDG.E.U16.CONSTANT R18, desc[UR4][R18.64] ;  /* 0x000000041212a981 */ /* 0x000ea8000c1e9500 */
[C---:B------:R-:W-:Y:S02]  /*0f50*/  @!P0 IMAD R21, R20.reuse, -0x1e00, R21 ;  /* 0xffffe20014158824 */ /* 0x040fe400078e0215 */
[----:B------:R-:W-:-:S04]  /*0f60*/  @!P0 IMAD R20, R20, UR7, R5 ;  /* 0x0000000714148c24 */ /* 0x000fc8000f8e0205 */
[----:B------:R-:W-:Y:S01]  /*0f70*/  @!P0 IMAD R25, R20, 0x1e00, R21 ;  /* 0x00001e0014198824 */ /* 0x000fe200078e0215 */
[----:B------:R-:W3:Y:S01]  /*0f80*/  @!P0 LDG.E.CONSTANT R19, desc[UR4][R26.64+0xc] ;  /* 0x00000c041a138981 */ /* 0x000ee2000c1e9900 */
[----:B------:R-:W0:Y:S02]  /*0f90*/  @!P0 LDC.64 R20, c[0x0][0x390] ;  /* 0x0000e400ff148b82 */ /* 0x000e240000000a00 */
[----:B0-----:R-:W-:-:S04]  /*0fa0*/  @!P0 IMAD.WIDE R20, R25, 0x2, R20 ;  /* 0x0000000219148825 */ /* 0x001fc800078e0214 */
[----:B------:R-:W-:Y:S02]  /*0fb0*/  IMAD.WIDE R24, R17, 0x2, R14 ;  /* 0x0000000211187825 */ /* 0x000fe400078e020e */
[----:B------:R-:W4:Y:S04]  /*0fc0*/  @!P2 LDG.E.CONSTANT R17, desc[UR4][R26.64+0x8] ;  /* 0x000008041a11a981 */ /* 0x000f28000c1e9900 */
[----:B------:R-:W5:Y:S04]  /*0fd0*/  @!P0 LDG.E.U16.CONSTANT R20, desc[UR4][R20.64] ;  /* 0x0000000414148981 */ /* 0x000f68000c1e9500 */
[----:B------:R-:W5:Y:S04]  /*0fe0*/  LDG.E.U16.CONSTANT R24, desc[UR4][R24.64] ;  /* 0x0000000418187981 */ /* 0x000f68000c1e9500 */
[----:B------:R0:W5:Y:S04]  /*0ff0*/  @!P2 LDG.E.CONSTANT R21, desc[UR4][R26.64+0xc] ;  /* 0x00000c041a15a981 */ /* 0x000168000c1e9900 */
[----:B------:R1:W5:Y:S01]  /*1000*/  LDG.E.CONSTANT R25, desc[UR4][R28.64+0xc] ;  /* 0x00000c041c197981 */ /* 0x000362000c1e9900 */
[----:B------:R-:W-:Y:S01]  /*1010*/  @!P2 HADD2.F32 R16, -RZ, R16.H0_H0 ;  /* 0x20000010ff10a230 */ /* 0x000fe20000004100 */
[----:B0-----:R-:W0:Y:S01]  /*1020*/  @!P2 LDC.64 R26, c[0x0][0x390] ;  /* 0x0000e400ff1aab82 */ /* 0x001e220000000a00 */
[----:B--2---:R-:W-:-:S05]  /*1030*/  @!P2 HADD2.F32 R31, -RZ, R18.H0_H0 ;  /* 0x20000012ff1fa230 */ /* 0x004fca0000004100 */
[----:B------:R-:W-:Y:S01]  /*1040*/  @!P2 FFMA R10, R31, R16, R10 ;  /* 0x000000101f0aa223 */ /* 0x000fe2000000000a */
[----:B------:R-:W-:Y:S02]  /*1050*/  @!P2 MOV R16, RZ ;  /* 0x000000ff0010a202 */ /* 0x000fe40000000f00 */
[----:B------:R-:W-:-:S05]  /*1060*/  @!P0 MOV R18, RZ ;  /* 0x000000ff00128202 */ /* 0x000fca0000000f00 */
[----:B---3--:R-:W-:-:S04]  /*1070*/  @!P0 IMAD.HI R18, R19, -0x77777777, R18 ;  /* 0x8888888913128827 */ /* 0x008fc800078e0212 */
[----:B----4-:R-:W-:-:S05]  /*1080*/  @!P2 IMAD.HI R16, R17, -0x77777777, R16 ;  /* 0x888888891110a827 */ /* 0x010fca00078e0210 */
[----:B-1----:R-:W-:-:S04]  /*1090*/  @!P2 SHF.R.U32.HI R29, RZ, 0x1f, R16 ;  /* 0x0000001fff1da819 */ /* 0x002fc80000011610 */
[----:B------:R-:W-:Y:S01]  /*10a0*/  @!P2 LEA.HI.SX32 R16, R16, R29, 0x14 ;  /* 0x0000001d1010a211 */ /* 0x000fe200078fa2ff */
[----:B-----5:R-:W-:Y:S02]  /*10b0*/  @!P0 HADD2.F32 R31, -RZ, R24.H0_H0 ;  /* 0x20000018ff1f8230 */ /* 0x020fe40000004100 */
[----:B------:R-:W-:Y:S02]  /*10c0*/  @!P0 HADD2.F32 R20, -RZ, R20.H0_H0 ;  /* 0x20000014ff148230 */ /* 0x000fe40000004100 */
[C---:B------:R-:W-:Y:S02]  /*10d0*/  @!P2 IMAD R17, R16.reuse, -0x1e00, R17 ;  /* 0xffffe2001011a824 */ /* 0x040fe400078e0211 */
[----:B------:R-:W-:Y:S02]  /*10e0*/  @!P2 IMAD R16, R16, UR7, R7 ;  /* 0x000000071010ac24 */ /* 0x000fe4000f8e0207 */
[----:B------:R-:W-:Y:S01]  /*10f0*/  @!P0 FFMA R4, R31, R20, R4 ;  /* 0x000000141f048223 */ /* 0x000fe20000000004 */
[----:B------:R-:W-:Y:S01]  /*1100*/  @!P2 MOV R20, RZ ;  /* 0x000000ff0014a202 */ /* 0x000fe20000000f00 */
[----:B------:R-:W-:-:S04]  /*1110*/  @!P2 IMAD R17, R16, 0x1e00, R17 ;  /* 0x00001e001011a824 */ /* 0x000fc800078e0211 */
[----:B------:R-:W-:-:S04]  /*1120*/  @!P2 IMAD.HI R20, R21, -0x77777777, R20 ;  /* 0x888888891514a827 */ /* 0x000fc800078e0214 */
[----:B0-----:R-:W-:Y:S01]  /*1130*/  @!P2 IMAD.WIDE R26, R17, 0x2, R26 ;  /* 0x00000002111aa825 */ /* 0x001fe200078e021a */
[----:B------:R-:W-:-:S04]  /*1140*/  @!P0 SHF.R.U32.HI R17, RZ, 0x1f, R18 ;  /* 0x0000001fff118819 */ /* 0x000fc80000011612 */
[----:B------:R-:W-:Y:S01]  /*1150*/  @!P0 LEA.HI.SX32 R18, R18, R17, 0x14 ;  /* 0x0000001112128211 */ /* 0x000fe200078fa2ff */
[----:B------:R-:W2:Y:S01]  /*1160*/  @!P2 LDG.E.U16.CONSTANT R26, desc[UR4][R26.64] ;  /* 0x000000041a1aa981 */ /* 0x000ea2000c1e9500 */
[----:B------:R-:W-:-:S04]  /*1170*/  @!P2 SHF.R.U32.HI R17, RZ, 0x1f, R20 ;  /* 0x0000001fff11a819 */ /* 0x000fc80000011614 */
[----:B------:R-:W-:Y:S01]  /*1180*/  @!P2 LEA.HI.SX32 R20, R20, R17, 0x14 ;  /* 0x000000111414a211 */ /* 0x000fe200078fa2ff */
[C---:B------:R-:W-:Y:S02]  /*1190*/  @!P0 IMAD R31, R18.reuse, -0x1e00, R19 ;  /* 0xffffe200121f8824 */ /* 0x040fe400078e0213 */
[----:B------:R-:W-:Y:S02]  /*11a0*/  @!P0 IMAD R18, R18, UR7, R5 ;  /* 0x0000000712128c24 */ /* 0x000fe4000f8e0205 */
[C---:B------:R-:W-:Y:S02]  /*11b0*/  @!P2 IMAD R16, R20.reuse, -0x1e00, R21 ;  /* 0xffffe2001410a824 */ /* 0x040fe400078e0215 */
[----:B------:R-:W-:Y:S02]  /*11c0*/  @!P2 IMAD R29, R20, UR7, R7 ;  /* 0x00000007141dac24 */ /* 0x000fe4000f8e0207 */
[----:B------:R-:W-:Y:S02]  /*11d0*/  @!P0 IMAD R31, R18, 0x1e00, R31 ;  /* 0x00001e00121f8824 */ /* 0x000fe400078e021f */
[----:B------:R-:W-:Y:S01]  /*11e0*/  @!P2 IMAD R29, R29, 0x1e00, R16 ;  /* 0x00001e001d1da824 */ /* 0x000fe200078e0210 */
[----:B------:R-:W0:Y:S08]  /*11f0*/  @!P0 LDC.64 R18, c[0x0][0x390] ;  /* 0x0000e400ff128b82 */ /* 0x000e300000000a00 */
[----:B------:R-:W1:Y:S01]  /*1200*/  @!P2 LDC.64 R16, c[0x0][0x390] ;  /* 0x0000e400ff10ab82 */ /* 0x000e620000000a00 */
[----:B------:R-:W-:-:S06]  /*1210*/  IMAD.WIDE R20, R25, 0x2, R14 ;  /* 0x0000000219147825 */ /* 0x000fcc00078e020e */
[----:B------:R-:W3:Y:S01]  /*1220*/  LDG.E.U16.CONSTANT R20, desc[UR4][R20.64] ;  /* 0x0000000414147981 */ /* 0x000ee2000c1e9500 */
[----:B0-----:R-:W-:-:S06]  /*1230*/  @!P0 IMAD.WIDE R18, R31, 0x2, R18 ;  /* 0x000000021f128825 */ /* 0x001fcc00078e0212 */
[----:B------:R-:W4:Y:S01]  /*1240*/  @!P0 LDG.E.U16.CONSTANT R18, desc[UR4][R18.64] ;  /* 0x0000000412128981 */ /* 0x000f22000c1e9500 */
[----:B-1----:R-:W-:-:S06]  /*1250*/  @!P2 IMAD.WIDE R16, R29, 0x2, R16 ;  /* 0x000000021d10a825 */ /* 0x002fcc00078e0210 */
[----:B------:R-:W5:Y:S01]  /*1260*/  @!P2 LDG.E.U16.CONSTANT R16, desc[UR4][R16.64] ;  /* 0x000000041010a981 */ /* 0x000f62000c1e9500 */
[----:B------:R-:W-:-:S04]  /*1270*/  IADD3 R22, PT, PT, R22, 0x4, RZ ;  /* 0x0000000416167810 */ /* 0x000fc80007ffe0ff */
[----:B------:R-:W-:Y:S01]  /*1280*/  ISETP.NE.AND P1, PT, R22, RZ, PT ;  /* 0x000000ff1600720c */ /* 0x000fe20003f25270 */
[----:B------:R-:W-:Y:S01]  /*1290*/  @!P2 HADD2.F32 R28, -RZ, R24.H0_H0 ;  /* 0x20000018ff1ca230 */ /* 0x000fe20000004100 */
[----:B------:R-:W-:Y:S01]  /*12a0*/  IADD3 R23, PT, PT, R23, 0x4, RZ ;  /* 0x0000000417177810 */ /* 0x000fe20007ffe0ff */
[----:B--2---:R-:W-:-:S05]  /*12b0*/  @!P2 HADD2.F32 R29, -RZ, R26.H0_H0 ;  /* 0x2000001aff1da230 */ /* 0x004fca0000004100 */
[----:B------:R-:W-:Y:S01]  /*12c0*/  @!P2 FFMA R10, R29, R28, R10 ;  /* 0x0000001c1d0aa223 */ /* 0x000fe2000000000a */
[--C-:B---3--:R-:W-:Y:S02]  /*12d0*/  @!P0 HADD2.F32 R27, -RZ, R20.reuse.H0_H0 ;  /* 0x20000014ff1b8230 */ /* 0x108fe40000004100 */
[----:B------:R-:W-:Y:S02]  /*12e0*/  @!P2 HADD2.F32 R26, -RZ, R20.H0_H0 ;  /* 0x20000014ff1aa230 */ /* 0x000fe40000004100 */
[----:B----4-:R-:W-:Y:S02]  /*12f0*/  @!P0 HADD2.F32 R24, -RZ, R18.H0_H0 ;  /* 0x20000012ff188230 */ /* 0x010fe40000004100 */
[----:B-----5:R-:W-:-:S03]  /*1300*/  @!P2 HADD2.F32 R25, -RZ, R16.H0_H0 ;  /* 0x20000010ff19a230 */ /* 0x020fc60000004100 */
[----:B------:R-:W-:Y:S02]  /*1310*/  @!P0 FFMA R4, R27, R24, R4 ;  /* 0x000000181b048223 */ /* 0x000fe40000000004 */
[----:B------:R-:W-:Y:S01]  /*1320*/  @!P2 FFMA R10, R25, R26, R10 ;  /* 0x0000001a190aa223 */ /* 0x000fe2000000000a */
[----:B------:R-:W-:Y:S06]  /*1330*/  @P1 BRA `(.L_x_54) ;  /* 0xfffffff400f41947 */ /* 0x000fec000383ffff */
.L_x_53:
[----:B------:R-:W-:Y:S05]  /*1340*/  BSYNC.RECONVERGENT B1 ;  /* 0x0000000000017941 */ /* 0x000fea0003800200 */
.L_x_52:
[----:B------:R-:W-:-:S13]  /*1350*/  ISETP.NE.AND P0, PT, R6, RZ, PT ;  /* 0x000000ff0600720c */ /* 0x000fda0003f05270 */
[----:B------:R-:W-:Y:S05]  /*1360*/  @!P0 BRA `(.L_x_51) ;  /* 0x0000000000b88947 */ /* 0x000fea0003800000 */
[----:B------:R-:W0:Y:S01]  /*1370*/  LDC.64 R8, c[0x0][0x3a0] ;  /* 0x0000e800ff087b82 */ /* 0x000e220000000a00 */
[----:B------:R-:W1:Y:S01]  /*1380*/  LDCU UR6, c[0x0][0x380] ;  /* 0x00007000ff0677ac */ /* 0x000e620008000800 */
[----:B------:R-:W-:Y:S02]  /*1390*/  IADD3 R3, PT, PT, R3, R11, RZ ;  /* 0x0000000b03037210 */ /* 0x000fe40007ffe0ff */
[----:B------:R-:W-:Y:S02]  /*13a0*/  IADD3 R22, PT, PT, -R6, RZ, RZ ;  /* 0x000000ff06167210 */ /* 0x000fe40007ffe1ff */
[C---:B------:R-:W-:Y:S02]  /*13b0*/  IADD3 R11, PT, PT, R5.reuse, 0x1, RZ ;  /* 0x00000001050b7810 */ /* 0x040fe40007ffe0ff */
[----:B------:R-:W2:Y:S08]  /*13c0*/  LDC.64 R12, c[0x0][0x398] ;  /* 0x0000e600ff0c7b82 */ /* 0x000eb00000000a00 */
[----:B------:R-:W3:Y:S01]  /*13d0*/  LDC.64 R14, c[0x0][0x388] ;  /* 0x0000e200ff0e7b82 */ /* 0x000ee20000000a00 */
[----:B-1----:R-:W-:-:S13]  /*13e0*/  ISETP.GE.AND P1, PT, R5, UR6, PT ;  /* 0x0000000605007c0c */ /* 0x002fda000bf26270 */
.L_x_55:
[----:B------:R-:W-:Y:S01]  /*13f0*/  ISETP.GE.AND P2, PT, R11, UR8, PT ;  /* 0x000000080b007c0c */ /* 0x000fe2000bf46270 */
[----:B0-----:R-:W-:-:S04]  /*1400*/  IMAD.WIDE R26, R3, 0x4, R8 ;  /* 0x00000004031a7825 */ /* 0x001fc800078e0208 */
[----:B--2---:R-:W-:Y:S01]  /*1410*/  IMAD.WIDE R24, R3, 0x4, R12 ;  /* 0x0000000403187825 */ /* 0x004fe200078e020c */
[----:B------:R-:W2:Y:S01]  /*1420*/  @!P1 LDG.E.CONSTANT R19, desc[UR4][R26.64] ;  /* 0x000000041a139981 */ /* 0x000ea2000c1e9900 */
[----:B------:R-:W-:Y:S01]  /*1430*/  @!P1 MOV R18, RZ ;  /* 0x000000ff00129202 */ /* 0x000fe20000000f00 */
[----:B------:R-:W0:Y:S02]  /*1440*/  @!P1 LDC.64 R16, c[0x0][0x390] ;  /* 0x0000e400ff109b82 */ /* 0x000e240000000a00 */
[----:B------:R1:W3:Y:S04]  /*1450*/  LDG.E.CONSTANT R23, desc[UR4][R24.64] ;  /* 0x0000000418177981 */ /* 0x0002e8000c1e9900 */
[----:B------:R-:W4:Y:S01]  /*1460*/  @!P2 LDG.E.CONSTANT R21, desc[UR4][R26.64] ;  /* 0x000000041a15a981 */ /* 0x000f22000c1e9900 */
[----:B------:R-:W-:Y:S01]  /*1470*/  @!P2 MOV R20, RZ ;  /* 0x000000ff0014a202 */ /* 0x000fe20000000f00 */
[----:B------:R-:W5:Y:S01]  /*1480*/  @!P2 LDC.64 R6, c[0x0][0x390] ;  /* 0x0000e400ff06ab82 */ /* 0x000f620000000a00 */
[----:B--2---:R-:W-:-:S04]  /*1490*/  @!P1 IMAD.HI R18, R19, -0x77777777, R18 ;  /* 0x8888888913129827 */ /* 0x004fc800078e0212 */
[----:B----4-:R-:W-:Y:S01]  /*14a0*/  @!P2 IMAD.HI R20, R21, -0x77777777, R20 ;  /* 0x888888891514a827 */ /* 0x010fe200078e0214 */
[----:B------:R-:W-:-:S04]  /*14b0*/  @!P1 SHF.R.U32.HI R29, RZ, 0x1f, R18 ;  /* 0x0000001fff1d9819 */ /* 0x000fc80000011612 */
[----:B------:R-:W-:Y:S02]  /*14c0*/  @!P2 SHF.R.U32.HI R31, RZ, 0x1f, R20 ;  /* 0x0000001fff1fa819 */ /* 0x000fe40000011614 */
[----:B------:R-:W-:Y:S02]  /*14d0*/  @!P1 LEA.HI.SX32 R18, R18, R29, 0x14 ;  /* 0x0000001d12129211 */ /* 0x000fe400078fa2ff */
[----:B------:R-:W-:-:S03]  /*14e0*/  @!P2 LEA.HI.SX32 R20, R20, R31, 0x14 ;  /* 0x0000001f1414a211 */ /* 0x000fc600078fa2ff */
[----:B------:R-:W-:Y:S02]  /*14f0*/  @!P1 IMAD R19, R18, -0x1e00, R19 ;  /* 0xffffe20012139824 */ /* 0x000fe400078e0213 */
[----:B-1----:R-:W-:Y:S02]  /*1500*/  @!P2 IMAD R25, R20, -0x1e00, R21 ;  /* 0xffffe2001419a824 */ /* 0x002fe400078e0215 */
[----:B------:R-:W-:Y:S02]  /*1510*/  @!P1 IMAD R18, R18, UR8, R5 ;  /* 0x0000000812129c24 */ /* 0x000fe4000f8e0205 */
[----:B------:R-:W-:Y:S02]  /*1520*/  @!P2 IMAD R20, R20, UR8, R11 ;  /* 0x000000081414ac24 */ /* 0x000fe4000f8e020b */
[----:B------:R-:W-:Y:S02]  /*1530*/  @!P1 IMAD R21, R18, 0x1e00, R19 ;  /* 0x00001e0012159824 */ /* 0x000fe400078e0213 */
[----:B------:R-:W-:-:S02]  /*1540*/  @!P2 IMAD R25, R20, 0x1e00, R25 ;  /* 0x00001e001419a824 */ /* 0x000fc400078e0219 */
[----:B---3--:R-:W-:-:S04]  /*1550*/  IMAD.WIDE R18, R23, 0x2, R14 ;  /* 0x0000000217127825 */ /* 0x008fc800078e020e */
[----:B0-----:R-:W-:Y:S02]  /*1560*/  @!P1 IMAD.WIDE R16, R21, 0x2, R16 ;  /* 0x0000000215109825 */ /* 0x001fe400078e0210 */
[----:B------:R-:W2:Y:S02]  /*1570*/  LDG.E.U16.CONSTANT R18, desc[UR4][R18.64] ;  /* 0x0000000412127981 */ /* 0x000ea4000c1e9500 */
[----:B-----5:R-:W-:Y:S02]  /*1580*/  @!P2 IMAD.WIDE R6, R25, 0x2, R6 ;  /* 0x000000021906a825 */ /* 0x020fe400078e0206 */
[----:B------:R-:W3:Y:S04]  /*1590*/  @!P1 LDG.E.U16.CONSTANT R16, desc[UR4][R16.64] ;  /* 0x0000000410109981 */ /* 0x000ee8000c1e9500 */
[----:B------:R-:W4:Y:S01]  /*15a0*/  @!P2 LDG.E.U16.CONSTANT R6, desc[UR4][R6.64] ;  /* 0x000000040606a981 */ /* 0x000f22000c1e9500 */
[----:B------:R-:W-:-:S04]  /*15b0*/  IADD3 R22, PT, PT, R22, 0x1, RZ ;  /* 0x0000000116167810 */ /* 0x000fc80007ffe0ff */
[----:B------:R-:W-:Y:S02]  /*15c0*/  ISETP.NE.AND P0, PT, R22, RZ, PT ;  /* 0x000000ff1600720c */ /* 0x000fe40003f05270 */
[----:B------:R-:W-:Y:S01]  /*15d0*/  IADD3 R3, PT, PT, R3, 0x1, RZ ;  /* 0x0000000103037810 */ /* 0x000fe20007ffe0ff */
[--C-:B--2---:R-:W-:Y:S02]  /*15e0*/  @!P1 HADD2.F32 R21, -RZ, R18.reuse.H0_H0 ;  /* 0x20000012ff159230 */ /* 0x104fe40000004100 */
[----:B------:R-:W-:Y:S02]  /*15f0*/  @!P2 HADD2.F32 R25, -RZ, R18.H0_H0 ;  /* 0x20000012ff19a230 */ /* 0x000fe40000004100 */
[----:B---3--:R-:W-:Y:S02]  /*1600*/  @!P1 HADD2.F32 R20, -RZ, R16.H0_H0 ;  /* 0x20000010ff149230 */ /* 0x008fe40000004100 */
[----:B----4-:R-:W-:-:S03]  /*1610*/  @!P2 HADD2.F32 R23, -RZ, R6.H0_H0 ;  /* 0x20000006ff17a230 */ /* 0x010fc60000004100 */
[----:B------:R-:W-:Y:S02]  /*1620*/  @!P1 FFMA R4, R21, R20, R4 ;  /* 0x0000001415049223 */ /* 0x000fe40000000004 */
[----:B------:R-:W-:Y:S01]  /*1630*/  @!P2 FFMA R10, R25, R23, R10 ;  /* 0x00000017190aa223 */ /* 0x000fe2000000000a */
[----:B------:R-:W-:Y:S06]  /*1640*/  @P0 BRA `(.L_x_55) ;  /* 0xfffffffc00680947 */ /* 0x000fec000383ffff */
.L_x_51:
[----:B------:R-:W-:Y:S05]  /*1650*/  BSYNC.RECONVERGENT B0 ;  /* 0x0000000000007941 */ /* 0x000fea0003800200 */
.L_x_50:
[----:B------:R-:W0:Y:S01]  /*1660*/  LDCU UR6, c[0x0][0x380] ;  /* 0x00007000ff0677ac */ /* 0x000e220008000800 */
[----:B------:R-:W-:-:S04]  /*1670*/  SHF.L.U32 R8, R2, 0x1, RZ ;  /* 0x0000000102087819 */ /* 0x000fc800000006ff */
[----:B0-----:R-:W-:-:S04]  /*1680*/  VIMNMX R2, PT, PT, R8, UR6, !PT ;  /* 0x0000000608027c48 */ /* 0x001fc8000ffe0100 */
[----:B------:R-:W-:-:S04]  /*1690*/  IADD3 R5, PT, PT, -R8, R2, RZ ;  /* 0x0000000208057210 */ /* 0x000fc80007ffe1ff */
[----:B------:R-:W-:-:S13]  /*16a0*/  ISETP.NE.AND P0, PT, R5, RZ, PT ;  /* 0x000000ff0500720c */ /* 0x000fda0003f05270 */
[----:B------:R-:W-:Y:S05]  /*16b0*/  @!P0 EXIT ;  /* 0x000000000000894d */ /* 0x000fea0003800000 */
[----:B------:R-:W0:Y:S01]  /*16c0*/  LDC.64 R2, c[0x0][0x3b8] ;  /* 0x0000ee00ff027b82 */ /* 0x000e220000000a00 */
[----:B------:R-:W-:Y:S01]  /*16d0*/  IMAD.HI.U32 R6, R0, -0x55555555, RZ ;  /* 0xaaaaaaab00067827 */ /* 0x000fe200078e00ff */
[----:B------:R-:W-:Y:S02]  /*16e0*/  ISETP.NE.AND P0, PT, R5, 0x1, PT ;  /* 0x000000010500780c */ /* 0x000fe40003f05270 */
[----:B------:R-:W-:Y:S02]  /*16f0*/  F2FP.F16.F32.PACK_AB R4, RZ, R4 ;  /* 0x00000004ff04723e */ /* 0x000fe400000000ff */
[----:B------:R-:W-:-:S05]  /*1700*/  SHF.R.U32.HI R7, RZ, 0xf, R6 ;  /* 0x0000000fff077819 */ /* 0x000fca0000011606 */
[C---:B------:R-:W-:Y:S02]  /*1710*/  IMAD R0, R7.reuse, -0xc000, R0 ;  /* 0xffff400007007824 */ /* 0x040fe400078e0200 */
[----:B------:R-:W-:-:S04]  /*1720*/  IMAD R7, R7, UR6, R8 ;  /* 0x0000000607077c24 */ /* 0x000fc8000f8e0208 */
[----:B------:R-:W-:-:S04]  /*1730*/  IMAD R7, R7, 0xc000, R0 ;  /* 0x0000c00007077824 */ /* 0x000fc800078e0200 */
[----:B0-----:R-:W-:-:S05]  /*1740*/  IMAD.WIDE R2, R7, 0x2, R2 ;  /* 0x0000000207027825 */ /* 0x001fca00078e0202 */
[----:B------:R0:W-:Y:S01]  /*1750*/  STG.E.U16 desc[UR4][R2.64], R4 ;  /* 0x0000000402007986 */ /* 0x0001e2000c101504 */
[----:B------:R-:W-:Y:S05]  /*1760*/  @!P0 EXIT ;  /* 0x000000000000894d */ /* 0x000fea0003800000 */
[----:B------:R-:W-:-:S05]  /*1770*/  F2FP.F16.F32.PACK_AB R10, RZ, R10 ;  /* 0x0000000aff0a723e */ /* 0x000fca00000000ff */
[----:B------:R-:W-:Y:S01]  /*1780*/  STG.E.U16 desc[UR4][R2.64+0x18000], R10 ;  /* 0x0180000a02007986 */ /* 0x000fe2000c101504 */
[----:B------:R-:W-:Y:S05]  /*1790*/  EXIT ;  /* 0x000000000000794d */ /* 0x000fea0003800000 */
.L_x_56:
        /* <DEDUP_REMOVED lines=14> */
.L_x_91:


//--------------------- .text._Z15bev_pool_kernelI6__halffLi2ELi1ELi1ELi1ELb1EEviiPKT_S3_PKiS5_S5_S5_PS1_ --------------------------
	.section	.text._Z15bev_pool_kernelI6__halffLi2ELi1ELi1ELi1ELb1EEviiPKT_S3_PKiS5_S5_S5_PS1_,"ax",@progbits
	.align	128
        .global         _Z15bev_pool_kernelI6__halffLi2ELi1ELi1ELi1ELb1EEviiPKT_S3_PKiS5_S5_S5_PS1_
        .type           _Z15bev_pool_kernelI6__halffLi2ELi1ELi1ELi1ELb1EEviiPKT_S3_PKiS5_S5_S5_PS1_,@function
        .size           _Z15bev_pool_kernelI6__halffLi2ELi1ELi1ELi1ELb1EEviiPKT_S3_PKiS5_S5_S5_PS1_,(.L_x_92 - _Z15bev_pool_kernelI6__halffLi2ELi1ELi1ELi1ELb1EEviiPKT_S3_PKiS5_S5_S5_PS1_)
        .other          _Z15bev_pool_kernelI6__halffLi2ELi1ELi1ELi1ELb1EEviiPKT_S3_PKiS5_S5_S5_PS1_,@"STO_CUDA_ENTRY STV_DEFAULT"
_Z15bev_pool_kernelI6__halffLi2ELi1ELi1ELi1ELb1EEviiPKT_S3_PKiS5_S5_S5_PS1_:
.text._Z15bev_pool_kernelI6__halffLi2ELi1ELi1ELi1ELb1EEviiPKT_S3_PKiS5_S5_S5_PS1_:
        /* <DEDUP_REMOVED lines=23> */
[----:B------:R-:W-:Y:S02]  /*0170*/  CS2R R4, SRZ ;  /* 0x0000000000047805 */ /* 0x000fe4000001ff00 */
[----:B--2---:R-:W-:-:S13]  /*0180*/  ISETP.GT.AND P0, PT, R10, RZ, PT ;  /* 0x000000ff0a00720c */ /* 0x004fda0003f04270 */
[----:B-1----:R-:W-:Y:S05]  /*0190*/  @!P0 BRA `(.L_x_58) ;  /* 0x0000001000108947 */ /* 0x002fea0003800000 */
[----:B------:R-:W-:Y:S01]  /*01a0*/  ISETP.GE.U32.AND P0, PT, R10, 0x4, PT ;  /* 0x000000040a00780c */ /* 0x000fe20003f06070 */
[----:B------:R-:W-:Y:S01]  /*01b0*/  BSSY.RECONVERGENT B1, `(.L_x_59) ;  /* 0x00000d8000017945 */ /* 0x000fe20003800200 */
[----:B------:R-:W-:Y:S01]  /*01c0*/  HFMA2 R8, -RZ, RZ, 0, 0 ;  /* 0x00000000ff087431 */ /* 0x000fe200000001ff */
[----:B------:R-:W-:Y:S02]  /*01d0*/  SHF.L.U32 R6, R2, 0x1, RZ ;  /* 0x0000000102067819 */ /* 0x000fe400000006ff */
[----:B------:R-:W-:Y:S02]  /*01e0*/  CS2R R4, SRZ ;  /* 0x0000000000047805 */ /* 0x000fe4000001ff00 */
[----:B------:R-:W-:-:S06]  /*01f0*/  LOP3.LUT R7, R10, 0x3, RZ, 0xc0, !PT ;  /* 0x000000030a077812 */ /* 0x000fcc00078ec0ff */
        /* <DEDUP_REMOVED lines=19> */
[----:B------:R1:W5:Y:S04]  /*0330*/  LDG.E.CONSTANT R13, desc[UR4][R26.64+0xc] ;  /* 0x00000c041a0d7981 */ /* 0x000368000c1e9900 */
[----:B------:R-:W5:Y:S04]  /*0340*/  @!P0 LDG.E.CONSTANT R4, desc[UR4][R24.64+0xc] ;  /* 0x00000c0418048981 */ /* 0x000f68000c1e9900 */
[----:B------:R1:W5:Y:S01]  /*0350*/  @!P1 LDG.E.CONSTANT R8, desc[UR4][R24.64+0xc] ;  /* 0x00000c0418089981 */ /* 0x000362000c1e9900 */
        /* <DEDUP_REMOVED lines=9> */
[----:B------:R-:W-:-:S04]  /*03f0*/  @!P1 IADD3 R23, P2, PT, R6, R23, RZ ;  /* 0x0000001706179210 */ /* 0x000fc80007f5e0ff */
[----:B------:R-:W-:Y:S01]  /*0400*/  @!P1 LEA.HI.X.SX32 R24, R6, R27, 0x1, P2 ;  /* 0x0000001b06189211 */ /* 0x000fe200010f0eff */
[----:B----4-:R-:W-:Y:S01]  /*0410*/  @!P0 IMAD R29, R20, UR6, R6 ;  /* 0x00000006141d8c24 */ /* 0x010fe2000f8e0206 */
[----:B------:R-:W0:Y:S01]  /*0420*/  @!P0 LDC.64 R26, c[0x0][0x390] ;  /* 0x0000e400ff1a8b82 */ /* 0x000e220000000a00 */
[----:B---3--:R-:W-:-:S04]  /*0430*/  @!P1 LEA R16, P2, R23, R16, 0x1 ;  /* 0x0000001017109211 */ /* 0x008fc800078408ff */
[----:B------:R-:W-:-:S03]  /*0440*/  @!P1 LEA.HI.X R17, R23, R17, R24, 0x1, P2 ;  /* 0x0000001117119211 */ /* 0x000fc600010f0c18 */
[----:B------:R-:W1:Y:S01]  /*0450*/  @!P0 LDC.64 R24, c[0x0][0x390] ;  /* 0x0000e400ff188b82 */ /* 0x000e620000000a00 */
[----:B------:R-:W-:-:S05]  /*0460*/  @!P1 IMAD R22, R22, UR6, RZ ;  /* 0x0000000616169c24 */ /* 0x000fca000f8e02ff */
[----:B------:R-:W-:Y:S01]  /*0470*/  @!P1 IADD3 R28, P2, PT, R6, R22, RZ ;  /* 0x00000016061c9210 */ /* 0x000fe20007f5e0ff */
[----:B-1----:R-:W-:Y:S01]  /*0480*/  @!P0 IMAD.WIDE R24, R29, 0x2, R24 ;  /* 0x000000021d188825 */ /* 0x002fe200078e0218 */
[----:B------:R-:W-:Y:S02]  /*0490*/  @!P1 SHF.R.S32.HI R29, RZ, 0x1f, R22 ;  /* 0x0000001fff1d9819 */ /* 0x000fe40000011416 */
[----:B------:R1:W2:Y:S04]  /*04a0*/  @!P1 LDG.E.U16.CONSTANT R22, desc[UR4][R16.64+0x2] ;  /* 0x0000020410169981 */ /* 0x0002a8000c1e9500 */
[----:B------:R3:W4:Y:S01]  /*04b0*/  @!P0 LDG.E.U16.CONSTANT R20, desc[UR4][R24.64] ;  /* 0x0000000418148981 */ /* 0x000722000c1e9500 */
[----:B-1----:R-:W1:Y:S08]  /*04c0*/  @!P0 LDC.64 R16, c[0x0][0x390] ;  /* 0x0000e400ff108b82 */ /* 0x002e700000000a00 */
[----:B---3--:R-:W3:Y:S01]  /*04d0*/  LDC.64 R24, c[0x0][0x388] ;  /* 0x0000e200ff187b82 */ /* 0x008ee20000000a00 */
[----:B-----5:R-:W-:-:S02]  /*04e0*/  @!P0 IMAD R21, R21, UR6, R6 ;  /* 0x0000000615158c24 */ /* 0x020fc4000f8e0206 */
[----:B------:R-:W-:Y:S02]  /*04f0*/  @!P0 IMAD R19, R19, UR6, R6 ;  /* 0x0000000613138c24 */ /* 0x000fe4000f8e0206 */
[----:B0-----:R-:W-:Y:S02]  /*0500*/  @!P0 IMAD.WIDE R26, R21, 0x2, R26 ;  /* 0x00000002151a8825 */ /* 0x001fe400078e021a */
[----:B------:R0:W5:Y:S04]  /*0510*/  @!P1 LDG.E.U16.CONSTANT R21, desc[UR4][R14.64+0x2] ;  /* 0x000002040e159981 */ /* 0x000168000c1e9500 */
[----:B------:R3:W5:Y:S01]  /*0520*/  @!P0 LDG.E.U16.CONSTANT R23, desc[UR4][R26.64] ;  /* 0x000000041a178981 */ /* 0x000762000c1e9500 */
[----:B-1----:R-:W-:Y:S01]  /*0530*/  @!P0 IMAD.WIDE R16, R19, 0x2, R16 ;  /* 0x0000000213108825 */ /* 0x002fe200078e0210 */
[----:B0-----:R-:W0:Y:S03]  /*0540*/  @!P1 LDC.64 R14, c[0x0][0x390] ;  /* 0x0000e400ff0e9b82 */ /* 0x001e260000000a00 */
[----:B---3--:R-:W-:-:S02]  /*0550*/  IMAD.WIDE R26, R11, 0x2, R24 ;  /* 0x000000020b1a7825 */ /* 0x008fc400078e0218 */
[----:B------:R1:W3:Y:S04]  /*0560*/  @!P0 LDG.E.U16.CONSTANT R11, desc[UR4][R16.64] ;  /* 0x00000004100b8981 */ /* 0x0002e8000c1e9500 */
[----:B------:R1:W3:Y:S02]  /*0570*/  LDG.E.U16.CONSTANT R19, desc[UR4][R26.64] ;  /* 0x000000041a137981 */ /* 0x0002e4000c1e9500 */
[----:B-1----:R-:W-:-:S05]  /*0580*/  IMAD.WIDE R16, R18, 0x2, R24 ;  /* 0x0000000212107825 */ /* 0x002fca00078e0218 */
[----:B------:R1:W3:Y:S01]  /*0590*/  LDG.E.U16.CONSTANT R18, desc[UR4][R16.64] ;  /* 0x0000000410127981 */ /* 0x0002e2000c1e9500 */
[--C-:B------:R-:W-:Y:S01]  /*05a0*/  IMAD.WIDE R26, R12, 0x2, R24.reuse ;  /* 0x000000020c1a7825 */ /* 0x100fe200078e0218 */
[----:B-1----:R-:W1:Y:S03]  /*05b0*/  @!P0 LDC.64 R16, c[0x0][0x390] ;  /* 0x0000e400ff108b82 */ /* 0x002e660000000a00 */
[----:B------:R-:W-:Y:S01]  /*05c0*/  IMAD.WIDE R24, R13, 0x2, R24 ;  /* 0x000000020d187825 */ /* 0x000fe200078e0218 */
[----:B------:R-:W-:Y:S01]  /*05d0*/  @!P1 LEA.HI.X.SX32 R29, R6, R29, 0x1, P2 ;  /* 0x0000001d061d9211 */ /* 0x000fe200010f0eff */
[----:B------:R-:W3:Y:S03]  /*05e0*/  LDG.E.U16.CONSTANT R26, desc[UR4][R26.64] ;  /* 0x000000041a1a7981 */ /* 0x000ee6000c1e9500 */
[----:B------:R-:W1:Y:S01]  /*05f0*/  @!P1 LDC.64 R12, c[0x0][0x390] ;  /* 0x0000e400ff0c9b82 */ /* 0x000e620000000a00 */
[----:B0-----:R-:W-:Y:S01]  /*0600*/  @!P1 LEA R14, P2, R28, R14, 0x1 ;  /* 0x0000000e1c0e9211 */ /* 0x001fe200078408ff */
[----:B------:R-:W-:Y:S01]  /*0610*/  @!P1 IMAD R8, R8, UR6, RZ ;  /* 0x0000000608089c24 */ /* 0x000fe2000f8e02ff */
[----:B------:R-:W3:Y:S02]  /*0620*/  LDG.E.U16.CONSTANT R24, desc[UR4][R24.64] ;  /* 0x0000000418187981 */ /* 0x000ee4000c1e9500 */
[----:B------:R-:W-:Y:S01]  /*0630*/  @!P1 LEA.HI.X R15, R28, R15, R29, 0x1, P2 ;  /* 0x0000000f1c0f9211 */ /* 0x000fe200010f0c1d */
[----:B------:R-:W-:-:S04]  /*0640*/  @!P0 IMAD R29, R4, UR6, R6 ;  /* 0x00000006041d8c24 */ /* 0x000fc8000f8e0206 */
[----:B------:R-:W3:Y:S01]  /*0650*/  @!P1 LDG.E.U16.CONSTANT R14, desc[UR4][R14.64+0x2] ;  /* 0x000002040e0e9981 */ /* 0x000ee2000c1e9500 */
[----:B-1----:R-:W-:Y:S01]  /*0660*/  @!P0 IMAD.WIDE R16, R29, 0x2, R16 ;  /* 0x000000021d108825 */ /* 0x002fe200078e0210 */
[----:B------:R-:W-:Y:S02]  /*0670*/  @!P1 SHF.R.S32.HI R29, RZ, 0x1f, R8 ;  /* 0x0000001fff1d9819 */ /* 0x000fe40000011408 */
[----:B------:R-:W-:-:S03]  /*0680*/  @!P1 IADD3 R8, P2, PT, R6, R8, RZ ;  /* 0x0000000806089210 */ /* 0x000fc60007f5e0ff */
[----:B------:R-:W3:Y:S01]  /*0690*/  @!P0 LDG.E.U16.CONSTANT R16, desc[UR4][R16.64] ;  /* 0x0000000410108981 */ /* 0x000ee2000c1e9500 */
[----:B------:R-:W-:Y:S02]  /*06a0*/  @!P1 LEA.HI.X.SX32 R29, R6, R29, 0x1, P2 ;  /* 0x0000001d061d9211 */ /* 0x000fe400010f0eff */
[----:B------:R-:W-:-:S04]  /*06b0*/  @!P1 LEA R12, P2, R8, R12, 0x1 ;  /* 0x0000000c080c9211 */ /* 0x000fc800078408ff */
[----:B------:R-:W-:-:S05]  /*06c0*/  @!P1 LEA.HI.X R13, R8, R13, R29, 0x1, P2 ;  /* 0x0000000d080d9211 */ /* 0x000fca00010f0c1d */
[----:B------:R2:W3:Y:S01]  /*06d0*/  @!P1 LDG.E.U16.CONSTANT R12, desc[UR4][R12.64+0x2] ;  /* 0x000002040c0c9981 */ /* 0x0004e2000c1e9500 */
[----:B------:R-:W-:Y:S01]  /*06e0*/  MOV R4, RZ ;  /* 0x000000ff00047202 */ /* 0x000fe20000000f00 */
[----:B----4-:R-:W-:Y:S02]  /*06f0*/  @!P0 HADD2.F32 R20, -RZ, R20.H0_H0 ;  /* 0x20000014ff148230 */ /* 0x010fe40000004100 */
[----:B--2---:R-:W-:Y:S02]  /*0700*/  @!P1 HADD2.F32 R13, -RZ, R22.H0_H0 ;  /* 0x20000016ff0d9230 */ /* 0x004fe40000004100 */
[----:B-----5:R-:W-:Y:S02]  /*0710*/  @!P0 HADD2.F32 R23, -RZ, R23.H0_H0 ;  /* 0x20000017ff178230 */ /* 0x020fe40000004100 */
[----:B------:R-:W-:Y:S02]  /*0720*/  @!P1 HADD2.F32 R28, -RZ, R21.H0_H0 ;  /* 0x20000015ff1c9230 */ /* 0x000fe40000004100 */
[----:B---3--:R-:W-:-:S05]  /*0730*/  @!P0 HADD2.F32 R8, -RZ, R19.H0_H0 ;  /* 0x20000013ff088230 */ /* 0x008fca0000004100 */
[----:B------:R-:W-:Y:S01]  /*0740*/  @!P0 FFMA R5, R8, R23, RZ ;  /* 0x0000001708058223 */ /* 0x000fe200000000ff */
[----:B------:R-:W-:Y:S01]  /*0750*/  LOP3.LUT R8, R10, 0x7ffffffc, RZ, 0xc0, !PT ;  /* 0x7ffffffc0a087812 */ /* 0x000fe200078ec0ff */
[----:B------:R-:W-:Y:S02]  /*0760*/  @!P1 HADD2.F32 R19, -RZ, R19.H0_H0 ;  /* 0x20000013ff139230 */ /* 0x000fe40000004100 */
[----:B------:R-:W-:-:S03]  /*0770*/  @!P0 HADD2.F32 R11, -RZ, R11.H0_H0 ;  /* 0x2000000bff0b8230 */ /* 0x000fc60000004100 */
[----:B------:R-:W-:Y:S01]  /*0780*/  @!P1 FFMA R4, R19, R28, RZ ;  /* 0x0000001c13049223 */ /* 0x000fe200000000ff */
[----:B------:R-:W-:-:S05]  /*0790*/  @!P0 HADD2.F32 R10, -RZ, R26.H0_H0 ;  /* 0x2000001aff0a8230 */ /* 0x000fca0000004100 */
[----:B------:R-:W-:Y:S01]  /*07a0*/  @!P0 FFMA R5, R10, R20, R5 ;  /* 0x000000140a058223 */ /* 0x000fe20000000005 */
[----:B------:R-:W-:Y:S01]  /*07b0*/  IADD3 R20, PT, PT, -R8, 0x4, RZ ;  /* 0x0000000408147810 */ /* 0x000fe20007ffe1ff */
[----:B------:R-:W-:Y:S02]  /*07c0*/  @!P1 HADD2.F32 R15, -RZ, R26.H0_H0 ;  /* 0x2000001aff0f9230 */ /* 0x000fe40000004100 */
[--C-:B------:R-:W-:Y:S01]  /*07d0*/  @!P0 HADD2.F32 R26, -RZ, R18.reuse.H0_H0 ;  /* 0x20000012ff1a8230 */ /* 0x100fe20000004100 */
[----:B------:R-:W-:Y:S02]  /*07e0*/  ISETP.NE.AND P2, PT, R20, RZ, PT ;  /* 0x000000ff1400720c */ /* 0x000fe40003f45270 */
[----:B------:R-:W-:Y:S01]  /*07f0*/  @!P1 FFMA R4, R15, R13, R4 ;  /* 0x0000000d0f049223 */ /* 0x000fe20000000004 */
[----:B------:R-:W-:Y:S02]  /*0800*/  @!P1 HADD2.F32 R15, -RZ, R18.H0_H0 ;  /* 0x20000012ff0f9230 */ /* 0x000fe40000004100 */
[----:B------:R-:W-:Y:S01]  /*0810*/  @!P0 FFMA R5, R26, R11, R5 ;  /* 0x0000000b1a058223 */ /* 0x000fe20000000005 */
[----:B------:R-:W-:-:S02]  /*0820*/  @!P1 HADD2.F32 R11, -RZ, R14.H0_H0 ;  /* 0x2000000eff0b9230 */ /* 0x000fc40000004100 */
[--C-:B------:R-:W-:Y:S02]  /*0830*/  @!P0 HADD2.F32 R10, -RZ, R24.reuse.H0_H0 ;  /* 0x20000018ff0a8230 */ /* 0x100fe40000004100 */
[----:B------:R-:W-:Y:S02]  /*0840*/  @!P1 HADD2.F32 R17, -RZ, R24.H0_H0 ;  /* 0x20000018ff119230 */ /* 0x000fe40000004100 */
[----:B------:R-:W-:Y:S01]  /*0850*/  @!P1 FFMA R4, R15, R11, R4 ;  /* 0x0000000b0f049223 */ /* 0x000fe20000000004 */
[----:B------:R-:W-:-:S05]  /*0860*/  @!P0 HADD2.F32 R16, -RZ, R16.H0_H0 ;  /* 0x20000010ff108230 */ /* 0x000fca0000004100 */
[----:B------:R-:W-:Y:S01]  /*0870*/  @!P0 FFMA R5, R10, R16, R5 ;  /* 0x000000100a058223 */ /* 0x000fe20000000005 */
[----:B------:R-:W-:-:S05]  /*0880*/  @!P1 HADD2.F32 R13, -RZ, R12.H0_H0 ;  /* 0x2000000cff0d9230 */ /* 0x000fca0000004100 */
[----:B------:R-:W-:Y:S01]  /*0890*/  @!P1 FFMA R4, R17, R13, R4 ;  /* 0x0000000d11049223 */ /* 0x000fe20000000004 */
[----:B------:R-:W-:Y:S06]  /*08a0*/  @!P2 BRA `(.L_x_60) ;  /* 0x0000000400a0a947 */ /* 0x000fec0003800000 */
[----:B------:R-:W-:-:S07]  /*08b0*/  IADD3 R10, PT, PT, R3, 0x4, RZ ;  /* 0x00000004030a7810 */ /* 0x000fce0007ffe0ff */
.L_x_61:
[----:B------:R-:W0:Y:S08]  /*08c0*/  LDC.64 R12, c[0x0][0x3a0] ;  /* 0x0000e800ff0c7b82 */ /* 0x000e300000000a00 */
[----:B------:R-:W1:Y:S01]  /*08d0*/  LDC.64 R14, c[0x0][0x398] ;  /* 0x0000e600ff0e7b82 */ /* 0x000e620000000a00 */
[----:B------:R-:W-:-:S07]  /*08e0*/  ISETP.GE.AND P1, PT, R9, UR7, PT ;  /* 0x0000000709007c0c */ /* 0x000fce000bf26270 */
[----:B------:R-:W2:Y:S01]  /*08f0*/  @!P0 LDC.64 R26, c[0x0][0x390] ;  /* 0x0000e400ff1a8b82 */ /* 0x000ea20000000a00 */
[----:B0-----:R-:W-:-:S07]  /*0900*/  IMAD.WIDE R12, R10, 0x4, R12 ;  /* 0x000000040a0c7825 */ /* 0x001fce00078e020c */
[----:B------:R-:W0:Y:S01]  /*0910*/  LDC.64 R16, c[0x0][0x388] ;  /* 0x0000e200ff107b82 */ /* 0x000e220000000a00 */
[----:B------:R-:W3:Y:S01]  /*0920*/  @!P0 LDG.E.CONSTANT R11, desc[UR4][R12.64] ;  /* 0x000000040c0b8981 */ /* 0x000ee2000c1e9900 */
[----:B-1----:R-:W-:-:S03]  /*0930*/  IMAD.WIDE R14, R10, 0x4, R14 ;  /* 0x000000040a0e7825 */ /* 0x002fc600078e020e */
[----:B------:R-:W4:Y:S04]  /*0940*/  @!P1 LDG.E.CONSTANT R23, desc[UR4][R12.64] ;  /* 0x000000040c179981 */ /* 0x000f28000c1e9900 */
[----:B------:R-:W0:Y:S04]  /*0950*/  LDG.E.CONSTANT R19, desc[UR4][R14.64] ;  /* 0x000000040e137981 */ /* 0x000e28000c1e9900 */
[----:B------:R-:W5:Y:S04]  /*0960*/  @!P1 LDG.E.CONSTANT R22, desc[UR4][R12.64+0x4] ;  /* 0x000004040c169981 */ /* 0x000f68000c1e9900 */
[----:B------:R-:W5:Y:S01]  /*0970*/  @!P1 LDG.E.CONSTANT R21, desc[UR4][R12.64+0x8] ;  /* 0x000008040c159981 */ /* 0x000f62000c1e9900 */
[----:B---3--:R-:W-:-:S04]  /*0980*/  @!P0 IMAD R11, R11, UR7, R6 ;  /* 0x000000070b0b8c24 */ /* 0x008fc8000f8e0206 */
[----:B--2---:R-:W-:-:S04]  /*0990*/  @!P0 IMAD.WIDE R26, R11, 0x2, R26 ;  /* 0x000000020b1a8825 */ /* 0x004fc800078e021a */
[----:B0-----:R-:W-:Y:S02]  /*09a0*/  IMAD.WIDE R18, R19, 0x2, R16 ;  /* 0x0000000213127825 */ /* 0x001fe400078e0210 */
[----:B------:R-:W2:Y:S04]  /*09b0*/  @!P0 LDG.E.U16.CONSTANT R26, desc[UR4][R26.64] ;  /* 0x000000041a1a8981 */ /* 0x000ea8000c1e9500 */
[----:B------:R0:W3:Y:S02]  /*09c0*/  LDG.E.U16.CONSTANT R11, desc[UR4][R18.64] ;  /* 0x00000004120b7981 */ /* 0x0000e4000c1e9500 */
[----:B0-----:R-:W0:Y:S01]  /*09d0*/  @!P1 LDC.64 R18, c[0x0][0x390] ;  /* 0x0000e400ff129b82 */ /* 0x001e220000000a00 */
[----:B----4-:R-:W-:-:S05]  /*09e0*/  @!P1 IMAD R23, R23, UR7, RZ ;  /* 0x0000000717179c24 */ /* 0x010fca000f8e02ff */
[----:B------:R-:W-:Y:S02]  /*09f0*/  @!P1 SHF.R.S32.HI R25, RZ, 0x1f, R23 ;  /* 0x0000001fff199819 */ /* 0x000fe40000011417 */
[----:B------:R-:W-:-:S04]  /*0a00*/  @!P1 IADD3 R23, P2, PT, R6, R23, RZ ;  /* 0x0000001706179210 */ /* 0x000fc80007f5e0ff */
[----:B------:R-:W-:Y:S02]  /*0a10*/  @!P1 LEA.HI.X.SX32 R28, R6, R25, 0x1, P2 ;  /* 0x00000019061c9211 */ /* 0x000fe400010f0eff */
[----:B0-----:R-:W-:-:S04]  /*0a20*/  @!P1 LEA R24, P2, R23, R18, 0x1 ;  /* 0x0000001217189211 */ /* 0x001fc800078408ff */
[----:B------:R-:W-:Y:S02]  /*0a30*/  @!P1 LEA.HI.X R25, R23, R19, R28, 0x1, P2 ;  /* 0x0000001317199211 */ /* 0x000fe400010f0c1c */
[----:B------:R-:W0:Y:S01]  /*0a40*/  @!P1 LDC.64 R18, c[0x0][0x390] ;  /* 0x0000e400ff129b82 */ /* 0x000e220000000a00 */
[----:B-----5:R-:W-:Y:S02]  /*0a50*/  @!P1 IMAD R23, R22, UR7, RZ ;  /* 0x0000000716179c24 */ /* 0x020fe4000f8e02ff */
[----:B------:R-:W-:Y:S01]  /*0a60*/  @!P1 IMAD R21, R21, UR7, RZ ;  /* 0x0000000715159c24 */ /* 0x000fe2000f8e02ff */
[----:B------:R-:W4:Y:S02]  /*0a70*/  @!P1 LDG.E.U16.CONSTANT R25, desc[UR4][R24.64+0x2] ;  /* 0x0000020418199981 */ /* 0x000f24000c1e9500 */
[----:B------:R-:W-:Y:S02]  /*0a80*/  @!P1 SHF.R.S32.HI R27, RZ, 0x1f, R23 ;  /* 0x0000001fff1b9819 */ /* 0x000fe40000011417 */
[----:B------:R-:W-:-:S04]  /*0a90*/  @!P1 IADD3 R23, P2, PT, R6, R23, RZ ;  /* 0x0000001706179210 */ /* 0x000fc80007f5e0ff */
[C---:B------:R-:W-:Y:S01]  /*0aa0*/  @!P1 LEA.HI.X.SX32 R28, R6.reuse, R27, 0x1, P2 ;  /* 0x0000001b061c9211 */ /* 0x040fe200010f0eff */
[----:B------:R-:W5:Y:S01]  /*0ab0*/  LDG.E.CONSTANT R24, desc[UR4][R14.64+0x4] ;  /* 0x000004040e187981 */ /* 0x000f62000c1e9900 */
[C---:B0-----:R-:W-:Y:S02]  /*0ac0*/  @!P1 LEA R22, P2, R23.reuse, R18, 0x1 ;  /* 0x0000001217169211 */ /* 0x041fe400078408ff */
[----:B------:R-:W-:Y:S02]  /*0ad0*/  @!P1 SHF.R.S32.HI R27, RZ, 0x1f, R21 ;  /* 0x0000001fff1b9819 */ /* 0x000fe40000011415 */
[----:B------:R-:W-:Y:S02]  /*0ae0*/  @!P1 LEA.HI.X R23, R23, R19, R28, 0x1, P2 ;  /* 0x0000001317179211 */ /* 0x000fe400010f0c1c */
[----:B------:R-:W-:-:S03]  /*0af0*/  @!P1 IADD3 R21, P2, PT, R6, R21, RZ ;  /* 0x0000001506159210 */ /* 0x000fc60007f5e0ff */
[----:B------:R-:W4:Y:S01]  /*0b00*/  @!P1 LDG.E.U16.CONSTANT R22, desc[UR4][R22.64+0x2] ;  /* 0x0000020416169981 */ /* 0x000f22000c1e9500 */
[----:B--2---:R-:W-:Y:S02]  /*0b10*/  @!P0 HADD2.F32 R26, -RZ, R26.H0_H0 ;  /* 0x2000001aff1a8230 */ /* 0x004fe40000004100 */
[----:B---3--:R-:W-:-:S05]  /*0b20*/  @!P0 HADD2.F32 R18, -RZ, R11.H0_H0 ;  /* 0x2000000bff128230 */ /* 0x008fca0000004100 */
[----:B------:R-:W-:Y:S01]  /*0b30*/  @!P0 FFMA R5, R18, R26, R5 ;  /* 0x0000001a12058223 */ /* 0x000fe20000000005 */
[C---:B------:R-:W-:Y:S01]  /*0b40*/  ISETP.GE.AND P0, PT, R6.reuse, UR7, PT ;  /* 0x0000000706007c0c */ /* 0x040fe2000bf06270 */
[----:B------:R-:W0:Y:S01]  /*0b50*/  @!P1 LDC.64 R18, c[0x0][0x390] ;  /* 0x0000e400ff129b82 */ /* 0x000e220000000a00 */
[----:B------:R-:W-:-:S11]  /*0b60*/  @!P1 LEA.HI.X.SX32 R26, R6, R27, 0x1, P2 ;  /* 0x0000001b061a9211 */ /* 0x000fd600010f0eff */
[----:B------:R-:W2:Y:S01]  /*0b70*/  @!P0 LDG.E.CONSTANT R27, desc[UR4][R12.64+0x4] ;  /* 0x000004040c1b8981 */ /* 0x000ea2000c1e9900 */
[----:B0-----:R-:W-:-:S04]  /*0b80*/  @!P1 LEA R18, P2, R21, R18, 0x1 ;  /* 0x0000001215129211 */ /* 0x001fc800078408ff */
[----:B------:R-:W-:Y:S02]  /*0b90*/  @!P1 LEA.HI.X R19, R21, R19, R26, 0x1, P2 ;  /* 0x0000001315139211 */ /* 0x000fe400010f0c1a */
[----:B------:R-:W3:Y:S04]  /*0ba0*/  @!P0 LDG.E.CONSTANT R26, desc[UR4][R12.64+0x8] ;  /* 0x000008040c1a8981 */ /* 0x000ee8000c1e9900 */
[----:B------:R0:W4:Y:S02]  /*0bb0*/  @!P1 LDG.E.U16.CONSTANT R21, desc[UR4][R18.64+0x2] ;  /* 0x0000020412159981 */ /* 0x000124000c1e9500 */
[----:B0-----:R-:W0:Y:S01]  /*0bc0*/  @!P0 LDC.64 R18, c[0x0][0x390] ;  /* 0x0000e400ff128b82 */ /* 0x001e220000000a00 */
[----:B--2---:R-:W-:-:S04]  /*0bd0*/  @!P0 IMAD R27, R27, UR7, R6 ;  /* 0x000000071b1b8c24 */ /* 0x004fc8000f8e0206 */
[----:B0-----:R-:W-:-:S04]  /*0be0*/  @!P0 IMAD.WIDE R28, R27, 0x2, R18 ;  /* 0x000000021b1c8825 */ /* 0x001fc800078e0212 */
[----:B-----5:R-:W-:Y:S02]  /*0bf0*/  IMAD.WIDE R18, R24, 0x2, R16 ;  /* 0x0000000218127825 */ /* 0x020fe400078e0210 */
[----:B------:R-:W2:Y:S04]  /*0c00*/  @!P0 LDG.E.U16.CONSTANT R24, desc[UR4][R28.64] ;  /* 0x000000041c188981 */ /* 0x000ea8000c1e9500 */
[----:B------:R0:W5:Y:S02]  /*0c10*/  LDG.E.U16.CONSTANT R23, desc[UR4][R18.64] ;  /* 0x0000000412177981 */ /* 0x000164000c1e9500 */
[----:B0-----:R-:W0:Y:S01]  /*0c20*/  @!P0 LDC.64 R18, c[0x0][0x390] ;  /* 0x0000e400ff128b82 */ /* 0x001e220000000a00 */
[----:B---3--:R-:W-:Y:S02]  /*0c30*/  @!P0 IMAD R27, R26, UR7, R6 ;  /* 0x000000071a1b8c24 */ /* 0x008fe4000f8e0206 */
[----:B------:R-:W3:Y:S02]  /*0c40*/  LDG.E.CONSTANT R26, desc[UR4][R14.64+0xc] ;  /* 0x00000c040e1a7981 */ /* 0x000ee4000c1e9900 */
[----:B0-----:R-:W-:-:S02]  /*0c50*/  @!P0 IMAD.WIDE R18, R27, 0x2, R18 ;  /* 0x000000021b128825 */ /* 0x001fc400078e0212 */
[----:B------:R-:W4:Y:S04]  /*0c60*/  LDG.E.CONSTANT R27, desc[UR4][R14.64+0x8] ;  /* 0x000008040e1b7981 */ /* 0x000f28000c1e9900 */
[----:B------:R-:W2:Y:S04]  /*0c70*/  @!P0 LDG.E.U16.CONSTANT R18, desc[UR4][R18.64] ;  /* 0x0000000412128981 */ /* 0x000ea8000c1e9500 */
[----:B------:R-:W5:Y:S04]  /*0c80*/  @!P1 LDG.E.CONSTANT R14, desc[UR4][R12.64+0xc] ;  /* 0x00000c040c0e9981 */ /* 0x000f68000c1e9900 */
[----:B------:R4:W2:Y:S02]  /*0c90*/  @!P0 LDG.E.CONSTANT R15, desc[UR4][R12.64+0xc] ;  /* 0x00000c040c0f8981 */ /* 0x0008a4000c1e9900 */
[----:B----4-:R-:W-:-:S04]  /*0ca0*/  IMAD.WIDE R12, R27, 0x2, R16 ;  /* 0x000000021b0c7825 */ /* 0x010fc800078e0210 */
[----:B---3--:R-:W-:Y:S01]  /*0cb0*/  IMAD.WIDE R26, R26, 0x2, R16 ;  /* 0x000000021a1a7825 */ /* 0x008fe200078e0210 */
[----:B------:R0:W3:Y:S01]  /*0cc0*/  LDG.E.U16.CONSTANT R19, desc[UR4][R12.64] ;  /* 0x000000040c137981 */ /* 0x0000e2000c1e9500 */
[----:B------:R-:W1:Y:S02]  /*0cd0*/  @!P0 LDC.64 R16, c[0x0][0x390] ;  /* 0x0000e400ff108b82 */ /* 0x000e640000000a00 */
[----:B-----5:R-:W-:Y:S02]  /*0ce0*/  @!P1 IMAD R29, R14, UR7, RZ ;  /* 0x000000070e1d9c24 */ /* 0x020fe4000f8e02ff */
[----:B------:R-:W4:Y:S04]  /*0cf0*/  LDG.E.U16.CONSTANT R26, desc[UR4][R26.64] ;  /* 0x000000041a1a7981 */ /* 0x000f28000c1e9500 */
[----:B0-----:R-:W0:Y:S01]  /*0d00*/  @!P1 LDC.64 R12, c[0x0][0x390] ;  /* 0x0000e400ff0c9b82 */ /* 0x001e220000000a00 */
[----:B--2---:R-:W-:-:S04]  /*0d10*/  @!P0 IMAD R15, R15, UR7, R6 ;  /* 0x000000070f0f8c24 */ /* 0x004fc8000f8e0206 */
[----:B-1----:R-:W-:Y:S01]  /*0d20*/  @!P0 IMAD.WIDE R16, R15, 0x2, R16 ;  /* 0x000000020f108825 */ /* 0x002fe200078e0210 */
[----:B------:R-:W-:Y:S02]  /*0d30*/  @!P1 SHF.R.S32.HI R15, RZ, 0x1f, R29 ;  /* 0x0000001fff0f9819 */ /* 0x000fe4000001141d */
[----:B------:R-:W-:-:S03]  /*0d40*/  @!P1 IADD3 R29, P2, PT, R6, R29, RZ ;  /* 0x0000001d061d9210 */ /* 0x000fc60007f5e0ff */
[----:B------:R-:W2:Y:S01]  /*0d50*/  @!P0 LDG.E.U16.CONSTANT R16, desc[UR4][R16.64] ;  /* 0x0000000410108981 */ /* 0x000ea2000c1e9500 */
[----:B------:R-:W-:Y:S02]  /*0d60*/  @!P1 LEA.HI.X.SX32 R14, R6, R15, 0x1, P2 ;  /* 0x0000000f060e9211 */ /* 0x000fe400010f0eff */
[----:B0-----:R-:W-:-:S04]  /*0d70*/  @!P1 LEA R12, P2, R29, R12, 0x1 ;  /* 0x0000000c1d0c9211 */ /* 0x001fc800078408ff */
[----:B------:R-:W-:-:S05]  /*0d80*/  @!P1 LEA.HI.X R13, R29, R13, R14, 0x1, P2 ;  /* 0x0000000d1d0d9211 */ /* 0x000fca00010f0c0e */
[----:B------:R4:W5:Y:S01]  /*0d90*/  @!P1 LDG.E.U16.CONSTANT R12, desc[UR4][R12.64+0x2] ;  /* 0x000002040c0c9981 */ /* 0x000962000c1e9500 */
[----:B------:R-:W-:Y:S01]  /*0da0*/  @!P1 HADD2.F32 R11, -RZ, R11.H0_H0 ;  /* 0x2000000bff0b9230 */ /* 0x000fe20000004100 */
[----:B------:R-:W-:Y:S01]  /*0db0*/  IADD3 R20, PT, PT, R20, 0x4, RZ ;  /* 0x0000000414147810 */ /* 0x000fe20007ffe0ff */
[----:B------:R-:W-:Y:S02]  /*0dc0*/  @!P1 HADD2.F32 R25, -RZ, R25.H0_H0 ;  /* 0x20000019ff199230 */ /* 0x000fe40000004100 */
[--C-:B------:R-:W-:Y:S01]  /*0dd0*/  @!P0 HADD2.F32 R14, -RZ, R23.reuse.H0_H0 ;  /* 0x20000017ff0e8230 */ /* 0x100fe20000004100 */
[----:B------:R-:W-:Y:S01]  /*0de0*/  ISETP.NE.AND P2, PT, R20, RZ, PT ;  /* 0x000000ff1400720c */ /* 0x000fe20003f45270 */
[----:B------:R-:W-:Y:S02]  /*0df0*/  @!P0 HADD2.F32 R24, -RZ, R24.H0_H0 ;  /* 0x20000018ff188230 */ /* 0x000fe40000004100 */
[----:B------:R-:W-:Y:S01]  /*0e00*/  @!P1 FFMA R4, R25, R11, R4 ;  /* 0x0000000b19049223 */ /* 0x000fe20000000004 */
[----:B------:R-:W-:-:S02]  /*0e10*/  @!P1 HADD2.F32 R15, -RZ, R23.H0_H0 ;  /* 0x20000017ff0f9230 */ /* 0x000fc40000004100 */
[----:B------:R-:W-:Y:S02]  /*0e20*/  @!P1 HADD2.F32 R11, -RZ, R22.H0_H0 ;  /* 0x20000016ff0b9230 */ /* 0x000fe40000004100 */
[----:B------:R-:W-:Y:S01]  /*0e30*/  @!P0 FFMA R5, R14, R24, R5 ;  /* 0x000000180e058223 */ /* 0x000fe20000000005 */
[----:B------:R-:W-:Y:S02]  /*0e40*/  @!P1 HADD2.F32 R21, -RZ, R21.H0_H0 ;  /* 0x20000015ff159230 */ /* 0x000fe40000004100 */
[----:B------:R-:W-:Y:S02]  /*0e50*/  @!P0 HADD2.F32 R18, -RZ, R18.H0_H0 ;  /* 0x20000012ff128230 */ /* 0x000fe40000004100 */
[----:B------:R-:W-:Y:S01]  /*0e60*/  @!P1 FFMA R4, R11, R15, R4 ;  /* 0x0000000f0b049223 */ /* 0x000fe20000000004 */
[----:B------:R-:W-:Y:S01]  /*0e70*/  IADD3 R10, PT, PT, R10, 0x4, RZ ;  /* 0x000000040a0a7810 */ /* 0x000fe20007ffe0ff */
[--C-:B---3--:R-:W-:Y:S02]  /*0e80*/  @!P1 HADD2.F32 R22, -RZ, R19.reuse.H0_H0 ;  /* 0x20000013ff169230 */ /* 0x108fe40000004100 */
[----:B------:R-:W-:-:S02]  /*0e90*/  @!P0 HADD2.F32 R14, -RZ, R19.H0_H0 ;  /* 0x20000013ff0e8230 */ /* 0x000fc40000004100 */
[--C-:B----4-:R-:W-:Y:S02]  /*0ea0*/  @!P1 HADD2.F32 R13, -RZ, R26.reuse.H0_H0 ;  /* 0x2000001aff0d9230 */ /* 0x110fe40000004100 */
[----:B------:R-:W-:Y:S01]  /*0eb0*/  @!P1 FFMA R4, R21, R22, R4 ;  /* 0x0000001615049223 */ /* 0x000fe20000000004 */
[----:B------:R-:W-:Y:S02]  /*0ec0*/  @!P0 HADD2.F32 R26, -RZ, R26.H0_H0 ;  /* 0x2000001aff1a8230 */ /* 0x000fe40000004100 */
[----:B------:R-:W-:Y:S01]  /*0ed0*/  @!P0 FFMA R5, R14, R18, R5 ;  /* 0x000000120e058223 */ /* 0x000fe20000000005 */
[----:B--2---:R-:W-:-:S05]  /*0ee0*/  @!P0 HADD2.F32 R16, -RZ, R16.H0_H0 ;  /* 0x20000010ff108230 */ /* 0x004fca0000004100 */
[----:B------:R-:W-:Y:S01]  /*0ef0*/  @!P0 FFMA R5, R26, R16, R5 ;  /* 0x000000101a058223 */ /* 0x000fe20000000005 */
[----:B-----5:R-:W-:-:S05]  /*0f00*/  @!P1 HADD2.F32 R11, -RZ, R12.H0_H0 ;  /* 0x2000000cff0b9230 */ /* 0x020fca0000004100 */
[----:B------:R-:W-:Y:S01]  /*0f10*/  @!P1 FFMA R4, R11, R13, R4 ;  /* 0x0000000d0b049223 */ /* 0x000fe20000000004 */
[----:B------:R-:W-:Y:S06]  /*0f20*/  @P2 BRA `(.L_x_61) ;  /* 0xfffffff800642947 */ /* 0x000fec000383ffff */
.L_x_60:
[----:B------:R-:W-:Y:S05]  /*0f30*/  BSYNC.RECONVERGENT B1 ;  /* 0x0000000000017941 */ /* 0x000fea0003800200 */
.L_x_59:
[----:B------:R-:W-:-:S13]  /*0f40*/  ISETP.NE.AND P0, PT, R7, RZ, PT ;  /* 0x000000ff0700720c */ /* 0x000fda0003f05270 */
[----:B------:R-:W-:Y:S05]  /*0f50*/  @!P0 BRA `(.L_x_58) ;  /* 0x0000000000a08947 */ /* 0x000fea0003800000 */
[----:B------:R-:W0:Y:S01]  /*0f60*/  LDC.64 R10, c[0x0][0x3a0] ;  /* 0x0000e800ff0a7b82 */ /* 0x000e220000000a00 */
[----:B------:R-:W1:Y:S01]  /*0f70*/  LDCU UR6, c[0x0][0x380] ;  /* 0x00007000ff0677ac */ /* 0x000e620008000800 */
[----:B------:R-:W-:Y:S02]  /*0f80*/  IADD3 R9, PT, PT, R6, 0x1, RZ ;  /* 0x0000000106097810 */ /* 0x000fe40007ffe0ff */
[----:B------:R-:W-:Y:S02]  /*0f90*/  IADD3 R3, PT, PT, R3, R8, RZ ;  /* 0x0000000803037210 */ /* 0x000fe40007ffe0ff */
[----:B------:R-:W-:Y:S02]  /*0fa0*/  IADD3 R7, PT, PT, -R7, RZ, RZ ;  /* 0x000000ff07077210 */ /* 0x000fe40007ffe1ff */
[----:B------:R-:W2:Y:S08]  /*0fb0*/  LDC.64 R12, c[0x0][0x398] ;  /* 0x0000e600ff0c7b82 */ /* 0x000eb00000000a00 */
[----:B------:R-:W3:Y:S01]  /*0fc0*/  LDC.64 R14, c[0x0][0x388] ;  /* 0x0000e200ff0e7b82 */ /* 0x000ee20000000a00 */
[----:B-1----:R-:W-:-:S02]  /*0fd0*/  ISETP.GE.AND P0, PT, R9, UR6, PT ;  /* 0x0000000609007c0c */ /* 0x002fc4000bf06270 */
[----:B------:R-:W-:-:S13]  /*0fe0*/  ISETP.GE.AND P1, PT, R6, UR6, PT ;  /* 0x0000000606007c0c */ /* 0x000fda000bf26270 */
.L_x_62:
        /* <DEDUP_REMOVED lines=31> */
.L_x_58:
[----:B------:R-:W-:Y:S05]  /*11e0*/  BSYNC.RECONVERGENT B0 ;  /* 0x0000000000007941 */ /* 0x000fea0003800200 */
.L_x_57:
[----:B------:R-:W0:Y:S01]  /*11f0*/  LDCU UR6, c[0x0][0x380] ;  /* 0x00007000ff0677ac */ /* 0x000e220008000800 */
[----:B------:R-:W-:-:S04]  /*1200*/  SHF.L.U32 R7, R2, 0x1, RZ ;  /* 0x0000000102077819 */ /* 0x000fc800000006ff */
[----:B0-----:R-:W-:-:S04]  /*1210*/  VIMNMX R2, PT, PT, R7, UR6, !PT ;  /* 0x0000000607027c48 */ /* 0x001fc8000ffe0100 */
[----:B------:R-:W-:-:S04]  /*1220*/  IADD3 R6, PT, PT, -R7, R2, RZ ;  /* 0x0000000207067210 */ /* 0x000fc80007ffe1ff */
[----:B------:R-:W-:-:S13]  /*1230*/  ISETP.NE.AND P0, PT, R6, RZ, PT ;  /* 0x000000ff0600720c */ /* 0x000fda0003f05270 */
[----:B------:R-:W-:Y:S05]  /*1240*/  @!P0 EXIT ;  /* 0x000000000000894d */ /* 0x000fea0003800000 */
[----:B------:R-:W0:Y:S01]  /*1250*/  LDC.64 R2, c[0x0][0x3b8] ;  /* 0x0000ee00ff027b82 */ /* 0x000e220000000a00 */
[----:B------:R-:W-:Y:S01]  /*1260*/  ISETP.NE.AND P0, PT, R6, 0x1, PT ;  /* 0x000000010600780c */ /* 0x000fe20003f05270 */
[----:B------:R-:W-:Y:S01]  /*1270*/  IMAD R7, R0, UR6, R7 ;  /* 0x0000000600077c24 */ /* 0x000fe2000f8e0207 */
[----:B------:R-:W-:-:S03]  /*1280*/  F2FP.F16.F32.PACK_AB R5, RZ, R5 ;  /* 0x00000005ff05723e */ /* 0x000fc600000000ff */
[----:B0-----:R-:W-:-:S05]  /*1290*/  IMAD.WIDE R2, R7, 0x2, R2 ;  /* 0x0000000207027825 */ /* 0x001fca00078e0202 */
[----:B------:R0:W-:Y:S03]  /*12a0*/  STG.E.U16 desc[UR4][R2.64], R5 ;  /* 0x0000000502007986 */ /* 0x0001e6000c101504 */
[----:B------:R-:W-:Y:S05]  /*12b0*/  @!P0 EXIT ;  /* 0x000000000000894d */ /* 0x000fea0003800000 */
[----:B------:R-:W-:-:S05]  /*12c0*/  F2FP.F16.F32.PACK_AB R4, RZ, R4 ;  /* 0x00000004ff04723e */ /* 0x000fca00000000ff */
[----:B------:R-:W-:Y:S01]  /*12d0*/  STG.E.U16 desc[UR4][R2.64+0x2], R4 ;  /* 0x0000020402007986 */ /* 0x000fe2000c101504 */
[----:B------:R-:W-:Y:S05]  /*12e0*/  EXIT ;  /* 0x000000000000794d */ /* 0x000fea0003800000 */
.L_x_63:
        /* <DEDUP_REMOVED lines=9> */
.L_x_92:


//--------------------- .text._Z15bev_pool_kernelIffLi2ELi1ELi7680ELi49152ELb0EEviiPKT_S2_PKiS4_S4_S4_PS0_ --------------------------
	.section	.text._Z15bev_pool_kernelIffLi2ELi1ELi7680ELi49152ELb0EEviiPKT_S2_PKiS4_S4_S4_PS0_,"ax",@progbits
	.align	128
        .global         _Z15bev_pool_kernelIffLi2ELi1ELi7680ELi49152ELb0EEviiPKT_S2_PKiS4_S4_S4_PS0_
        .type           _Z15bev_pool_kernelIffLi2ELi1ELi7680ELi49152ELb0EEviiPKT_S2_PKiS4_S4_S4_PS0_,@function
        .size           _Z15bev_pool_kernelIffLi2ELi1ELi7680ELi49152ELb0EEviiPKT_S2_PKiS4_S4_S4_PS0_,(.L_x_93 - _Z15bev_pool_kernelIffLi2ELi1ELi7680ELi49152ELb0EEviiPKT_S2_PKiS4_S4_S4_PS0_)
        .other          _Z15bev_pool_kernelIffLi2ELi1ELi7680ELi49152ELb0EEviiPKT_S2_PKiS4_S4_S4_PS0_,@"STO_CUDA_ENTRY STV_DEFAULT"
_Z15bev_pool_kernelIffLi2ELi1ELi7680ELi49152ELb0EEviiPKT_S2_PKiS4_S4_S4_PS0_:
.text._Z15bev_pool_kernelIffLi2ELi1ELi7680ELi49152ELb0EEviiPKT_S2_PKiS4_S4_S4_PS0_:
        /* <DEDUP_REMOVED lines=21> */
[----:B0-----:R-:W-:-:S05]  /*0150*/  IMAD.WIDE.U32 R6, R0, 0x4, R6 ;  /* 0x0000000400067825 */ /* 0x001fca00078e0006 */
        /* <DEDUP_REMOVED lines=9> */
[----:B------:R-:W-:Y:S02]  /*01f0*/  LOP3.LUT R7, R4, 0x3, RZ, 0xc0, !PT ;  /* 0x0000000304077812 */ /* 0x000fe400078ec0ff */
[----:B------:R-:W-:Y:S02]  /*0200*/  MOV R24, RZ ;  /* 0x000000ff00187202 */ /* 0x000fe40000000f00 */
[----:B------:R-:W-:Y:S02]  /*0210*/  MOV R23, RZ ;  /* 0x000000ff00177202 */ /* 0x000fe40000000f00 */
[----:B------:R-:W-:-:S03]  /*0220*/  MOV R5, RZ ;  /* 0x000000ff00057202 */ /* 0x000fc60000000f00 */
[----:B------:R-:W-:Y:S05]  /*0230*/  @!P0 BRA `(.L_x_67) ;  /* 0x0000000c00c48947 */ /* 0x000fea0003800000 */
[----:B------:R-:W0:Y:S01]  /*0240*/  LDCU UR6, c[0x0][0x380] ;  /* 0x00007000ff0677ac */ /* 0x000e220008000800 */
[----:B------:R-:W1:Y:S01]  /*0250*/  LDC.64 R30, c[0x0][0x3a0] ;  /* 0x0000e800ff1e7b82 */ /* 0x000e620000000a00 */
[----:B------:R-:W-:-:S07]  /*0260*/  IADD3 R22, PT, PT, R6, 0x1, RZ ;  /* 0x0000000106167810 */ /* 0x000fce0007ffe0ff */
[----:B------:R-:W2:Y:S01]  /*0270*/  LDC.64 R32, c[0x0][0x398] ;  /* 0x0000e600ff207b82 */ /* 0x000ea20000000a00 */
[----:B0-----:R-:W-:Y:S02]  /*0280*/  ISETP.GE.AND P0, PT, R6, UR6, PT ;  /* 0x0000000606007c0c */ /* 0x001fe4000bf06270 */
[----:B------:R-:W-:Y:S01]  /*0290*/  ISETP.GE.AND P1, PT, R22, UR6, PT ;  /* 0x0000000616007c0c */ /* 0x000fe2000bf26270 */
[----:B-1----:R-:W-:-:S10]  /*02a0*/  IMAD.WIDE R30, R3, 0x4, R30 ;  /* 0x00000004031e7825 */ /* 0x002fd400078e021e */
[----:B------:R-:W3:Y:S01]  /*02b0*/  @!P0 LDG.E.CONSTANT R29, desc[UR4][R30.64] ;  /* 0x000000041e1d8981 */ /* 0x000ee2000c1e9900 */
[----:B------:R-:W0:Y:S03]  /*02c0*/  @!P0 LDC.64 R26, c[0x0][0x390] ;  /* 0x0000e400ff1a8b82 */ /* 0x000e260000000a00 */
[----:B------:R-:W4:Y:S04]  /*02d0*/  @!P1 LDG.E.CONSTANT R9, desc[UR4][R30.64] ;  /* 0x000000041e099981 */ /* 0x000f28000c1e9900 */
[----:B------:R-:W5:Y:S04]  /*02e0*/  @!P0 LDG.E.CONSTANT R11, desc[UR4][R30.64+0x4] ;  /* 0x000004041e0b8981 */ /* 0x000f68000c1e9900 */
[----:B------:R-:W5:Y:S04]  /*02f0*/  @!P1 LDG.E.CONSTANT R13, desc[UR4][R30.64+0x4] ;  /* 0x000004041e0d9981 */ /* 0x000f68000c1e9900 */
[----:B------:R-:W5:Y:S01]  /*0300*/  @!P0 LDG.E.CONSTANT R15, desc[UR4][R30.64+0x8] ;  /* 0x000008041e0f8981 */ /* 0x000f62000c1e9900 */
[----:B--2---:R-:W-:-:S03]  /*0310*/  IMAD.WIDE R32, R3, 0x4, R32 ;  /* 0x0000000403207825 */ /* 0x004fc600078e0220 */
[----:B------:R-:W2:Y:S04]  /*0320*/  @!P1 LDG.E.CONSTANT R17, desc[UR4][R30.64+0x8] ;  /* 0x000008041e119981 */ /* 0x000ea8000c1e9900 */
[----:B------:R-:W2:Y:S04]  /*0330*/  LDG.E.CONSTANT R23, desc[UR4][R32.64] ;  /* 0x0000000420177981 */ /* 0x000ea8000c1e9900 */
[----:B------:R-:W2:Y:S04]  /*0340*/  LDG.E.CONSTANT R18, desc[UR4][R32.64+0x8] ;  /* 0x0000080420127981 */ /* 0x000ea8000c1e9900 */
[----:B------:R-:W2:Y:S04]  /*0350*/  LDG.E.CONSTANT R24, desc[UR4][R32.64+0x4] ;  /* 0x0000040420187981 */ /* 0x000ea8000c1e9900 */
[----:B------:R-:W2:Y:S04]  /*0360*/  @!P0 LDG.E.CONSTANT R19, desc[UR4][R30.64+0xc] ;  /* 0x00000c041e138981 */ /* 0x000ea8000c1e9900 */
[----:B------:R-:W2:Y:S04]  /*0370*/  LDG.E.CONSTANT R20, desc[UR4][R32.64+0xc] ;  /* 0x00000c0420147981 */ /* 0x000ea8000c1e9900 */
[----:B------:R0:W2:Y:S01]  /*0380*/  @!P1 LDG.E.CONSTANT R21, desc[UR4][R30.64+0xc] ;  /* 0x00000c041e159981 */ /* 0x0000a2000c1e9900 */
[----:B------:R-:W-:-:S02]  /*0390*/  @!P0 MOV R28, RZ ;  /* 0x000000ff001c8202 */ /* 0x000fc40000000f00 */
[----:B------:R-:W-:Y:S02]  /*03a0*/  @!P1 MOV R12, RZ ;  /* 0x000000ff000c9202 */ /* 0x000fe40000000f00 */
[----:B------:R-:W-:Y:S02]  /*03b0*/  @!P0 MOV R14, RZ ;  /* 0x000000ff000e8202 */ /* 0x000fe40000000f00 */
[----:B------:R-:W-:Y:S01]  /*03c0*/  @!P1 MOV R16, RZ ;  /* 0x000000ff00109202 */ /* 0x000fe20000000f00 */
[----:B---3--:R-:W-:-:S05]  /*03d0*/  @!P0 IMAD.HI R25, R29, -0x77777777, R28 ;  /* 0x888888891d198827 */ /* 0x008fca00078e021c */
[----:B------:R-:W-:-:S04]  /*03e0*/  @!P0 SHF.R.U32.HI R8, RZ, 0x1f, R25 ;  /* 0x0000001fff088819 */ /* 0x000fc80000011619 */
[----:B------:R-:W-:Y:S02]  /*03f0*/  @!P0 LEA.HI.SX32 R25, R25, R8, 0x14 ;  /* 0x0000000819198211 */ /* 0x000fe400078fa2ff */
[----:B------:R-:W-:-:S03]  /*0400*/  @!P1 MOV R8, RZ ;  /* 0x000000ff00089202 */ /* 0x000fc60000000f00 */
[----:B------:R-:W-:Y:S02]  /*0410*/  @!P0 IMAD R10, R25, -0x1e00, R29 ;  /* 0xffffe200190a8824 */ /* 0x000fe400078e021d */
[----:B------:R-:W1:Y:S01]  /*0420*/  @!P1 LDC.64 R28, c[0x0][0x390] ;  /* 0x0000e400ff1c9b82 */ /* 0x000e620000000a00 */
[----:B----4-:R-:W-:-:S04]  /*0430*/  @!P1 IMAD.HI R8, R9, -0x77777777, R8 ;  /* 0x8888888909089827 */ /* 0x010fc800078e0208 */
[----:B------:R-:W-:-:S04]  /*0440*/  @!P0 IMAD R25, R25, UR6, R6 ;  /* 0x0000000619198c24 */ /* 0x000fc8000f8e0206 */
[----:B------:R-:W-:Y:S01]  /*0450*/  @!P0 IMAD R10, R25, 0x1e00, R10 ;  /* 0x00001e00190a8824 */ /* 0x000fe200078e020a */
[----:B------:R-:W-:-:S04]  /*0460*/  @!P1 SHF.R.U32.HI R25, RZ, 0x1f, R8 ;  /* 0x0000001fff199819 */ /* 0x000fc80000011608 */
[----:B------:R-:W-:Y:S01]  /*0470*/  @!P1 LEA.HI.SX32 R25, R8, R25, 0x14 ;  /* 0x0000001908199211 */ /* 0x000fe200078fa2ff */
[----:B0-----:R-:W-:-:S04]  /*0480*/  @!P0 IMAD.WIDE R30, R10, 0x4, R26 ;  /* 0x000000040a1e8825 */ /* 0x001fc800078e021a */
[C---:B------:R-:W-:Y:S02]  /*0490*/  @!P1 IMAD R26, R25.reuse, -0x1e00, R9 ;  /* 0xffffe200191a9824 */ /* 0x040fe400078e0209 */
[----:B------:R-:W-:Y:S01]  /*04a0*/  @!P1 IMAD R25, R25, UR6, R22 ;  /* 0x0000000619199c24 */ /* 0x000fe2000f8e0216 */
[----:B------:R-:W-:Y:S01]  /*04b0*/  @!P0 MOV R10, RZ ;  /* 0x000000ff000a8202 */ /* 0x000fe20000000f00 */
[----:B------:R0:W3:Y:S02]  /*04c0*/  @!P0 LDG.E.CONSTANT R9, desc[UR4][R30.64] ;  /* 0x000000041e098981 */ /* 0x0000e4000c1e9900 */
[----:B------:R-:W-:Y:S02]  /*04d0*/  @!P1 IMAD R26, R25, 0x1e00, R26 ;  /* 0x00001e00191a9824 */ /* 0x000fe400078e021a */
[----:B-----5:R-:W-:-:S04]  /*04e0*/  @!P0 IMAD.HI R8, R11, -0x77777777, R10 ;  /* 0x888888890b088827 */ /* 0x020fc800078e020a */
[----:B-1----:R-:W-:Y:S02]  /*04f0*/  @!P1 IMAD.WIDE R26, R26, 0x4, R28 ;  /* 0x000000041a1a9825 */ /* 0x002fe400078e021c */
[----:B------:R-:W0:Y:S01]  /*0500*/  @!P0 LDC.64 R28, c[0x0][0x390] ;  /* 0x0000e400ff1c8b82 */ /* 0x000e220000000a00 */
[----:B------:R-:W-:-:S03]  /*0510*/  @!P0 SHF.R.U32.HI R25, RZ, 0x1f, R8 ;  /* 0x0000001fff198819 */ /* 0x000fc60000011608 */
[----:B------:R-:W4:Y:S01]  /*0520*/  @!P1 LDG.E.CONSTANT R26, desc[UR4][R26.64] ;  /* 0x000000041a1a9981 */ /* 0x000f22000c1e9900 */
[----:B------:R-:W-:-:S05]  /*0530*/  @!P0 LEA.HI.SX32 R25, R8, R25, 0x14 ;  /* 0x0000001908198211 */ /* 0x000fca00078fa2ff */
[C---:B------:R-:W-:Y:S02]  /*0540*/  @!P0 IMAD R10, R25.reuse, -0x1e00, R11 ;  /* 0xffffe200190a8824 */ /* 0x040fe400078e020b */
[----:B------:R-:W-:-:S04]  /*0550*/  @!P0 IMAD R25, R25, UR6, R6 ;  /* 0x0000000619198c24 */ /* 0x000fc8000f8e0206 */
[----:B------:R-:W-:Y:S02]  /*0560*/  @!P0 IMAD R10, R25, 0x1e00, R10 ;  /* 0x00001e00190a8824 */ /* 0x000fe400078e020a */
[----:B------:R-:W-:-:S04]  /*0570*/  @!P1 IMAD.HI R8, R13, -0x77777777, R12 ;  /* 0x888888890d089827 */ /* 0x000fc800078e020c */
[----:B0-----:R-:W-:Y:S02]  /*0580*/  @!P0 IMAD.WIDE R30, R10, 0x4, R28 ;  /* 0x000000040a1e8825 */ /* 0x001fe400078e021c */
[----:B------:R-:W0:Y:S01]  /*0590*/  @!P1 LDC.64 R28, c[0x0][0x390] ;  /* 0x0000e400ff1c9b82 */ /* 0x000e220000000a00 */
[----:B------:R-:W-:-:S03]  /*05a0*/  @!P1 SHF.R.U32.HI R11, RZ, 0x1f, R8 ;  /* 0x0000001fff0b9819 */ /* 0x000fc60000011608 */
[----:B------:R-:W5:Y:S01]  /*05b0*/  @!P0 LDG.E.CONSTANT R30, desc[UR4][R30.64] ;  /* 0x000000041e1e8981 */ /* 0x000f62000c1e9900 */
[----:B------:R-:W-:Y:S01]  /*05c0*/  @!P1 LEA.HI.SX32 R11, R8, R11, 0x14 ;  /* 0x0000000b080b9211 */ /* 0x000fe200078fa2ff */
[----:B------:R-:W-:-:S04]  /*05d0*/  @!P0 IMAD.HI R8, R15, -0x77777777, R14 ;  /* 0x888888890f088827 */ /* 0x000fc800078e020e */
[C---:B------:R-:W-:Y:S02]  /*05e0*/  @!P1 IMAD R13, R11.reuse, -0x1e00, R13 ;  /* 0xffffe2000b0d9824 */ /* 0x040fe400078e020d */
[----:B------:R-:W-:Y:S01]  /*05f0*/  @!P1 IMAD R10, R11, UR6, R22 ;  /* 0x000000060b0a9c24 */ /* 0x000fe2000f8e0216 */
[----:B------:R-:W-:-:S03]  /*0600*/  @!P0 SHF.R.U32.HI R11, RZ, 0x1f, R8 ;  /* 0x0000001fff0b8819 */ /* 0x000fc60000011608 */
[----:B------:R-:W-:-:S04]  /*0610*/  @!P1 IMAD R13, R10, 0x1e00, R13 ;  /* 0x00001e000a0d9824 */ /* 0x000fc800078e020d */
[----:B0-----:R-:W-:Y:S01]  /*0620*/  @!P1 IMAD.WIDE R28, R13, 0x4, R28 ;  /* 0x000000040d1c9825 */ /* 0x001fe200078e021c */
[----:B------:R-:W-:Y:S02]  /*0630*/  @!P0 LEA.HI.SX32 R13, R8, R11, 0x14 ;  /* 0x0000000b080d8211 */ /* 0x000fe400078fa2ff */
[----:B------:R-:W0:Y:S03]  /*0640*/  LDC.64 R10, c[0x0][0x388] ;  /* 0x0000e200ff0a7b82 */ /* 0x000e260000000a00 */
[C---:B------:R-:W-:Y:S01]  /*0650*/  @!P0 IMAD R12, R13.reuse, UR6, R6 ;  /* 0x000000060d0c8c24 */ /* 0x040fe2000f8e0206 */
[----:B------:R-:W5:Y:S01]  /*0660*/  @!P1 LDG.E.CONSTANT R28, desc[UR4][R28.64] ;  /* 0x000000041c1c9981 */ /* 0x000f62000c1e9900 */
[----:B------:R-:W-:-:S04]  /*0670*/  @!P0 IMAD R15, R13, -0x1e00, R15 ;  /* 0xffffe2000d0f8824 */ /* 0x000fc800078e020f */
[----:B------:R-:W-:Y:S02]  /*0680*/  @!P0 IMAD R15, R12, 0x1e00, R15 ;  /* 0x00001e000c0f8824 */ /* 0x000fe400078e020f */
[----:B------:R-:W1:Y:S01]  /*0690*/  @!P0 LDC.64 R12, c[0x0][0x390] ;  /* 0x0000e400ff0c8b82 */ /* 0x000e620000000a00 */
[----:B--2---:R-:W-:-:S04]  /*06a0*/  @!P1 IMAD.HI R8, R17, -0x77777777, R16 ;  /* 0x8888888911089827 */ /* 0x004fc800078e0210 */
[----:B0-----:R-:W-:Y:S01]  /*06b0*/  IMAD.WIDE R32, R23, 0x4, R10 ;  /* 0x0000000417207825 */ /* 0x001fe200078e020a */
[----:B------:R-:W-:-:S04]  /*06c0*/  @!P1 SHF.R.U32.HI R23, RZ, 0x1f, R8 ;  /* 0x0000001fff179819 */ /* 0x000fc80000011608 */
[----:B------:R-:W-:Y:S01]  /*06d0*/  @!P1 LEA.HI.SX32 R23, R8, R23, 0x14 ;  /* 0x0000001708179211 */ /* 0x000fe200078fa2ff */
[----:B------:R0:W3:Y:S04]  /*06e0*/  LDG.E.CONSTANT R14, desc[UR4][R32.64] ;  /* 0x00000004200e7981 */ /* 0x0000e8000c1e9900 */
[----:B------:R-:W-:Y:S02]  /*06f0*/  @!P1 IMAD R16, R23, -0x1e00, R17 ;  /* 0xffffe20017109824 */ /* 0x000fe400078e0211 */
[----:B-1----:R-:W-:-:S04]  /*0700*/  @!P0 IMAD.WIDE R12, R15, 0x4, R12 ;  /* 0x000000040f0c8825 */ /* 0x002fc800078e020c */
[----:B------:R-:W-:Y:S02]  /*0710*/  @!P1 IMAD R15, R23, UR6, R22 ;  /* 0x00000006170f9c24 */ /* 0x000fe4000f8e0216 */
[----:B------:R-:W-:Y:S01]  /*0720*/  IMAD.WIDE R24, R24, 0x4, R10 ;  /* 0x0000000418187825 */ /* 0x000fe200078e020a */
[----:B------:R-:W2:Y:S03]  /*0730*/  @!P0 LDG.E.CONSTANT R12, desc[UR4][R12.64] ;  /* 0x000000040c0c8981 */ /* 0x000ea6000c1e9900 */
[----:B------:R-:W-:Y:S01]  /*0740*/  @!P1 IMAD R15, R15, 0x1e00, R16 ;  /* 0x00001e000f0f9824 */ /* 0x000fe200078e0210 */
[----:B------:R1:W5:Y:S01]  /*0750*/  LDG.E.CONSTANT R8, desc[UR4][R24.64] ;  /* 0x0000000418087981 */ /* 0x000362000c1e9900 */
[----:B------:R-:W-:Y:S01]  /*0760*/  IMAD.WIDE R16, R18, 0x4, R10 ;  /* 0x0000000412107825 */ /* 0x000fe200078e020a */
[----:B------:R-:W-:-:S03]  /*0770*/  @!P0 MOV R18, RZ ;  /* 0x000000ff00128202 */ /* 0x000fc60000000f00 */
[----:B0-----:R-:W-:Y:S02]  /*0780*/  IMAD.WIDE R32, R20, 0x4, R10 ;  /* 0x0000000414207825 */ /* 0x001fe400078e020a */
[----:B------:R-:W0:Y:S01]  /*0790*/  @!P1 LDC.64 R10, c[0x0][0x390] ;  /* 0x0000e400ff0a9b82 */ /* 0x000e220000000a00 */
[----:B------:R-:W2:Y:S01]  /*07a0*/  LDG.E.CONSTANT R16, desc[UR4][R16.64] ;  /* 0x0000000410107981 */ /* 0x000ea2000c1e9900 */
[----:B------:R-:W-:Y:S01]  /*07b0*/  @!P0 IMAD.HI R18, R19, -0x77777777, R18 ;  /* 0x8888888913128827 */ /* 0x000fe200078e0212 */
[----:B------:R-:W-:Y:S02]  /*07c0*/  @!P1 MOV R20, RZ ;  /* 0x000000ff00149202 */ /* 0x000fe40000000f00 */
[----:B------:R-:W2:Y:S02]  /*07d0*/  LDG.E.CONSTANT R32, desc[UR4][R32.64] ;  /* 0x0000000420207981 */ /* 0x000ea4000c1e9900 */
[----:B------:R-:W-:-:S04]  /*07e0*/  @!P0 SHF.R.U32.HI R23, RZ, 0x1f, R18 ;  /* 0x0000001fff178819 */ /* 0x000fc80000011612 */
[----:B------:R-:W-:Y:S01]  /*07f0*/  @!P0 LEA.HI.SX32 R23, R18, R23, 0x14 ;  /* 0x0000001712178211 */ /* 0x000fe200078fa2ff */
[----:B------:R-:W-:-:S05]  /*0800*/  @!P1 IMAD.HI R18, R21, -0x77777777, R20 ;  /* 0x8888888915129827 */ /* 0x000fca00078e0214 */
[----:B-1----:R-:W-:-:S04]  /*0810*/  @!P1 SHF.R.U32.HI R25, RZ, 0x1f, R18 ;  /* 0x0000001fff199819 */ /* 0x002fc80000011612 */
[----:B------:R-:W-:Y:S01]  /*0820*/  @!P1 LEA.HI.SX32 R13, R18, R25, 0x14 ;  /* 0x00000019120d9211 */ /* 0x000fe200078fa2ff */
[C---:B------:R-:W-:Y:S02]  /*0830*/  @!P0 IMAD R18, R23.reuse, -0x1e00, R19 ;  /* 0xffffe20017128824 */ /* 0x040fe400078e0213 */
[----:B------:R-:W-:Y:S02]  /*0840*/  @!P0 IMAD R23, R23, UR6, R6 ;  /* 0x0000000617178c24 */ /* 0x000fe4000f8e0206 */
[----:B------:R-:W-:Y:S02]  /*0850*/  @!P1 IMAD R24, R13, -0x1e00, R21 ;  /* 0xffffe2000d189824 */ /* 0x000fe400078e0215 */
[----:B0-----:R-:W-:Y:S02]  /*0860*/  @!P1 IMAD.WIDE R20, R15, 0x4, R10 ;  /* 0x000000040f149825 */ /* 0x001fe400078e020a */
[----:B------:R-:W0:Y:S02]  /*0870*/  @!P1 LDC.64 R10, c[0x0][0x390] ;  /* 0x0000e400ff0a9b82 */ /* 0x000e240000000a00 */
[----:B------:R-:W-:-:S02]  /*0880*/  @!P0 IMAD R23, R23, 0x1e00, R18 ;  /* 0x00001e0017178824 */ /* 0x000fc400078e0212 */
[----:B------:R-:W-:Y:S01]  /*0890*/  @!P1 IMAD R13, R13, UR6, R22 ;  /* 0x000000060d0d9c24 */ /* 0x000fe2000f8e0216 */
[----:B------:R-:W2:Y:S03]  /*08a0*/  @!P1 LDG.E.CONSTANT R20, desc[UR4][R20.64] ;  /* 0x0000000414149981 */ /* 0x000ea6000c1e9900 */
[----:B------:R-:W1:Y:S01]  /*08b0*/  @!P0 LDC.64 R18, c[0x0][0x390] ;  /* 0x0000e400ff128b82 */ /* 0x000e620000000a00 */
[----:B------:R-:W-:-:S04]  /*08c0*/  @!P1 IMAD R13, R13, 0x1e00, R24 ;  /* 0x00001e000d0d9824 */ /* 0x000fc800078e0218 */
[----:B0-----:R-:W-:-:S06]  /*08d0*/  @!P1 IMAD.WIDE R10, R13, 0x4, R10 ;  /* 0x000000040d0a9825 */ /* 0x001fcc00078e020a */
[----:B------:R-:W2:Y:S01]  /*08e0*/  @!P1 LDG.E.CONSTANT R10, desc[UR4][R10.64] ;  /* 0x000000040a0a9981 */ /* 0x000ea2000c1e9900 */
[----:B-1----:R-:W-:-:S06]  /*08f0*/  @!P0 IMAD.WIDE R18, R23, 0x4, R18 ;  /* 0x0000000417128825 */ /* 0x002fcc00078e0212 */
[----:B------:R-:W2:Y:S01]  /*0900*/  @!P0 LDG.E.CONSTANT R18, desc[UR4][R18.64] ;  /* 0x0000000412128981 */ /* 0x000ea2000c1e9900 */
[----:B------:R-:W-:Y:S01]  /*0910*/  LOP3.LUT R24, R4, 0x7ffffffc, RZ, 0xc0, !PT ;  /* 0x7ffffffc04187812 */ /* 0x000fe200078ec0ff */
[----:B------:R-:W-:-:S03]  /*0920*/  HFMA2 R23, -RZ, RZ, 0, 0 ;  /* 0x00000000ff177431 */ /* 0x000fc600000001ff */
[----:B------:R-:W-:-:S04]  /*0930*/  IADD3 R4, PT, PT, -R24, 0x4, RZ ;  /* 0x0000000418047810 */ /* 0x000fc80007ffe1ff */
[----:B------:R-:W-:Y:S01]  /*0940*/  ISETP.NE.AND P2, PT, R4, RZ, PT ;  /* 0x000000ff0400720c */ /* 0x000fe20003f45270 */
[C---:B---3--:R-:W-:Y:S01]  /*0950*/  @!P0 FFMA R5, R14.reuse, R9, RZ ;  /* 0x000000090e058223 */ /* 0x048fe200000000ff */
[----:B----4-:R-:W-:-:S03]  /*0960*/  @!P1 FFMA R23, R14, R26, RZ ;  /* 0x0000001a0e179223 */ /* 0x010fc600000000ff */
[C---:B-----5:R-:W-:Y:S01]  /*0970*/  @!P0 FFMA R5, R8.reuse, R30, R5 ;  /* 0x0000001e08058223 */ /* 0x060fe20000000005 */
[----:B------:R-:W-:-:S03]  /*0980*/  @!P1 FFMA R23, R8, R28, R23 ;  /* 0x0000001c08179223 */ /* 0x000fc60000000017 */
[C---:B--2---:R-:W-:Y:S01]  /*0990*/  @!P0 FFMA R5, R16.reuse, R12, R5 ;  /* 0x0000000c10058223 */ /* 0x044fe20000000005 */
[----:B------:R-:W-:-:S04]  /*09a0*/  @!P1 FFMA R23, R16, R20, R23 ;  /* 0x0000001410179223 */ /* 0x000fc80000000017 */
[C---:B------:R-:W-:Y:S01]  /*09b0*/  @!P1 FFMA R23, R32.reuse, R10, R23 ;  /* 0x0000000a20179223 */ /* 0x040fe20000000017 */
[----:B------:R-:W-:Y:S01]  /*09c0*/  @!P0 FFMA R5, R32, R18, R5 ;  /* 0x0000001220058223 */ /* 0x000fe20000000005 */
[----:B------:R-:W-:Y:S06]  /*09d0*/  @!P2 BRA `(.L_x_67) ;  /* 0x0000000400dca947 */ /* 0x000fec0003800000 */
[----:B------:R-:W0:Y:S01]  /*09e0*/  LDC.64 R8, c[0x0][0x3a0] ;  /* 0x0000e800ff087b82 */ /* 0x000e220000000a00 */
[----:B------:R-:W-:-:S07]  /*09f0*/  IADD3 R25, PT, PT, R3, 0x4, RZ ;  /* 0x0000000403197810 */ /* 0x000fce0007ffe0ff */
[----:B------:R-:W1:Y:S08]  /*0a00*/  LDC.64 R10, c[0x0][0x398] ;  /* 0x0000e600ff0a7b82 */ /* 0x000e700000000a00 */
[----:B------:R-:W2:Y:S02]  /*0a10*/  LDC.64 R12, c[0x0][0x388] ;  /* 0x0000e200ff0c7b82 */ /* 0x000ea40000000a00 */
.L_x_68:
[----:B0-----:R-:W-:Y:S01]  /*0a20*/  IMAD.WIDE R34, R25, 0x4, R8 ;  /* 0x0000000419227825 */ /* 0x001fe200078e0208 */
[----:B------:R-:W-:-:S04]  /*0a30*/  ISETP.GE.AND P2, PT, R22, UR7, PT ;  /* 0x0000000716007c0c */ /* 0x000fc8000bf46270 */
[----:B------:R-:W3:Y:S09]  /*0a40*/  @!P0 LDG.E.CONSTANT R17, desc[UR4][R34.64] ;  /* 0x0000000422118981 */ /* 0x000ef2000c1e9900 */
[----:B------:R-:W4:Y:S01]  /*0a50*/  @!P2 LDG.E.CONSTANT R15, desc[UR4][R34.64] ;  /* 0x00000004220fa981 */ /* 0x000f22000c1e9900 */
[----:B-1----:R-:W-:-:S05]  /*0a60*/  IMAD.WIDE R36, R25, 0x4, R10 ;  /* 0x0000000419247825 */ /* 0x002fca00078e020a */
[----:B------:R-:W2:Y:S01]  /*0a70*/  LDG.E.CONSTANT R21, desc[UR4][R36.64] ;  /* 0x0000000424157981 */ /* 0x000ea2000c1e9900 */
[----:B------:R-:W-:-:S03]  /*0a80*/  @!P0 MOV R16, RZ ;  /* 0x000000ff00108202 */ /* 0x000fc60000000f00 */
[----:B------:R-:W5:Y:S04]  /*0a90*/  LDG.E.CONSTANT R31, desc[UR4][R36.64+0x8] ;  /* 0x00000804241f7981 */ /* 0x000f68000c1e9900 */
[----:B------:R-:W5:Y:S01]  /*0aa0*/  LDG.E.CONSTANT R33, desc[UR4][R36.64+0xc] ;  /* 0x00000c0424217981 */ /* 0x000f62000c1e9900 */
[----:B---3--:R-:W-:-:S05]  /*0ab0*/  @!P0 IMAD.HI R14, R17, -0x77777777, R16 ;  /* 0x88888889110e8827 */ /* 0x008fca00078e0210 */
[----:B------:R-:W-:-:S04]  /*0ac0*/  @!P0 SHF.R.U32.HI R19, RZ, 0x1f, R14 ;  /* 0x0000001fff138819 */ /* 0x000fc8000001160e */
[----:B------:R-:W-:Y:S02]  /*0ad0*/  @!P0 LEA.HI.SX32 R27, R14, R19, 0x14 ;  /* 0x000000130e1b8211 */ /* 0x000fe400078fa2ff */
[----:B------:R-:W-:-:S03]  /*0ae0*/  @!P2 MOV R14, RZ ;  /* 0x000000ff000ea202 */ /* 0x000fc60000000f00 */
[----:B------:R-:W-:Y:S02]  /*0af0*/  @!P0 IMAD R29, R27, -0x1e00, R17 ;  /* 0xffffe2001b1d8824 */ /* 0x000fe400078e0211 */
[----:B----4-:R-:W-:Y:S01]  /*0b00*/  @!P2 IMAD.HI R19, R15, -0x77777777, R14 ;  /* 0x888888890f13a827 */ /* 0x010fe200078e020e */
[----:B------:R-:W0:Y:S03]  /*0b10*/  @!P0 LDC.64 R16, c[0x0][0x390] ;  /* 0x0000e400ff108b82 */ /* 0x000e260000000a00 */
[----:B------:R-:W-:-:S04]  /*0b20*/  @!P0 IMAD R14, R27, UR7, R6 ;  /* 0x000000071b0e8c24 */ /* 0x000fc8000f8e0206 */
[----:B------:R-:W-:Y:S01]  /*0b30*/  @!P0 IMAD R29, R14, 0x1e00, R29 ;  /* 0x00001e000e1d8824 */ /* 0x000fe200078e021d */
[----:B------:R-:W-:-:S04]  /*0b40*/  @!P2 SHF.R.U32.HI R14, RZ, 0x1f, R19 ;  /* 0x0000001fff0ea819 */ /* 0x000fc80000011613 */
[----:B------:R-:W-:-:S05]  /*0b50*/  @!P2 LEA.HI.SX32 R19, R19, R14, 0x14 ;  /* 0x0000000e1313a211 */ /* 0x000fca00078fa2ff */
[C---:B------:R-:W-:Y:S02]  /*0b60*/  @!P2 IMAD R14, R19.reuse, -0x1e00, R15 ;  /* 0xffffe200130ea824 */ /* 0x040fe400078e020f */
[----:B------:R-:W-:-:S04]  /*0b70*/  @!P2 IMAD R19, R19, UR7, R22 ;  /* 0x000000071313ac24 */ /* 0x000fc8000f8e0216 */
[----:B------:R-:W-:Y:S02]  /*0b80*/  @!P2 IMAD R15, R19, 0x1e00, R14 ;  /* 0x00001e00130fa824 */ /* 0x000fe400078e020e */
[----:B------:R-:W1:Y:S01]  /*0b90*/  @!P2 LDC.64 R18, c[0x0][0x390] ;  /* 0x0000e400ff12ab82 */ /* 0x000e620000000a00 */
[----:B0-----:R-:W-:Y:S02]  /*0ba0*/  @!P0 IMAD.WIDE R28, R29, 0x4, R16 ;  /* 0x000000041d1c8825 */ /* 0x001fe400078e0210 */
[----:B------:R-:W3:Y:S02]  /*0bb0*/  @!P0 LDG.E.CONSTANT R17, desc[UR4][R34.64+0x4] ;  /* 0x0000040422118981 */ /* 0x000ee4000c1e9900 */
[----:B--2---:R-:W-:Y:S02]  /*0bc0*/  IMAD.WIDE R26, R21, 0x4, R12 ;  /* 0x00000004151a7825 */ /* 0x004fe400078e020c */
[----:B------:R-:W2:Y:S04]  /*0bd0*/  @!P0 LDG.E.CONSTANT R16, desc[UR4][R28.64] ;  /* 0x000000041c108981 */ /* 0x000ea8000c1e9900 */
[----:B------:R0:W2:Y:S04]  /*0be0*/  LDG.E.CONSTANT R14, desc[UR4][R26.64] ;  /* 0x000000041a0e7981 */ /* 0x0000a8000c1e9900 */
[----:B------:R-:W4:Y:S01]  /*0bf0*/  LDG.E.CONSTANT R21, desc[UR4][R36.64+0x4] ;  /* 0x0000040424157981 */ /* 0x000f22000c1e9900 */
[----:B0-----:R-:W0:Y:S01]  /*0c00*/  @!P0 LDC.64 R26, c[0x0][0x390] ;  /* 0x0000e400ff1a8b82 */ /* 0x001e220000000a00 */
[----:B-1----:R-:W-:-:S02]  /*0c10*/  @!P2 IMAD.WIDE R18, R15, 0x4, R18 ;  /* 0x000000040f12a825 */ /* 0x002fc400078e0212 */
[----:B------:R-:W5:Y:S04]  /*0c20*/  @!P2 LDG.E.CONSTANT R15, desc[UR4][R34.64+0x4] ;  /* 0x00000404220fa981 */ /* 0x000f68000c1e9900 */
[----:B------:R-:W4:Y:S01]  /*0c30*/  @!P2 LDG.E.CONSTANT R18, desc[UR4][R18.64] ;  /* 0x000000041212a981 */ /* 0x000f22000c1e9900 */
[----:B--2---:R-:W-:Y:S01]  /*0c40*/  @!P0 FFMA R5, R16, R14, R5 ;  /* 0x0000000e10058223 */ /* 0x004fe20000000005 */
[----:B------:R-:W-:-:S05]  /*0c50*/  @!P0 MOV R16, RZ ;  /* 0x000000ff00108202 */ /* 0x000fca0000000f00 */
[----:B---3--:R-:W-:-:S04]  /*0c60*/  @!P0 IMAD.HI R29, R17, -0x77777777, R16 ;  /* 0x88888889111d8827 */ /* 0x008fc800078e0210 */
[----:B----4-:R-:W-:Y:S01]  /*0c70*/  @!P2 FFMA R23, R18, R14, R23 ;  /* 0x0000000e1217a223 */ /* 0x010fe20000000017 */
[----:B------:R-:W-:-:S04]  /*0c80*/  @!P0 SHF.R.U32.HI R14, RZ, 0x1f, R29 ;  /* 0x0000001fff0e8819 */ /* 0x000fc8000001161d */
[----:B------:R-:W-:Y:S02]  /*0c90*/  @!P0 LEA.HI.SX32 R29, R29, R14, 0x14 ;  /* 0x0000000e1d1d8211 */ /* 0x000fe400078fa2ff */
[----:B------:R-:W-:-:S05]  /*0ca0*/  @!P2 MOV R14, RZ ;  /* 0x000000ff000ea202 */ /* 0x000fca0000000f00 */
[----:B-----5:R-:W-:-:S05]  /*0cb0*/  @!P2 IMAD.HI R19, R15, -0x77777777, R14 ;  /* 0x888888890f13a827 */ /* 0x020fca00078e020e */
[----:B------:R-:W-:-:S04]  /*0cc0*/  @!P2 SHF.R.U32.HI R14, RZ, 0x1f, R19 ;  /* 0x0000001fff0ea819 */ /* 0x000fc80000011613 */
[----:B------:R-:W-:-:S05]  /*0cd0*/  @!P2 LEA.HI.SX32 R19, R19, R14, 0x14 ;  /* 0x0000000e1313a211 */ /* 0x000fca00078fa2ff */
[C---:B------:R-:W-:Y:S02]  /*0ce0*/  @!P2 IMAD R14, R19.reuse, -0x1e00, R15 ;  /* 0xffffe200130ea824 */ /* 0x040fe400078e020f */
[----:B------:R-:W-:Y:S02]  /*0cf0*/  @!P2 IMAD R15, R19, UR7, R22 ;  /* 0x00000007130fac24 */ /* 0x000fe4000f8e0216 */
[----:B------:R-:W1:Y:S01]  /*0d00*/  @!P2 LDC.64 R18, c[0x0][0x390] ;  /* 0x0000e400ff12ab82 */ /* 0x000e620000000a00 */
[C---:B------:R-:W-:Y:S02]  /*0d10*/  @!P0 IMAD R16, R29.reuse, -0x1e00, R17 ;  /* 0xffffe2001d108824 */ /* 0x040fe400078e0211 */
[----:B------:R-:W-:Y:S01]  /*0d20*/  @!P0 IMAD R29, R29, UR7, R6 ;  /* 0x000000071d1d8c24 */ /* 0x000fe2000f8e0206 */
[----:B------:R-:W2:Y:S03]  /*0d30*/  @!P2 LDG.E.CONSTANT R17, desc[UR4][R34.64+0x8] ;  /* 0x000008042211a981 */ /* 0x000ea6000c1e9900 */
[----:B------:R-:W-:-:S02]  /*0d40*/  @!P0 IMAD R29, R29, 0x1e00, R16 ;  /* 0x00001e001d1d8824 */ /* 0x000fc400078e0210 */
[----:B------:R-:W-:Y:S02]  /*0d50*/  @!P2 IMAD R15, R15, 0x1e00, R14 ;  /* 0x00001e000f0fa824 */ /* 0x000fe400078e020e */
[----:B0-----:R-:W-:-:S04]  /*0d60*/  @!P0 IMAD.WIDE R26, R29, 0x4, R26 ;  /* 0x000000041d1a8825 */ /* 0x001fc800078e021a */
[----:B------:R-:W-:Y:S01]  /*0d70*/  IMAD.WIDE R20, R21, 0x4, R12 ;  /* 0x0000000415147825 */ /* 0x000fe200078e020c */
[----:B------:R-:W3:Y:S04]  /*0d80*/  @!P0 LDG.E.CONSTANT R14, desc[UR4][R26.64] ;  /* 0x000000041a0e8981 */ /* 0x000ee8000c1e9900 */
[----:B------:R0:W3:Y:S01]  /*0d90*/  LDG.E.CONSTANT R16, desc[UR4][R20.64] ;  /* 0x0000000414107981 */ /* 0x0000e2000c1e9900 */
[----:B-1----:R-:W-:-:S03]  /*0da0*/  @!P2 IMAD.WIDE R18, R15, 0x4, R18 ;  /* 0x000000040f12a825 */ /* 0x002fc600078e0212 */
[----:B------:R-:W4:Y:S04]  /*0db0*/  @!P0 LDG.E.CONSTANT R15, desc[UR4][R34.64+0x8] ;  /* 0x00000804220f8981 */ /* 0x000f28000c1e9900 */
[----:B------:R-:W5:Y:S04]  /*0dc0*/  @!P2 LDG.E.CONSTANT R18, desc[UR4][R18.64] ;  /* 0x000000041212a981 */ /* 0x000f68000c1e9900 */
[----:B------:R-:W2:Y:S04]  /*0dd0*/  @!P2 LDG.E.CONSTANT R21, desc[UR4][R34.64+0xc] ;  /* 0x00000c042215a981 */ /* 0x000ea8000c1e9900 */
[----:B------:R-:W2:Y:S01]  /*0de0*/  @!P0 LDG.E.CONSTANT R19, desc[UR4][R34.64+0xc] ;  /* 0x00000c0422138981 */ /* 0x000ea2000c1e9900 */
[----:B0-----:R-:W-:Y:S01]  /*0df0*/  @!P2 MOV R20, RZ ;  /* 0x000000ff0014a202 */ /* 0x001fe20000000f00 */
[----:B---3--:R-:W-:Y:S01]  /*0e00*/  @!P0 FFMA R5, R14, R16, R5 ;  /* 0x000000100e058223 */ /* 0x008fe20000000005 */
[----:B------:R-:W-:-:S05]  /*0e10*/  @!P0 MOV R14, RZ ;  /* 0x000000ff000e8202 */ /* 0x000fca0000000f00 */
[----:B----4-:R-:W-:-:S04]  /*0e20*/  @!P0 IMAD.HI R14, R15, -0x77777777, R14 ;  /* 0x888888890f0e8827 */ /* 0x010fc800078e020e */
[----:B-----5:R-:W-:Y:S01]  /*0e30*/  @!P2 FFMA R23, R18, R16, R23 ;  /* 0x000000101217a223 */ /* 0x020fe20000000017 */
[----:B------:R-:W-:Y:S02]  /*0e40*/  @!P2 MOV R16, RZ ;  /* 0x000000ff0010a202 */ /* 0x000fe40000000f00 */
[----:B------:R-:W-:-:S03]  /*0e50*/  @!P0 SHF.R.U32.HI R27, RZ, 0x1f, R14 ;  /* 0x0000001fff1b8819 */ /* 0x000fc6000001160e */
[----:B--2---:R-:W-:Y:S01]  /*0e60*/  @!P2 IMAD.HI R29, R17, -0x77777777, R16 ;  /* 0x88888889111da827 */ /* 0x004fe200078e0210 */
[----:B------:R-:W-:-:S04]  /*0e70*/  @!P0 LEA.HI.SX32 R27, R14, R27, 0x14 ;  /* 0x0000001b0e1b8211 */ /* 0x000fc800078fa2ff */
[----:B------:R-:W-:-:S04]  /*0e80*/  @!P2 SHF.R.U32.HI R14, RZ, 0x1f, R29 ;  /* 0x0000001fff0ea819 */ /* 0x000fc8000001161d */
[----:B------:R-:W-:Y:S01]  /*0e90*/  @!P2 LEA.HI.SX32 R29, R29, R14, 0x14 ;  /* 0x0000000e1d1da211 */ /* 0x000fe200078fa2ff */
[C---:B------:R-:W-:Y:S02]  /*0ea0*/  @!P0 IMAD R14, R27.reuse, -0x1e00, R15 ;  /* 0xffffe2001b0e8824 */ /* 0x040fe400078e020f */
[----:B------:R-:W-:-:S04]  /*0eb0*/  @!P0 IMAD R27, R27, UR7, R6 ;  /* 0x000000071b1b8c24 */ /* 0x000fc8000f8e0206 */
[----:B------:R-:W-:Y:S02]  /*0ec0*/  @!P0 IMAD R27, R27, 0x1e00, R14 ;  /* 0x00001e001b1b8824 */ /* 0x000fe400078e020e */
[----:B------:R-:W0:Y:S01]  /*0ed0*/  @!P0 LDC.64 R14, c[0x0][0x390] ;  /* 0x0000e400ff0e8b82 */ /* 0x000e220000000a00 */
[C---:B------:R-:W-:Y:S02]  /*0ee0*/  @!P2 IMAD R17, R29.reuse, -0x1e00, R17 ;  /* 0xffffe2001d11a824 */ /* 0x040fe400078e0211 */
[----:B------:R-:W-:Y:S02]  /*0ef0*/  @!P2 IMAD R18, R29, UR7, R22 ;  /* 0x000000071d12ac24 */ /* 0x000fe4000f8e0216 */
[----:B0-----:R-:W-:-:S03]  /*0f00*/  @!P0 IMAD.WIDE R14, R27, 0x4, R14 ;  /* 0x000000041b0e8825 */ /* 0x001fc600078e020e */
[----:B------:R-:W0:Y:S01]  /*0f10*/  @!P2 LDC.64 R26, c[0x0][0x390] ;  /* 0x0000e400ff1aab82 */ /* 0x000e220000000a00 */
[----:B------:R-:W-:Y:S02]  /*0f20*/  @!P2 IMAD R18, R18, 0x1e00, R17 ;  /* 0x00001e001212a824 */ /* 0x000fe400078e0211 */
[----:B------:R1:W2:Y:S02]  /*0f30*/  @!P0 LDG.E.CONSTANT R14, desc[UR4][R14.64] ;  /* 0x000000040e0e8981 */ /* 0x0002a4000c1e9900 */
[----:B0-----:R-:W-:Y:S01]  /*0f40*/  @!P2 IMAD.WIDE R26, R18, 0x4, R26 ;  /* 0x00000004121aa825 */ /* 0x001fe200078e021a */
[----:B------:R-:W-:-:S05]  /*0f50*/  @!P0 MOV R18, RZ ;  /* 0x000000ff00128202 */ /* 0x000fca0000000f00 */
[----:B------:R-:W-:Y:S01]  /*0f60*/  @!P0 IMAD.HI R18, R19, -0x77777777, R18 ;  /* 0x8888888913128827 */ /* 0x000fe200078e0212 */
[----:B------:R-:W3:Y:S04]  /*0f70*/  @!P2 LDG.E.CONSTANT R26, desc[UR4][R26.64] ;  /* 0x000000041a1aa981 */ /* 0x000ee8000c1e9900 */
[----:B------:R-:W-:-:S04]  /*0f80*/  @!P0 SHF.R.U32.HI R29, RZ, 0x1f, R18 ;  /* 0x0000001fff1d8819 */ /* 0x000fc80000011612 */
[----:B------:R-:W-:Y:S01]  /*0f90*/  @!P0 LEA.HI.SX32 R29, R18, R29, 0x14 ;  /* 0x0000001d121d8211 */ /* 0x000fe200078fa2ff */
[----:B-1----:R-:W-:-:S04]  /*0fa0*/  @!P2 IMAD.HI R15, R21, -0x77777777, R20 ;  /* 0x88888889150fa827 */ /* 0x002fc800078e0214 */
[C---:B------:R-:W-:Y:S02]  /*0fb0*/  @!P0 IMAD R18, R29.reuse, -0x1e00, R19 ;  /* 0xffffe2001d128824 */ /* 0x040fe400078e0213 */
[----:B------:R-:W-:Y:S02]  /*0fc0*/  @!P0 IMAD R29, R29, UR7, R6 ;  /* 0x000000071d1d8c24 */ /* 0x000fe4000f8e0206 */
[----:B------:R-:W-:-:S04]  /*0fd0*/  IMAD.WIDE R16, R31, 0x4, R12 ;  /* 0x000000041f107825 */ /* 0x000fc800078e020c */
[----:B------:R-:W-:Y:S01]  /*0fe0*/  @!P0 IMAD R29, R29, 0x1e00, R18 ;  /* 0x00001e001d1d8824 */ /* 0x000fe200078e0212 */
[----:B------:R-:W-:Y:S01]  /*0ff0*/  @!P2 SHF.R.U32.HI R18, RZ, 0x1f, R15 ;  /* 0x0000001fff12a819 */ /* 0x000fe2000001160f */
[----:B------:R0:W2:Y:S03]  /*1000*/  LDG.E.CONSTANT R28, desc[UR4][R16.64] ;  /* 0x00000004101c7981 */ /* 0x0000a6000c1e9900 */
[----:B------:R-:W-:Y:S02]  /*1010*/  @!P2 LEA.HI.SX32 R15, R15, R18, 0x14 ;  /* 0x000000120f0fa211 */ /* 0x000fe400078fa2ff */
[----:B------:R-:W1:Y:S08]  /*1020*/  @!P2 LDC.64 R18, c[0x0][0x390] ;  /* 0x0000e400ff12ab82 */ /* 0x000e700000000a00 */
[----:B0-----:R-:W0:Y:S01]  /*1030*/  @!P0 LDC.64 R16, c[0x0][0x390] ;  /* 0x0000e400ff108b82 */ /* 0x001e220000000a00 */
[----:B------:R-:W-:-:S02]  /*1040*/  @!P2 IMAD R20, R15, -0x1e00, R21 ;  /* 0xffffe2000f14a824 */ /* 0x000fc400078e0215 */
[----:B------:R-:W-:-:S04]  /*1050*/  @!P2 IMAD R15, R15, UR7, R22 ;  /* 0x000000070f0fac24 */ /* 0x000fc8000f8e0216 */
[----:B------:R-:W-:Y:S02]  /*1060*/  @!P2 IMAD R15, R15, 0x1e00, R20 ;  /* 0x00001e000f0fa824 */ /* 0x000fe400078e0214 */
[----:B------:R-:W-:-:S06]  /*1070*/  IMAD.WIDE R20, R33, 0x4, R12 ;  /* 0x0000000421147825 */ /* 0x000fcc00078e020c */
[----:B------:R-:W4:Y:S01]  /*1080*/  LDG.E.CONSTANT R20, desc[UR4][R20.64] ;  /* 0x0000000414147981 */ /* 0x000f22000c1e9900 */
[----:B-1----:R-:W-:-:S06]  /*1090*/  @!P2 IMAD.WIDE R18, R15, 0x4, R18 ;  /* 0x000000040f12a825 */ /* 0x002fcc00078e0212 */
[----:B------:R-:W4:Y:S01]  /*10a0*/  @!P2 LDG.E.CONSTANT R18, desc[UR4][R18.64] ;  /* 0x000000041212a981 */ /* 0x000f22000c1e9900 */
[----:B0-----:R-:W-:-:S06]  /*10b0*/  @!P0 IMAD.WIDE R16, R29, 0x4, R16 ;  /* 0x000000041d108825 */ /* 0x001fcc00078e0210 */
[----:B------:R-:W5:Y:S01]  /*10c0*/  @!P0 LDG.E.CONSTANT R16, desc[UR4][R16.64] ;  /* 0x0000000410108981 */ /* 0x000f62000c1e9900 */
[----:B------:R-:W-:-:S04]  /*10d0*/  IADD3 R4, PT, PT, R4, 0x4, RZ ;  /* 0x0000000404047810 */ /* 0x000fc80007ffe0ff */
[----:B------:R-:W-:Y:S02]  /*10e0*/  ISETP.NE.AND P1, PT, R4, RZ, PT ;  /* 0x000000ff0400720c */ /* 0x000fe40003f25270 */
[----:B------:R-:W-:Y:S01]  /*10f0*/  IADD3 R25, PT, PT, R25, 0x4, RZ ;  /* 0x0000000419197810 */ /* 0x000fe20007ffe0ff */
[-C--:B--2---:R-:W-:Y:S01]  /*1100*/  @!P0 FFMA R5, R14, R28.reuse, R5 ;  /* 0x0000001c0e058223 */ /* 0x084fe20000000005 */
[----:B---3--:R-:W-:-:S04]  /*1110*/  @!P2 FFMA R23, R26, R28, R23 ;  /* 0x0000001c1a17a223 */ /* 0x008fc80000000017 */
[-C--:B----4-:R-:W-:Y:S01]  /*1120*/  @!P2 FFMA R23, R18, R20.reuse, R23 ;  /* 0x000000141217a223 */ /* 0x090fe20000000017 */
[----:B-----5:R-:W-:-:S04]  /*1130*/  @!P0 FFMA R5, R16, R20, R5 ;  /* 0x0000001410058223 */ /* 0x020fc80000000005 */
[----:B------:R-:W-:Y:S05]  /*1140*/  @P1 BRA `(.L_x_68) ;  /* 0xfffffff800341947 */ /* 0x000fea000383ffff */
.L_x_67:
[----:B------:R-:W-:Y:S05]  /*1150*/  BSYNC.RECONVERGENT B1 ;  /* 0x0000000000017941 */ /* 0x000fea0003800200 */
.L_x_66:
        /* <DEDUP_REMOVED lines=10> */
.L_x_69:
[----:B------:R-:W-:Y:S01]  /*1200*/  ISETP.GE.AND P2, PT, R4, UR8, PT ;  /* 0x0000000804007c0c */ /* 0x000fe2000bf46270 */
[----:B0-----:R-:W-:-:S04]  /*1210*/  IMAD.WIDE R26, R3, 0x4, R8 ;  /* 0x00000004031a7825 */ /* 0x001fc800078e0208 */
[----:B--2---:R-:W-:Y:S01]  /*1220*/  IMAD.WIDE R24, R3, 0x4, R10 ;  /* 0x0000000403187825 */ /* 0x004fe200078e020a */
[----:B------:R-:W2:Y:S01]  /*1230*/  @!P1 LDG.E.CONSTANT R19, desc[UR4][R26.64] ;  /* 0x000000041a139981 */ /* 0x000ea2000c1e9900 */
[----:B------:R-:W-:Y:S01]  /*1240*/  @!P1 MOV R18, RZ ;  /* 0x000000ff00129202 */ /* 0x000fe20000000f00 */
[----:B------:R-:W0:Y:S03]  /*1250*/  @!P1 LDC.64 R16, c[0x0][0x390] ;  /* 0x0000e400ff109b82 */ /* 0x000e260000000a00 */
[----:B------:R-:W3:Y:S04]  /*1260*/  LDG.E.CONSTANT R25, desc[UR4][R24.64] ;  /* 0x0000000418197981 */ /* 0x000ee8000c1e9900 */
[----:B------:R-:W4:Y:S01]  /*1270*/  @!P2 LDG.E.CONSTANT R21, desc[UR4][R26.64] ;  /* 0x000000041a15a981 */ /* 0x000f22000c1e9900 */
[----:B------:R-:W-:Y:S01]  /*1280*/  @!P2 MOV R20, RZ ;  /* 0x000000ff0014a202 */ /* 0x000fe20000000f00 */
[----:B------:R-:W1:Y:S01]  /*1290*/  @!P2 LDC.64 R14, c[0x0][0x390] ;  /* 0x0000e400ff0eab82 */ /* 0x000e620000000a00 */
[----:B--2---:R-:W-:-:S05]  /*12a0*/  @!P1 IMAD.HI R18, R19, -0x77777777, R18 ;  /* 0x8888888913129827 */ /* 0x004fca00078e0212 */
[----:B------:R-:W-:Y:S01]  /*12b0*/  @!P1 SHF.R.U32.HI R29, RZ, 0x1f, R18 ;  /* 0x0000001fff1d9819 */ /* 0x000fe20000011612 */
[----:B----4-:R-:W-:-:S03]  /*12c0*/  @!P2 IMAD.HI R20, R21, -0x77777777, R20 ;  /* 0x888888891514a827 */ /* 0x010fc600078e0214 */
[----:B------:R-:W-:Y:S02]  /*12d0*/  @!P1 LEA.HI.SX32 R29, R18, R29, 0x14 ;  /* 0x0000001d121d9211 */ /* 0x000fe400078fa2ff */
[----:B------:R-:W-:-:S04]  /*12e0*/  @!P2 SHF.R.U32.HI R31, RZ, 0x1f, R20 ;  /* 0x0000001fff1fa819 */ /* 0x000fc80000011614 */
[----:B------:R-:W-:Y:S01]  /*12f0*/  @!P2 LEA.HI.SX32 R31, R20, R31, 0x14 ;  /* 0x0000001f141fa211 */ /* 0x000fe200078fa2ff */
[C---:B------:R-:W-:Y:S02]  /*1300*/  @!P1 IMAD R18, R29.reuse, -0x1e00, R19 ;  /* 0xffffe2001d129824 */ /* 0x040fe400078e0213 */
[----:B------:R-:W-:Y:S02]  /*1310*/  @!P1 IMAD R29, R29, UR8, R6 ;  /* 0x000000081d1d9c24 */ /* 0x000fe4000f8e0206 */
[C---:B------:R-:W-:Y:S02]  /*1320*/  @!P2 IMAD R20, R31.reuse, -0x1e00, R21 ;  /* 0xffffe2001f14a824 */ /* 0x040fe400078e0215 */
[----:B------:R-:W-:Y:S02]  /*1330*/  @!P2 IMAD R19, R31, UR8, R4 ;  /* 0x000000081f13ac24 */ /* 0x000fe4000f8e0204 */
[----:B------:R-:W-:Y:S02]  /*1340*/  @!P1 IMAD R29, R29, 0x1e00, R18 ;  /* 0x00001e001d1d9824 */ /* 0x000fe400078e0212 */
[----:B------:R-:W-:-:S02]  /*1350*/  @!P2 IMAD R21, R19, 0x1e00, R20 ;  /* 0x00001e001315a824 */ /* 0x000fc400078e0214 */
[----:B---3--:R-:W-:-:S04]  /*1360*/  IMAD.WIDE R18, R25, 0x4, R12 ;  /* 0x0000000419127825 */ /* 0x008fc800078e020c */
[----:B0-----:R-:W-:Y:S02]  /*1370*/  @!P1 IMAD.WIDE R16, R29, 0x4, R16 ;  /* 0x000000041d109825 */ /* 0x001fe400078e0210 */
[----:B------:R-:W2:Y:S02]  /*1380*/  LDG.E.CONSTANT R18, desc[UR4][R18.64] ;  /* 0x0000000412127981 */ /* 0x000ea4000c1e9900 */
[----:B-1----:R-:W-:Y:S02]  /*1390*/  @!P2 IMAD.WIDE R14, R21, 0x4, R14 ;  /* 0x00000004150ea825 */ /* 0x002fe400078e020e */
[----:B------:R-:W2:Y:S04]  /*13a0*/  @!P1 LDG.E.CONSTANT R16, desc[UR4][R16.64] ;  /* 0x0000000410109981 */ /* 0x000ea8000c1e9900 */
[----:B------:R-:W3:Y:S01]  /*13b0*/  @!P2 LDG.E.CONSTANT R14, desc[UR4][R14.64] ;  /* 0x000000040e0ea981 */ /* 0x000ee2000c1e9900 */
[----:B------:R-:W-:-:S04]  /*13c0*/  IADD3 R7, PT, PT, R7, 0x1, RZ ;  /* 0x0000000107077810 */ /* 0x000fc80007ffe0ff */
[----:B------:R-:W-:Y:S02]  /*13d0*/  ISETP.NE.AND P0, PT, R7, RZ, PT ;  /* 0x000000ff0700720c */ /* 0x000fe40003f05270 */
[----:B------:R-:W-:Y:S01]  /*13e0*/  IADD3 R3, PT, PT, R3, 0x1, RZ ;  /* 0x0000000103037810 */ /* 0x000fe20007ffe0ff */
[C---:B--2---:R-:W-:Y:S01]  /*13f0*/  @!P1 FFMA R5, R18.reuse, R16, R5 ;  /* 0x0000001012059223 */ /* 0x044fe20000000005 */
[----:B---3--:R-:W-:-:S09]  /*1400*/  @!P2 FFMA R23, R18, R14, R23 ;  /* 0x0000000e1217a223 */ /* 0x008fd20000000017 */
[----:B------:R-:W-:Y:S05]  /*1410*/  @P0 BRA `(.L_x_69) ;  /* 0xfffffffc00780947 */ /* 0x000fea000383ffff */
.L_x_65:
[----:B------:R-:W-:Y:S05]  /*1420*/  BSYNC.RECONVERGENT B0 ;  /* 0x0000000000007941 */ /* 0x000fea0003800200 */
.L_x_64:
        /* <DEDUP_REMOVED lines=8> */
[----:B------:R-:W-:-:S04]  /*14b0*/  ISETP.NE.AND P0, PT, R4, 0x1, PT ;  /* 0x000000010400780c */ /* 0x000fc80003f05270 */
[----:B------:R-:W-:-:S05]  /*14c0*/  SHF.R.U32.HI R7, RZ, 0xf, R6 ;  /* 0x0000000fff077819 */ /* 0x000fca0000011606 */
[C---:B------:R-:W-:Y:S02]  /*14d0*/  IMAD R0, R7.reuse, -0xc000, R0 ;  /* 0xffff400007007824 */ /* 0x040fe400078e0200 */
[----:B------:R-:W-:-:S04]  /*14e0*/  IMAD R7, R7, UR6, R8 ;  /* 0x0000000607077c24 */ /* 0x000fc8000f8e0208 */
[----:B------:R-:W-:-:S04]  /*14f0*/  IMAD R7, R7, 0xc000, R0 ;  /* 0x0000c00007077824 */ /* 0x000fc800078e0200 */
[----:B0-----:R-:W-:-:S05]  /*1500*/  IMAD.WIDE R2, R7, 0x4, R2 ;  /* 0x0000000407027825 */ /* 0x001fca00078e0202 */
[----:B------:R0:W-:Y:S01]  /*1510*/  STG.E desc[UR4][R2.64], R5 ;  /* 0x0000000502007986 */ /* 0x0001e2000c101904 */
[----:B------:R-:W-:Y:S05]  /*1520*/  @!P0 EXIT ;  /* 0x000000000000894d */ /* 0x000fea0003800000 */
[----:B------:R-:W-:Y:S01]  /*1530*/  STG.E desc[UR4][R2.64+0x30000], R23 ;  /* 0x0300001702007986 */ /* 0x000fe2000c101904 */
[----:B------:R-:W-:Y:S05]  /*1540*/  EXIT ;  /* 0x000000000000794d */ /* 0x000fea0003800000 */
.L_x_70:
        /* <DEDUP_REMOVED lines=11> */
.L_x_93:


//--------------------- .text._Z15bev_pool_kernelIffLi2ELi1ELi1ELi1ELb1EEviiPKT_S2_PKiS4_S4_S4_PS0_ --------------------------
	.section	.text._Z15bev_pool_kernelIffLi2ELi1ELi1ELi1ELb1EEviiPKT_S2_PKiS4_S4_S4_PS0_,"ax",@progbits
	.align	128
        .global         _Z15bev_pool_kernelIffLi2ELi1ELi1ELi1ELb1EEviiPKT_S2_PKiS4_S4_S4_PS0_
        .type           _Z15bev_pool_kernelIffLi2ELi1ELi1ELi1ELb1EEviiPKT_S2_PKiS4_S4_S4_PS0_,@function
        .size           _Z15bev_pool_kernelIffLi2ELi1ELi1ELi1ELb1EEviiPKT_S2_PKiS4_S4_S4_PS0_,(.L_x_94 - _Z15bev_pool_kernelIffLi2ELi1ELi1ELi1ELb1EEviiPKT_S2_PKiS4_S4_S4_PS0_)
        .other          _Z15bev_pool_kernelIffLi2ELi1ELi1ELi1ELb1EEviiPKT_S2_PKiS4_S4_S4_PS0_,@"STO_CUDA_ENTRY STV_DEFAULT"
_Z15bev_pool_kernelIffLi2ELi1ELi1ELi1ELb1EEviiPKT_S2_PKiS4_S4_S4_PS0_:
.text._Z15bev_pool_kernelIffLi2ELi1ELi1ELi1ELb1EEviiPKT_S2_PKiS4_S4_S4_PS0_:
        /* <DEDUP_REMOVED lines=14> */
[----:B0-----:R-:W-:-:S06]  /*00e0*/  IMAD.WIDE.U32 R4, R2, 0x4, R4 ;  /* 0x0000000402047825 */ /* 0x001fcc00078e0004 */
[----:B-1----:R-:W2:Y:S02]  /*00f0*/  LDG.E.CONSTANT R4, desc[UR4][R4.64] ;  /* 0x0000000404047981 */ /* 0x002ea4000c1e9900 */
[----:B--2---:R-:W-:-:S13]  /*0100*/  ISETP.NE.AND P0, PT, R4, -0x1, PT ;  /* 0xffffffff0400780c */ /* 0x004fda0003f05270 */
[----:B------:R-:W-:Y:S05]  /*0110*/  @!P0 EXIT ;  /* 0x000000000000894d */ /* 0x000fea0003800000 */
[----:B------:R-:W0:Y:S01]  /*0120*/  LDC.64 R6, c[0x0][0x3b0] ;  /* 0x0000ec00ff067b82 */ /* 0x000e220000000a00 */
[----:B------:R-:W1:Y:S01]  /*0130*/  LDCU UR7, c[0x0][0x380] ;  /* 0x00007000ff0777ac */ /* 0x000e620008000800 */
[----:B0-----:R-:W-:-:S05]  /*0140*/  IMAD.WIDE.U32 R6, R2, 0x4, R6 ;  /* 0x0000000402067825 */ /* 0x001fca00078e0006 */
[----:B------:R-:W2:Y:S01]  /*0150*/  LDG.E.CONSTANT R11, desc[UR4][R6.64] ;  /* 0x00000004060b7981 */ /* 0x000ea2000c1e9900 */
[----:B------:R-:W-:Y:S01]  /*0160*/  BSSY.RECONVERGENT B0, `(.L_x_71) ;  /* 0x00000e7000007945 */ /* 0x000fe20003800200 */
[----:B------:R-:W-:Y:S01]  /*0170*/  HFMA2 R5, -RZ, RZ, 0, 0 ;  /* 0x00000000ff057431 */ /* 0x000fe200000001ff */
[----:B------:R-:W-:Y:S02]  /*0180*/  MOV R0, RZ ;  /* 0x000000ff00007202 */ /* 0x000fe40000000f00 */
[----:B--2---:R-:W-:-:S13]  /*0190*/  ISETP.GT.AND P0, PT, R11, RZ, PT ;  /* 0x000000ff0b00720c */ /* 0x004fda0003f04270 */
[----:B-1----:R-:W-:Y:S05]  /*01a0*/  @!P0 BRA `(.L_x_72) ;  /* 0x0000000c00888947 */ /* 0x002fea0003800000 */
[----:B------:R-:W-:Y:S01]  /*01b0*/  ISETP.GE.U32.AND P0, PT, R11, 0x4, PT ;  /* 0x000000040b00780c */ /* 0x000fe20003f06070 */
[----:B------:R-:W-:Y:S01]  /*01c0*/  BSSY.RECONVERGENT B1, `(.L_x_73) ;  /* 0x00000ba000017945 */ /* 0x000fe20003800200 */
[----:B------:R-:W-:Y:S01]  /*01d0*/  IMAD.SHL.U32 R6, R3, 0x2, RZ ;  /* 0x0000000203067824 */ /* 0x000fe200078e00ff */
[----:B------:R-:W-:Y:S01]  /*01e0*/  LOP3.LUT R7, R11, 0x3, RZ, 0xc0, !PT ;  /* 0x000000030b077812 */ /* 0x000fe200078ec0ff */
[----:B------:R-:W-:Y:S01]  /*01f0*/  IMAD.MOV.U32 R5, RZ, RZ, RZ ;  /* 0x000000ffff057224 */ /* 0x000fe200078e00ff */
[----:B------:R-:W-:Y:S02]  /*0200*/  MOV R9, RZ ;  /* 0x000000ff00097202 */ /* 0x000fe40000000f00 */
[----:B------:R-:W-:-:S06]  /*0210*/  MOV R0, RZ ;  /* 0x000000ff00007202 */ /* 0x000fcc0000000f00 */
[----:B------:R-:W-:Y:S05]  /*0220*/  @!P0 BRA `(.L_x_74) ;  /* 0x0000000800cc8947 */ /* 0x000fea0003800000 */
[----:B------:R-:W0:Y:S01]  /*0230*/  LDCU UR6, c[0x0][0x380] ;  /* 0x00007000ff0677ac */ /* 0x000e220008000800 */
[----:B------:R-:W1:Y:S01]  /*0240*/  LDC.64 R26, c[0x0][0x3a0] ;  /* 0x0000e800ff1a7b82 */ /* 0x000e620000000a00 */
[----:B------:R-:W-:-:S07]  /*0250*/  VIADD R8, R6, 0x1 ;  /* 0x0000000106087836 */ /* 0x000fce0000000000 */
        /* <DEDUP_REMOVED lines=22> */
[----:B------:R-:W1:Y:S01]  /*03c0*/  @!P1 LDC.64 R14, c[0x0][0x390] ;  /* 0x0000e400ff0e9b82 */ /* 0x000e620000000a00 */
[----:B--2---:R-:W-:Y:S01]  /*03d0*/  @!P1 IMAD R10, R10, UR6, RZ ;  /* 0x000000060a0a9c24 */ /* 0x004fe2000f8e02ff */
[----:B0-----:R-:W-:-:S04]  /*03e0*/  @!P1 LEA R28, P2, R16, R12, 0x2 ;  /* 0x0000000c101c9211 */ /* 0x001fc800078410ff */
[----:B------:R-:W-:Y:S02]  /*03f0*/  @!P1 LEA.HI.X R29, R16, R13, R24, 0x2, P2 ;  /* 0x0000000d101d9211 */ /* 0x000fe400010f1418 */
[----:B------:R-:W-:Y:S02]  /*0400*/  @!P1 SHF.R.S32.HI R13, RZ, 0x1f, R10 ;  /* 0x0000001fff0d9819 */ /* 0x000fe4000001140a */
[----:B------:R-:W-:-:S04]  /*0410*/  @!P1 IADD3 R10, P2, PT, R6, R10, RZ ;  /* 0x0000000a060a9210 */ /* 0x000fc80007f5e0ff */
[----:B------:R-:W-:Y:S02]  /*0420*/  @!P1 LEA.HI.X.SX32 R13, R6, R13, 0x1, P2 ;  /* 0x0000000d060d9211 */ /* 0x000fe400010f0eff */
[----:B-1----:R-:W-:-:S04]  /*0430*/  @!P1 LEA R26, P2, R10, R14, 0x2 ;  /* 0x0000000e0a1a9211 */ /* 0x002fc800078410ff */
[----:B------:R-:W-:Y:S02]  /*0440*/  @!P1 LEA.HI.X R27, R10, R15, R13, 0x2, P2 ;  /* 0x0000000f0a1b9211 */ /* 0x000fe400010f140d */
[----:B------:R-:W0:Y:S01]  /*0450*/  @!P0 LDC.64 R12, c[0x0][0x390] ;  /* 0x0000e400ff0c8b82 */ /* 0x000e220000000a00 */
[----:B----4-:R-:W-:Y:S01]  /*0460*/  @!P0 IMAD R17, R17, UR6, R6 ;  /* 0x0000000611118c24 */ /* 0x010fe2000f8e0206 */
[----:B------:R-:W2:Y:S06]  /*0470*/  @!P1 LDG.E.CONSTANT R10, desc[UR4][R28.64+0x4] ;  /* 0x000004041c0a9981 */ /* 0x000eac000c1e9900 */
[----:B------:R-:W1:Y:S01]  /*0480*/  @!P1 LDC.64 R14, c[0x0][0x390] ;  /* 0x0000e400ff0e9b82 */ /* 0x000e620000000a00 */
[----:B0-----:R-:W-:-:S07]  /*0490*/  @!P0 IMAD.WIDE R12, R17, 0x4, R12 ;  /* 0x00000004110c8825 */ /* 0x001fce00078e020c */
[----:B------:R-:W0:Y:S01]  /*04a0*/  @!P0 LDC.64 R16, c[0x0][0x390] ;  /* 0x0000e400ff108b82 */ /* 0x000e220000000a00 */
[----:B-----5:R-:W-:Y:S02]  /*04b0*/  @!P0 IMAD R25, R25, UR6, R6 ;  /* 0x0000000619198c24 */ /* 0x020fe4000f8e0206 */
[----:B------:R-:W-:Y:S01]  /*04c0*/  @!P1 IMAD R22, R22, UR6, RZ ;  /* 0x0000000616169c24 */ /* 0x000fe2000f8e02ff */
[----:B------:R-:W3:Y:S01]  /*04d0*/  @!P0 LDG.E.CONSTANT R12, desc[UR4][R12.64] ;  /* 0x000000040c0c8981 */ /* 0x000ee2000c1e9900 */
[----:B0-----:R-:W-:-:S03]  /*04e0*/  @!P0 IMAD.WIDE R24, R25, 0x4, R16 ;  /* 0x0000000419188825 */ /* 0x001fc600078e0210 */
[----:B------:R-:W-:Y:S02]  /*04f0*/  @!P1 SHF.R.S32.HI R17, RZ, 0x1f, R22 ;  /* 0x0000001fff119819 */ /* 0x000fe40000011416 */
[C---:B------:R-:W-:Y:S01]  /*0500*/  @!P1 IADD3 R16, P2, PT, R6.reuse, R22, RZ ;  /* 0x0000001606109210 */ /* 0x040fe20007f5e0ff */
[----:B------:R0:W4:Y:S03]  /*0510*/  @!P0 LDG.E.CONSTANT R13, desc[UR4][R24.64] ;  /* 0x00000004180d8981 */ /* 0x000126000c1e9900 */
[----:B------:R-:W-:Y:S02]  /*0520*/  @!P1 LEA.HI.X.SX32 R17, R6, R17, 0x1, P2 ;  /* 0x0000001106119211 */ /* 0x000fe400010f0eff */
[C---:B-1----:R-:W-:Y:S01]  /*0530*/  @!P1 LEA R14, P2, R16.reuse, R14, 0x2 ;  /* 0x0000000e100e9211 */ /* 0x042fe200078410ff */
[----:B------:R-:W-:Y:S01]  /*0540*/  @!P0 IMAD R23, R23, UR6, R6 ;  /* 0x0000000617178c24 */ /* 0x000fe2000f8e0206 */
[----:B------:R1:W5:Y:S02]  /*0550*/  @!P1 LDG.E.CONSTANT R22, desc[UR4][R26.64+0x4] ;  /* 0x000004041a169981 */ /* 0x000364000c1e9900 */
[----:B------:R-:W-:-:S02]  /*0560*/  @!P1 LEA.HI.X R15, R16, R15, R17, 0x2, P2 ;  /* 0x0000000f100f9211 */ /* 0x000fc400010f1411 */
[----:B------:R-:W1:Y:S01]  /*0570*/  @!P0 LDC.64 R16, c[0x0][0x390] ;  /* 0x0000e400ff108b82 */ /* 0x000e620000000a00 */
[----:B------:R-:W-:Y:S02]  /*0580*/  @!P0 IMAD R5, R5, UR6, R6 ;  /* 0x0000000605058c24 */ /* 0x000fe4000f8e0206 */
[----:B------:R-:W-:Y:S01]  /*0590*/  @!P1 IMAD R9, R9, UR6, RZ ;  /* 0x0000000609099c24 */ /* 0x000fe2000f8e02ff */
[----:B------:R-:W5:Y:S04]  /*05a0*/  @!P1 LDG.E.CONSTANT R14, desc[UR4][R14.64+0x4] ;  /* 0x000004040e0e9981 */ /* 0x000f68000c1e9900 */
[----:B0-----:R-:W0:Y:S01]  /*05b0*/  LDC.64 R24, c[0x0][0x388] ;  /* 0x0000e200ff187b82 */ /* 0x001e220000000a00 */
[----:B-1----:R-:W-:-:S06]  /*05c0*/  @!P0 IMAD.WIDE R28, R23, 0x4, R16 ;  /* 0x00000004171c8825 */ /* 0x002fcc00078e0210 */
[----:B------:R-:W5:Y:S01]  /*05d0*/  @!P0 LDG.E.CONSTANT R29, desc[UR4][R28.64] ;  /* 0x000000041c1d8981 */ /* 0x000f62000c1e9900 */
[----:B0-----:R-:W-:-:S04]  /*05e0*/  IMAD.WIDE R16, R21, 0x4, R24 ;  /* 0x0000000415107825 */ /* 0x001fc800078e0218 */
[--C-:B------:R-:W-:Y:S01]  /*05f0*/  IMAD.WIDE R20, R20, 0x4, R24.reuse ;  /* 0x0000000414147825 */ /* 0x100fe200078e0218 */
[----:B------:R0:W2:Y:S03]  /*0600*/  LDG.E.CONSTANT R23, desc[UR4][R16.64] ;  /* 0x0000000410177981 */ /* 0x0000a6000c1e9900 */
[--C-:B------:R-:W-:Y:S02]  /*0610*/  IMAD.WIDE R26, R19, 0x4, R24.reuse ;  /* 0x00000004131a7825 */ /* 0x100fe400078e0218 */
[----:B------:R1:W5:Y:S01]  /*0620*/  LDG.E.CONSTANT R19, desc[UR4][R20.64] ;  /* 0x0000000414137981 */ /* 0x000362000c1e9900 */
[----:B0-----:R-:W0:Y:S01]  /*0630*/  @!P1 LDC.64 R16, c[0x0][0x390] ;  /* 0x0000e400ff109b82 */ /* 0x001e220000000a00 */
[----:B------:R-:W-:Y:S02]  /*0640*/  IMAD.WIDE R24, R18, 0x4, R24 ;  /* 0x0000000412187825 */ /* 0x000fe400078e0218 */
[----:B------:R-:W4:Y:S04]  /*0650*/  LDG.E.CONSTANT R27, desc[UR4][R26.64] ;  /* 0x000000041a1b7981 */ /* 0x000f28000c1e9900 */
[----:B------:R-:W5:Y:S01]  /*0660*/  LDG.E.CONSTANT R25, desc[UR4][R24.64] ;  /* 0x0000000418197981 */ /* 0x000f62000c1e9900 */
[----:B-1----:R-:W1:Y:S02]  /*0670*/  @!P0 LDC.64 R20, c[0x0][0x390] ;  /* 0x0000e400ff148b82 */ /* 0x002e640000000a00 */
[----:B-1----:R-:W-:Y:S01]  /*0680*/  @!P0 IMAD.WIDE R20, R5, 0x4, R20 ;  /* 0x0000000405148825 */ /* 0x002fe200078e0214 */
[----:B------:R-:W-:-:S02]  /*0690*/  @!P1 SHF.R.S32.HI R5, RZ, 0x1f, R9 ;  /* 0x0000001fff059819 */ /* 0x000fc40000011409 */
[----:B------:R-:W-:-:S03]  /*06a0*/  @!P1 IADD3 R9, P2, PT, R6, R9, RZ ;  /* 0x0000000906099210 */ /* 0x000fc60007f5e0ff */
[----:B------:R-:W5:Y:S01]  /*06b0*/  @!P0 LDG.E.CONSTANT R20, desc[UR4][R20.64] ;  /* 0x0000000414148981 */ /* 0x000f62000c1e9900 */
[----:B------:R-:W-:Y:S02]  /*06c0*/  @!P1 LEA.HI.X.SX32 R18, R6, R5, 0x1, P2 ;  /* 0x0000000506129211 */ /* 0x000fe400010f0eff */
[----:B0-----:R-:W-:-:S04]  /*06d0*/  @!P1 LEA R16, P2, R9, R16, 0x2 ;  /* 0x0000001009109211 */ /* 0x001fc800078410ff */
[----:B------:R-:W-:-:S05]  /*06e0*/  @!P1 LEA.HI.X R17, R9, R17, R18, 0x2, P2 ;  /* 0x0000001109119211 */ /* 0x000fca00010f1412 */
[----:B------:R-:W5:Y:S01]  /*06f0*/  @!P1 LDG.E.CONSTANT R16, desc[UR4][R16.64+0x4] ;  /* 0x0000040410109981 */ /* 0x000f62000c1e9900 */
[----:B------:R-:W-:Y:S01]  /*0700*/  HFMA2 R5, -RZ, RZ, 0, 0 ;  /* 0x00000000ff057431 */ /* 0x000fe200000001ff */
[----:B------:R-:W-:Y:S01]  /*0710*/  LOP3.LUT R9, R11, 0x7ffffffc, RZ, 0xc0, !PT ;  /* 0x7ffffffc0b097812 */ /* 0x000fe200078ec0ff */
[----:B--2---:R-:W-:-:S03]  /*0720*/  @!P1 FFMA R5, R23, R10, RZ ;  /* 0x0000000a17059223 */ /* 0x004fc600000000ff */
[----:B------:R-:W-:Y:S01]  /*0730*/  IADD3 R10, PT, PT, -R9, 0x4, RZ ;  /* 0x00000004090a7810 */ /* 0x000fe20007ffe1ff */
[----:B---3--:R-:W-:-:S03]  /*0740*/  @!P0 FFMA R0, R23, R12, RZ ;  /* 0x0000000c17008223 */ /* 0x008fc600000000ff */
[----:B------:R-:W-:Y:S01]  /*0750*/  ISETP.NE.AND P2, PT, R10, RZ, PT ;  /* 0x000000ff0a00720c */ /* 0x000fe20003f45270 */
[C---:B----4-:R-:W-:Y:S01]  /*0760*/  @!P0 FFMA R0, R27.reuse, R13, R0 ;  /* 0x0000000d1b008223 */ /* 0x050fe20000000000 */
[----:B-----5:R-:W-:-:S03]  /*0770*/  @!P1 FFMA R5, R27, R22, R5 ;  /* 0x000000161b059223 */ /* 0x020fc60000000005 */
[C---:B------:R-:W-:Y:S01]  /*0780*/  @!P0 FFMA R0, R19.reuse, R29, R0 ;  /* 0x0000001d13008223 */ /* 0x040fe20000000000 */
[----:B------:R-:W-:-:S03]  /*0790*/  @!P1 FFMA R5, R19, R14, R5 ;  /* 0x0000000e13059223 */ /* 0x000fc60000000005 */
[C---:B------:R-:W-:Y:S01]  /*07a0*/  @!P0 FFMA R0, R25.reuse, R20, R0 ;  /* 0x0000001419008223 */ /* 0x040fe20000000000 */
[----:B------:R-:W-:-:S03]  /*07b0*/  @!P1 FFMA R5, R25, R16, R5 ;  /* 0x0000001019059223 */ /* 0x000fc60000000005 */
[----:B------:R-:W-:Y:S05]  /*07c0*/  @!P2 BRA `(.L_x_74) ;  /* 0x000000040064a947 */ /* 0x000fea0003800000 */
[----:B------:R-:W-:Y:S01]  /*07d0*/  IMAD.MOV.U32 R22, RZ, RZ, R10 ;  /* 0x000000ffff167224 */ /* 0x000fe200078e000a */
[----:B------:R-:W-:-:S07]  /*07e0*/  IADD3 R20, PT, PT, R4, 0x4, RZ ;  /* 0x0000000404147810 */ /* 0x000fce0007ffe0ff */
.L_x_75:
        /* <DEDUP_REMOVED lines=8> */
[----:B------:R-:W5:Y:S04]  /*0870*/  @!P1 LDG.E.CONSTANT R24, desc[UR4][R12.64+0x8] ;  /* 0x000008040c189981 */ /* 0x000f68000c1e9900 */
[----:B------:R-:W2:Y:S01]  /*0880*/  @!P0 LDG.E.CONSTANT R23, desc[UR4][R12.64] ;  /* 0x000000040c178981 */ /* 0x000ea2000c1e9900 */
[----:B-1----:R-:W-:-:S05]  /*0890*/  IMAD.WIDE R14, R20, 0x4, R14 ;  /* 0x00000004140e7825 */ /* 0x002fca00078e020e */
[----:B------:R-:W5:Y:S01]  /*08a0*/  LDG.E.CONSTANT R21, desc[UR4][R14.64] ;  /* 0x000000040e157981 */ /* 0x000f62000c1e9900 */
[----:B---3--:R-:W-:Y:S02]  /*08b0*/  @!P1 IMAD R19, R19, UR7, RZ ;  /* 0x0000000713139c24 */ /* 0x008fe4000f8e02ff */
[----:B----4-:R-:W-:-:S03]  /*08c0*/  @!P1 IMAD R25, R25, UR7, RZ ;  /* 0x0000000719199c24 */ /* 0x010fc6000f8e02ff */
[----:B------:R-:W-:Y:S02]  /*08d0*/  @!P1 SHF.R.S32.HI R27, RZ, 0x1f, R19 ;  /* 0x0000001fff1b9819 */ /* 0x000fe40000011413 */
[----:B------:R-:W-:-:S04]  /*08e0*/  @!P1 IADD3 R19, P2, PT, R6, R19, RZ ;  /* 0x0000001306139210 */ /* 0x000fc80007f5e0ff */
[C---:B------:R-:W-:Y:S01]  /*08f0*/  @!P1 LEA.HI.X.SX32 R18, R6.reuse, R27, 0x1, P2 ;  /* 0x0000001b06129211 */ /* 0x040fe200010f0eff */
[----:B--2---:R-:W-:Y:S01]  /*0900*/  @!P0 IMAD R23, R23, UR7, R6 ;  /* 0x0000000717178c24 */ /* 0x004fe2000f8e0206 */
[C---:B------:R-:W-:Y:S02]  /*0910*/  @!P1 LEA R16, P2, R19.reuse, R16, 0x2 ;  /* 0x0000001013109211 */ /* 0x040fe400078410ff */
[----:B------:R-:W-:Y:S02]  /*0920*/  @!P1 SHF.R.S32.HI R27, RZ, 0x1f, R25 ;  /* 0x0000001fff1b9819 */ /* 0x000fe40000011419 */
[----:B------:R-:W-:Y:S02]  /*0930*/  @!P1 LEA.HI.X R17, R19, R17, R18, 0x2, P2 ;  /* 0x0000001113119211 */ /* 0x000fe400010f1412 */
[----:B------:R-:W1:Y:S01]  /*0940*/  @!P1 LDC.64 R18, c[0x0][0x390] ;  /* 0x0000e400ff129b82 */ /* 0x000e620000000a00 */
[----:B------:R-:W-:Y:S01]  /*0950*/  @!P1 IADD3 R26, P2, PT, R6, R25, RZ ;  /* 0x00000019061a9210 */ /* 0x000fe20007f5e0ff */
[----:B-----5:R-:W-:-:S03]  /*0960*/  @!P1 IMAD R25, R24, UR7, RZ ;  /* 0x0000000718199c24 */ /* 0x020fc6000f8e02ff */
[----:B------:R-:W-:Y:S02]  /*0970*/  @!P1 LEA.HI.X.SX32 R27, R6, R27, 0x1, P2 ;  /* 0x0000001b061b9211 */ /* 0x000fe400010f0eff */
[----:B0-----:R-:W-:-:S04]  /*0980*/  @!P1 LEA R10, P2, R26, R10, 0x2 ;  /* 0x0000000a1a0a9211 */ /* 0x001fc800078410ff */
[----:B------:R-:W-:Y:S02]  /*0990*/  @!P1 LEA.HI.X R11, R26, R11, R27, 0x2, P2 ;  /* 0x0000000b1a0b9211 */ /* 0x000fe400010f141b */
[----:B------:R-:W-:Y:S02]  /*09a0*/  @!P1 SHF.R.S32.HI R27, RZ, 0x1f, R25 ;  /* 0x0000001fff1b9819 */ /* 0x000fe40000011419 */
[----:B------:R-:W-:-:S04]  /*09b0*/  @!P1 IADD3 R25, P2, PT, R6, R25, RZ ;  /* 0x0000001906199210 */ /* 0x000fc80007f5e0ff */
[----:B------:R-:W-:Y:S02]  /*09c0*/  @!P1 LEA.HI.X.SX32 R24, R6, R27, 0x1, P2 ;  /* 0x0000001b06189211 */ /* 0x000fe400010f0eff */
[----:B-1----:R-:W-:-:S04]  /*09d0*/  @!P1 LEA R18, P2, R25, R18, 0x2 ;  /* 0x0000001219129211 */ /* 0x002fc800078410ff */
[----:B------:R-:W-:Y:S02]  /*09e0*/  @!P1 LEA.HI.X R19, R25, R19, R24, 0x2, P2 ;  /* 0x0000001319139211 */ /* 0x000fe400010f1418 */
[----:B------:R-:W0:Y:S03]  /*09f0*/  @!P0 LDC.64 R24, c[0x0][0x390] ;  /* 0x0000e400ff188b82 */ /* 0x000e260000000a00 */
[----:B------:R-:W2:Y:S04]  /*0a00*/  @!P1 LDG.E.CONSTANT R18, desc[UR4][R18.64+0x4] ;  /* 0x0000040412129981 */ /* 0x000ea8000c1e9900 */
[----:B------:R-:W3:Y:S01]  /*0a10*/  @!P1 LDG.E.CONSTANT R19, desc[UR4][R12.64+0xc] ;  /* 0x00000c040c139981 */ /* 0x000ee2000c1e9900 */
[----:B0-----:R-:W-:-:S02]  /*0a20*/  @!P0 IMAD.WIDE R26, R23, 0x4, R24 ;  /* 0x00000004171a8825 */ /* 0x001fc400078e0218 */
[----:B------:R-:W0:Y:S01]  /*0a30*/  LDC.64 R24, c[0x0][0x388] ;  /* 0x0000e200ff187b82 */ /* 0x000e220000000a00 */
[----:B------:R-:W4:Y:S04]  /*0a40*/  LDG.E.CONSTANT R23, desc[UR4][R14.64+0x4] ;  /* 0x000004040e177981 */ /* 0x000f28000c1e9900 */
[----:B------:R-:W5:Y:S04]  /*0a50*/  @!P0 LDG.E.CONSTANT R27, desc[UR4][R26.64] ;  /* 0x000000041a1b8981 */ /* 0x000f68000c1e9900 */
[----:B------:R-:W2:Y:S01]  /*0a60*/  @!P1 LDG.E.CONSTANT R26, desc[UR4][R16.64+0x4] ;  /* 0x00000404101a9981 */ /* 0x000ea2000c1e9900 */
[----:B0-----:R-:W-:-:S05]  /*0a70*/  IMAD.WIDE R28, R21, 0x4, R24 ;  /* 0x00000004151c7825 */ /* 0x001fca00078e0218 */
[----:B------:R-:W5:Y:S04]  /*0a80*/  LDG.E.CONSTANT R21, desc[UR4][R28.64] ;  /* 0x000000041c157981 */ /* 0x000f68000c1e9900 */
[----:B------:R0:W2:Y:S01]  /*0a90*/  @!P1 LDG.E.CONSTANT R28, desc[UR4][R10.64+0x4] ;  /* 0x000004040a1c9981 */ /* 0x0000a2000c1e9900 */
[----:B-----5:R-:W-:Y:S01]  /*0aa0*/  @!P0 FFMA R0, R27, R21, R0 ;  /* 0x000000151b008223 */ /* 0x020fe20000000000 */
[----:B------:R-:W-:-:S13]  /*0ab0*/  ISETP.GE.AND P0, PT, R6, UR7, PT ;  /* 0x0000000706007c0c */ /* 0x000fda000bf06270 */
[----:B------:R-:W5:Y:S01]  /*0ac0*/  @!P0 LDG.E.CONSTANT R27, desc[UR4][R12.64+0x4] ;  /* 0x000004040c1b8981 */ /* 0x000f62000c1e9900 */
[----:B0-----:R-:W0:Y:S03]  /*0ad0*/  @!P0 LDC.64 R10, c[0x0][0x390] ;  /* 0x0000e400ff0a8b82 */ /* 0x001e260000000a00 */
[----:B------:R-:W3:Y:S01]  /*0ae0*/  @!P0 LDG.E.CONSTANT R29, desc[UR4][R12.64+0x8] ;  /* 0x000008040c1d8981 */ /* 0x000ee2000c1e9900 */
[----:B-----5:R-:W-:-:S04]  /*0af0*/  @!P0 IMAD R27, R27, UR7, R6 ;  /* 0x000000071b1b8c24 */ /* 0x020fc8000f8e0206 */
[----:B0-----:R-:W-:-:S04]  /*0b00*/  @!P0 IMAD.WIDE R16, R27, 0x4, R10 ;  /* 0x000000041b108825 */ /* 0x001fc800078e020a */
[----:B----4-:R-:W-:Y:S01]  /*0b10*/  IMAD.WIDE R10, R23, 0x4, R24 ;  /* 0x00000004170a7825 */ /* 0x010fe200078e0218 */
[----:B------:R0:W4:Y:S04]  /*0b20*/  @!P0 LDG.E.CONSTANT R27, desc[UR4][R16.64] ;  /* 0x00000004101b8981 */ /* 0x000128000c1e9900 */
[----:B------:R-:W5:Y:S01]  /*0b30*/  LDG.E.CONSTANT R23, desc[UR4][R10.64] ;  /* 0x000000040a177981 */ /* 0x000f62000c1e9900 */
[----:B0-----:R-:W0:Y:S03]  /*0b40*/  @!P0 LDC.64 R16, c[0x0][0x390] ;  /* 0x0000e400ff108b82 */ /* 0x001e260000000a00 */
[----:B------:R-:W2:Y:S04]  /*0b50*/  LDG.E.CONSTANT R10, desc[UR4][R14.64+0x8] ;  /* 0x000008040e0a7981 */ /* 0x000ea8000c1e9900 */
[----:B------:R1:W4:Y:S01]  /*0b60*/  LDG.E.CONSTANT R11, desc[UR4][R14.64+0xc] ;  /* 0x00000c040e0b7981 */ /* 0x000322000c1e9900 */
[----:B---3--:R-:W-:-:S04]  /*0b70*/  @!P0 IMAD R29, R29, UR7, R6 ;  /* 0x000000071d1d8c24 */ /* 0x008fc8000f8e0206 */
[----:B0-----:R-:W-:Y:S02]  /*0b80*/  @!P0 IMAD.WIDE R16, R29, 0x4, R16 ;  /* 0x000000041d108825 */ /* 0x001fe400078e0210 */
[----:B------:R-:W3:Y:S04]  /*0b90*/  @!P0 LDG.E.CONSTANT R29, desc[UR4][R12.64+0xc] ;  /* 0x00000c040c1d8981 */ /* 0x000ee8000c1e9900 */
[----:B------:R2:W5:Y:S01]  /*0ba0*/  @!P0 LDG.E.CONSTANT R13, desc[UR4][R16.64] ;  /* 0x00000004100d8981 */ /* 0x000562000c1e9900 */
[----:B------:R-:W-:-:S05]  /*0bb0*/  @!P1 IMAD R19, R19, UR7, RZ ;  /* 0x0000000713139c24 */ /* 0x000fca000f8e02ff */
[----:B-1----:R-:W-:Y:S02]  /*0bc0*/  @!P1 SHF.R.S32.HI R15, RZ, 0x1f, R19 ;  /* 0x0000001fff0f9819 */ /* 0x002fe40000011413 */
[----:B------:R-:W-:-:S04]  /*0bd0*/  @!P1 IADD3 R19, P2, PT, R6, R19, RZ ;  /* 0x0000001306139210 */ /* 0x000fc80007f5e0ff */
[----:B------:R-:W-:Y:S01]  /*0be0*/  @!P1 LEA.HI.X.SX32 R15, R6, R15, 0x1, P2 ;  /* 0x0000000f060f9211 */ /* 0x000fe200010f0eff */
[----:B--2---:R-:W-:-:S04]  /*0bf0*/  IMAD.WIDE R16, R10, 0x4, R24 ;  /* 0x000000040a107825 */ /* 0x004fc800078e0218 */
[----:B----4-:R-:W-:Y:S02]  /*0c00*/  IMAD.WIDE R10, R11, 0x4, R24 ;  /* 0x000000040b0a7825 */ /* 0x010fe400078e0218 */
[----:B------:R-:W0:Y:S01]  /*0c10*/  @!P0 LDC.64 R24, c[0x0][0x390] ;  /* 0x0000e400ff188b82 */ /* 0x000e220000000a00 */
[----:B------:R-:W2:Y:S04]  /*0c20*/  LDG.E.CONSTANT R16, desc[UR4][R16.64] ;  /* 0x0000000410107981 */ /* 0x000ea8000c1e9900 */
[----:B------:R1:W4:Y:S03]  /*0c30*/  LDG.E.CONSTANT R12, desc[UR4][R10.64] ;  /* 0x000000040a0c7981 */ /* 0x000326000c1e9900 */
[----:B-1----:R-:W1:Y:S01]  /*0c40*/  @!P1 LDC.64 R10, c[0x0][0x390] ;  /* 0x0000e400ff0a9b82 */ /* 0x002e620000000a00 */
[----:B---3--:R-:W-:-:S04]  /*0c50*/  @!P0 IMAD R29, R29, UR7, R6 ;  /* 0x000000071d1d8c24 */ /* 0x008fc8000f8e0206 */
[----:B0-----:R-:W-:-:S06]  /*0c60*/  @!P0 IMAD.WIDE R24, R29, 0x4, R24 ;  /* 0x000000041d188825 */ /* 0x001fcc00078e0218 */
[----:B------:R-:W4:Y:S01]  /*0c70*/  @!P0 LDG.E.CONSTANT R25, desc[UR4][R24.64] ;  /* 0x0000000418198981 */ /* 0x000f22000c1e9900 */
[----:B-1----:R-:W-:-:S04]  /*0c80*/  @!P1 LEA R14, P2, R19, R10, 0x2 ;  /* 0x0000000a130e9211 */ /* 0x002fc800078410ff */
[----:B------:R-:W-:-:S05]  /*0c90*/  @!P1 LEA.HI.X R15, R19, R11, R15, 0x2, P2 ;  /* 0x0000000b130f9211 */ /* 0x000fca00010f140f */
[----:B------:R-:W3:Y:S01]  /*0ca0*/  @!P1 LDG.E.CONSTANT R14, desc[UR4][R14.64+0x4] ;  /* 0x000004040e0e9981 */ /* 0x000ee2000c1e9900 */
[----:B------:R-:W-:Y:S02]  /*0cb0*/  VIADD R22, R22, 0x4 ;  /* 0x0000000416167836 */ /* 0x000fe40000000000 */
[----:B------:R-:W-:-:S03]  /*0cc0*/  @!P1 FFMA R5, R26, R21, R5 ;  /* 0x000000151a059223 */ /* 0x000fc60000000005 */
[----:B------:R-:W-:Y:S01]  /*0cd0*/  ISETP.NE.AND P2, PT, R22, RZ, PT ;  /* 0x000000ff1600720c */ /* 0x000fe20003f45270 */
[-C--:B-----5:R-:W-:Y:S01]  /*0ce0*/  @!P1 FFMA R5, R28, R23.reuse, R5 ;  /* 0x000000171c059223 */ /* 0x0a0fe20000000005 */
[----:B------:R-:W-:Y:S01]  /*0cf0*/  @!P0 FFMA R0, R27, R23, R0 ;  /* 0x000000171b008223 */ /* 0x000fe20000000000 */
[----:B------:R-:W-:Y:S02]  /*0d00*/  IADD3 R20, PT, PT, R20, 0x4, RZ ;  /* 0x0000000414147810 */ /* 0x000fe40007ffe0ff */
[-C--:B--2---:R-:W-:Y:S01]  /*0d10*/  @!P1 FFMA R5, R18, R16.reuse, R5 ;  /* 0x0000001012059223 */ /* 0x084fe20000000005 */
[----:B------:R-:W-:-:S04]  /*0d20*/  @!P0 FFMA R0, R13, R16, R0 ;  /* 0x000000100d008223 */ /* 0x000fc80000000000 */
[-C--:B----4-:R-:W-:Y:S01]  /*0d30*/  @!P0 FFMA R0, R25, R12.reuse, R0 ;  /* 0x0000000c19008223 */ /* 0x090fe20000000000 */
[----:B---3--:R-:W-:Y:S02]  /*0d40*/  @!P1 FFMA R5, R14, R12, R5 ;  /* 0x0000000c0e059223 */ /* 0x008fe40000000005 */
[----:B------:R-:W-:Y:S05]  /*0d50*/  @P2 BRA `(.L_x_75) ;  /* 0xfffffff800a42947 */ /* 0x000fea000383ffff */
.L_x_74:
[----:B------:R-:W-:Y:S05]  /*0d60*/  BSYNC.RECONVERGENT B1 ;  /* 0x0000000000017941 */ /* 0x000fea0003800200 */
.L_x_73:
[----:B------:R-:W-:-:S13]  /*0d70*/  ISETP.NE.AND P0, PT, R7, RZ, PT ;  /* 0x000000ff0700720c */ /* 0x000fda0003f05270 */
[----:B------:R-:W-:Y:S05]  /*0d80*/  @!P0 BRA `(.L_x_72) ;  /* 0x0000000000908947 */ /* 0x000fea0003800000 */
[----:B------:R-:W0:Y:S01]  /*0d90*/  LDC.64 R10, c[0x0][0x3a0] ;  /* 0x0000e800ff0a7b82 */ /* 0x000e220000000a00 */
[----:B------:R-:W1:Y:S01]  /*0da0*/  LDCU UR6, c[0x0][0x380] ;  /* 0x00007000ff0677ac */ /* 0x000e620008000800 */
[----:B------:R-:W-:Y:S01]  /*0db0*/  VIADD R8, R6, 0x1 ;  /* 0x0000000106087836 */ /* 0x000fe20000000000 */
[----:B------:R-:W-:Y:S01]  /*0dc0*/  IADD3 R21, PT, PT, R4, R9, RZ ;  /* 0x0000000904157210 */ /* 0x000fe20007ffe0ff */
[----:B------:R-:W-:-:S04]  /*0dd0*/  IMAD.MOV R7, RZ, RZ, -R7 ;  /* 0x000000ffff077224 */ /* 0x000fc800078e0a07 */
[----:B------:R-:W2:Y:S08]  /*0de0*/  LDC.64 R12, c[0x0][0x398] ;  /* 0x0000e600ff0c7b82 */ /* 0x000eb00000000a00 */
[----:B------:R-:W3:Y:S01]  /*0df0*/  LDC.64 R14, c[0x0][0x388] ;  /* 0x0000e200ff0e7b82 */ /* 0x000ee20000000a00 */
[----:B-1----:R-:W-:Y:S02]  /*0e00*/  ISETP.GE.AND P0, PT, R8, UR6, PT ;  /* 0x0000000608007c0c */ /* 0x002fe4000bf06270 */
[----:B------:R-:W-:-:S13]  /*0e10*/  ISETP.GE.AND P1, PT, R6, UR6, PT ;  /* 0x0000000606007c0c */ /* 0x000fda000bf26270 */
.L_x_76:
        /* <DEDUP_REMOVED lines=17> */
[----:B------:R-:W2:Y:S03]  /*0f30*/  LDG.E.CONSTANT R17, desc[UR4][R16.64] ;  /* 0x0000000410117981 */ /* 0x000ea6000c1e9900 */
[----:B------:R-:W-:Y:S01]  /*0f40*/  @!P0 LEA.HI.X R9, R4, R9, R29, 0x2, P2 ;  /* 0x0000000904098211 */ /* 0x000fe200010f141d */
[----:B------:R-:W2:Y:S04]  /*0f50*/  @!P1 LDG.E.CONSTANT R19, desc[UR4][R18.64] ;  /* 0x0000000412139981 */ /* 0x000ea8000c1e9900 */
[----:B------:R-:W3:Y:S01]  /*0f60*/  @!P0 LDG.E.CONSTANT R8, desc[UR4][R8.64+0x4] ;  /* 0x0000040408088981 */ /* 0x000ee2000c1e9900 */
[----:B------:R-:W-:-:S04]  /*0f70*/  IADD3 R7, PT, PT, R7, 0x1, RZ ;  /* 0x0000000107077810 */ /* 0x000fc80007ffe0ff */
[----:B------:R-:W-:Y:S01]  /*0f80*/  ISETP.NE.AND P2, PT, R7, RZ, PT ;  /* 0x000000ff0700720c */ /* 0x000fe20003f45270 */
[----:B------:R-:W-:Y:S02]  /*0f90*/  VIADD R21, R21, 0x1 ;  /* 0x0000000115157836 */ /* 0x000fe40000000000 */
[C---:B--2---:R-:W-:Y:S01]  /*0fa0*/  @!P1 FFMA R0, R17.reuse, R19, R0 ;  /* 0x0000001311009223 */ /* 0x044fe20000000000 */
[----:B---3--:R-:W-:-:S09]  /*0fb0*/  @!P0 FFMA R5, R17, R8, R5 ;  /* 0x0000000811058223 */ /* 0x008fd20000000005 */
[----:B------:R-:W-:Y:S05]  /*0fc0*/  @P2 BRA `(.L_x_76) ;  /* 0xfffffffc00942947 */ /* 0x000fea000383ffff */
.L_x_72:
[----:B------:R-:W-:Y:S05]  /*0fd0*/  BSYNC.RECONVERGENT B0 ;  /* 0x0000000000007941 */ /* 0x000fea0003800200 */
.L_x_71:
[----:B------:R-:W0:Y:S01]  /*0fe0*/  LDCU UR6, c[0x0][0x380] ;  /* 0x00007000ff0677ac */ /* 0x000e220008000800 */
[----:B------:R-:W-:-:S04]  /*0ff0*/  SHF.L.U32 R9, R3, 0x1, RZ ;  /* 0x0000000103097819 */ /* 0x000fc800000006ff */
[----:B0-----:R-:W-:-:S05]  /*1000*/  VIMNMX R3, PT, PT, R9, UR6, !PT ;  /* 0x0000000609037c48 */ /* 0x001fca000ffe0100 */
[----:B------:R-:W-:-:S05]  /*1010*/  IMAD.IADD R3, R3, 0x1, -R9 ;  /* 0x0000000103037824 */ /* 0x000fca00078e0a09 */
[----:B------:R-:W-:-:S13]  /*1020*/  ISETP.NE.AND P0, PT, R3, RZ, PT ;  /* 0x000000ff0300720c */ /* 0x000fda0003f05270 */
[----:B------:R-:W-:Y:S05]  /*1030*/  @!P0 EXIT ;  /* 0x000000000000894d */ /* 0x000fea0003800000 */
[----:B------:R-:W0:Y:S01]  /*1040*/  LDC.64 R6, c[0x0][0x3b8] ;  /* 0x0000ee00ff067b82 */ /* 0x000e220000000a00 */
[----:B------:R-:W-:Y:S01]  /*1050*/  ISETP.NE.AND P0, PT, R3, 0x1, PT ;  /* 0x000000010300780c */ /* 0x000fe20003f05270 */
[----:B------:R-:W-:-:S04]  /*1060*/  IMAD R9, R2, UR6, R9 ;  /* 0x0000000602097c24 */ /* 0x000fc8000f8e0209 */
[----:B0-----:R-:W-:-:S05]  /*1070*/  IMAD.WIDE R2, R9, 0x4, R6 ;  /* 0x0000000409027825 */ /* 0x001fca00078e0206 */
[----:B------:R0:W-:Y:S03]  /*1080*/  STG.E desc[UR4][R2.64], R0 ;  /* 0x0000000002007986 */ /* 0x0001e6000c101904 */
[----:B------:R-:W-:Y:S05]  /*1090*/  @!P0 EXIT ;  /* 0x000000000000894d */ /* 0x000fea0003800000 */
[----:B------:R-:W-:Y:S01]  /*10a0*/  STG.E desc[UR4][R2.64+0x4], R5 ;  /* 0x0000040502007986 */ /* 0x000fe2000c101904 */
[----:B------:R-:W-:Y:S05]  /*10b0*/  EXIT ;  /* 0x000000000000794d */ /* 0x000fea0003800000 */
.L_x_77:
        /* <DEDUP_REMOVED lines=12> */
.L_x_94:


//--------------------- .text._Z23bev_pool_flatmap_kernelIffLi1ELi90EEviiPKT_S2_PKiS4_S4_S4_S4_PS0_ --------------------------
	.section	.text._Z23bev_pool_flatmap_kernelIffLi1ELi90EEviiPKT_S2_PKiS4_S4_S4_S4_PS0_,"ax",@progbits
	.align	128
        .global         _Z23bev_pool_flatmap_kernelIffLi1ELi90EEviiPKT_S2_PKiS4_S4_S4_S4_PS0_
        .type           _Z23bev_pool_flatmap_kernelIffLi1ELi90EEviiPKT_S2_PKiS4_S4_S4_S4_PS0_,@function
        .size           _Z23bev_pool_flatmap_kernelIffLi1ELi90EEviiPKT_S2_PKiS4_S4_S4_S4_PS0_,(.L_x_95 - _Z23bev_pool_flatmap_kernelIffLi1ELi90EEviiPKT_S2_PKiS4_S4_S4_S4_PS0_)
        .other          _Z23bev_pool_flatmap_kernelIffLi1ELi90EEviiPKT_S2_PKiS4_S4_S4_S4_PS0_,@"STO_CUDA_ENTRY STV_DEFAULT"
_Z23bev_pool_flatmap_kernelIffLi1ELi90EEviiPKT_S2_PKiS4_S4_S4_S4_PS0_:
.text._Z23bev_pool_flatmap_kernelIffLi1ELi90EEviiPKT_S2_PKiS4_S4_S4_S4_PS0_:
[----:B------:R-:W-:Y:S01]  /*0000*/  LDC R1, c[0x0][0x37c] ;  /* 0x0000df00ff017b82 */ /* 0x000fe20000000800 */
[----:B------:R-:W0:Y:S07]  /*0010*/  S2R R3, SR_TID.X ;  /* 0x0000000000037919 */ /* 0x000e2e0000002100 */
[----:B------:R-:W0:Y:S01]  /*0020*/  S2UR UR4, SR_CTAID.X ;  /* 0x00000000000479c3 */ /* 0x000e220000002500 */
[----:B------:R-:W1:Y:S07]  /*0030*/  LDCU UR5, c[0x0][0x380] ;  /* 0x00007000ff0577ac */ /* 0x000e6e0008000800 */
[----:B------:R-:W0:Y:S02]  /*0040*/  LDC R0, c[0x0][0x360] ;  /* 0x0000d800ff007b82 */ /* 0x000e240000000800 */
[----:B0-----:R-:W-:-:S05]  /*0050*/  IMAD R0, R0, UR4, R3 ;  /* 0x0000000400007c24 */ /* 0x001fca000f8e0203 */
[----:B-1----:R-:W-:-:S13]  /*0060*/  ISETP.GE.AND P0, PT, R0, UR5, PT ;  /* 0x0000000500007c0c */ /* 0x002fda000bf06270 */
[----:B------:R-:W-:Y:S05]  /*0070*/  @P0 EXIT ;  /* 0x000000000000094d */ /* 0x000fea0003800000 */
[----:B------:R-:W0:Y:S01]  /*0080*/  S2R R2, SR_TID.Y ;  /* 0x0000000000027919 */ /* 0x000e220000002200 */
[----:B------:R-:W1:Y:S01]  /*0090*/  LDC R3, c[0x0][0x380] ;  /* 0x0000e000ff037b82 */ /* 0x000e620000000800 */
[----:B------:R-:W0:Y:S01]  /*00a0*/  LDCU UR4, c[0x0][0x364] ;  /* 0x00006c80ff0477ac */ /* 0x000e220008000800 */
[----:B------:R-:W-:Y:S01]  /*00b0*/  HFMA2 R4, -RZ, RZ, 0, 0 ;  /* 0x00000000ff047431 */ /* 0x000fe200000001ff */
[----:B------:R-:W0:Y:S01]  /*00c0*/  S2R R5, SR_CTAID.Y ;  /* 0x0000000000057919 */ /* 0x000e220000002600 */
[----:B------:R-:W-:Y:S01]  /*00d0*/  MOV R7, RZ ;  /* 0x000000ff00077202 */ /* 0x000fe20000000f00 */
[----:B------:R-:W2:Y:S03]  /*00e0*/  LDCU.64 UR6, c[0x0][0x358] ;  /* 0x00006b00ff0677ac */ /* 0x000ea60008000a00 */
[----:B------:R-:W3:Y:S01]  /*00f0*/  LDC.64 R8, c[0x0][0x3c0] ;  /* 0x0000f000ff087b82 */ /* 0x000ee20000000a00 */
[----:B------:R-:W4:Y:S07]  /*0100*/  LDCU UR5, c[0x0][0x384] ;  /* 0x00007080ff0577ac */ /* 0x000f2e0008000800 */
[----:B------:R-:W1:Y:S08]  /*0110*/  LDC.64 R10, c[0x0][0x388] ;  /* 0x0000e200ff0a7b82 */ /* 0x000e700000000a00 */
[----:B------:R-:W1:Y:S08]  /*0120*/  LDC.64 R12, c[0x0][0x3a0] ;  /* 0x0000e800ff0c7b82 */ /* 0x000e700000000a00 */
[----:B------:R-:W1:Y:S01]  /*0130*/  LDC.64 R14, c[0x0][0x3a8] ;  /* 0x0000ea00ff0e7b82 */ /* 0x000e620000000a00 */
[----:B0-----:R-:W-:Y:S01]  /*0140*/  IMAD R2, R5, UR4, R2 ;  /* 0x0000000405027c24 */ /* 0x001fe2000f8e0202 */
[----:B------:R-:W-:-:S06]  /*0150*/  MOV R5, 0xffffffff ;  /* 0xffffffff00057802 */ /* 0x000fcc0000000f00 */
[----:B------:R-:W0:Y:S08]  /*0160*/  LDC.64 R16, c[0x0][0x390] ;  /* 0x0000e400ff107b82 */ /* 0x000e300000000a00 */
[----:B--2-4-:R-:W0:Y:S02]  /*0170*/  LDC.64 R18, c[0x0][0x398] ;  /* 0x0000e600ff127b82 */ /* 0x014e240000000a00 */
.L_x_87:
[----:B------:R-:W-:Y:S01]  /*0180*/  IMAD R25, R2, 0x5a, R7 ;  /* 0x0000005a02197824 */ /* 0x000fe200078e0207 */
[----:B------:R-:W-:Y:S01]  /*0190*/  IADD3 R7, PT, PT, R7, 0x2, RZ ;  /* 0x0000000207077810 */ /* 0x000fe20007ffe0ff */
[----:B------:R-:W-:Y:S03]  /*01a0*/  BSSY.RECONVERGENT B0, `(.L_x_78) ;  /* 0x000001b000007945 */ /* 0x000fe60003800200 */
[----:B------:R-:W-:Y:S02]  /*01b0*/  ISETP.GE.AND P1, PT, R25, UR5, PT ;  /* 0x0000000519007c0c */ /* 0x000fe4000bf26270 */
[----:B------:R-:W-:-:S11]  /*01c0*/  ISETP.NE.AND P0, PT, R7, 0x5a, PT ;  /* 0x0000005a0700780c */ /* 0x000fd60003f05270 */
[----:B------:R-:W-:Y:S05]  /*01d0*/  @P1 BRA `(.L_x_79) ;  /* 0x00000000005c1947 */ /* 0x000fea0003800000 */
[----:B-1----:R-:W-:-:S04]  /*01e0*/  IMAD.WIDE.U32 R26, R25, 0x4, R12 ;  /* 0x00000004191a7825 */ /* 0x002fc800078e000c */
[C---:B0-----:R-:W-:Y:S02]  /*01f0*/  IMAD.WIDE.U32 R28, R25.reuse, 0x4, R18 ;  /* 0x00000004191c7825 */ /* 0x041fe400078e0012 */
[----:B------:R-:W2:Y:S04]  /*0200*/  LDG.E.CONSTANT R26, desc[UR6][R26.64] ;  /* 0x000000061a1a7981 */ /* 0x000ea8000c1e9900 */
[----:B------:R-:W4:Y:S01]  /*0210*/  LDG.E.CONSTANT R29, desc[UR6][R28.64] ;  /* 0x000000061c1d7981 */ /* 0x000f22000c1e9900 */
[----:B------:R-:W-:-:S05]  /*0220*/  IMAD.WIDE.U32 R20, R25, 0x4, R14 ;  /* 0x0000000419147825 */ /* 0x000fca00078e000e */
[----:B------:R4:W5:Y:S01]  /*0230*/  LDG.E.CONSTANT R6, desc[UR6][R20.64] ;  /* 0x0000000614067981 */ /* 0x000962000c1e9900 */
[----:B--2---:R-:W-:-:S04]  /*0240*/  IMAD R23, R26, R3, R0 ;  /* 0x000000031a177224 */ /* 0x004fc800078e0200 */
[----:B------:R-:W-:-:S04]  /*0250*/  IMAD.WIDE R22, R23, 0x4, R16 ;  /* 0x0000000417167825 */ /* 0x000fc800078e0210 */
[----:B----4-:R-:W-:Y:S02]  /*0260*/  IMAD.WIDE R20, R29, 0x4, R10 ;  /* 0x000000041d147825 */ /* 0x010fe400078e020a */
[----:B------:R-:W2:Y:S04]  /*0270*/  LDG.E.CONSTANT R23, desc[UR6][R22.64] ;  /* 0x0000000616177981 */ /* 0x000ea8000c1e9900 */
[----:B------:R-:W2:Y:S01]  /*0280*/  LDG.E.CONSTANT R24, desc[UR6][R20.64] ;  /* 0x0000000614187981 */ /* 0x000ea2000c1e9900 */
[----:B-----5:R-:W-:-:S13]  /*0290*/  ISETP.NE.AND P1, PT, R6, R5, PT ;  /* 0x000000050600720c */ /* 0x020fda0003f25270 */
[----:B--2---:R-:W-:Y:S01]  /*02a0*/  @!P1 FFMA R4, R24, R23, R4 ;  /* 0x0000001718049223 */ /* 0x004fe20000000004 */
[----:B------:R-:W-:Y:S06]  /*02b0*/  @!P1 BRA `(.L_x_79) ;  /* 0x0000000000249947 */ /* 0x000fec0003800000 */
[----:B------:R-:W-:Y:S01]  /*02c0*/  ISETP.NE.AND P1, PT, R5, -0x1, PT ;  /* 0xffffffff0500780c */ /* 0x000fe20003f25270 */
[----:B------:R-:W-:-:S12]  /*02d0*/  BSSY.RECONVERGENT B1, `(.L_x_80) ;  /* 0x0000005000017945 */ /* 0x000fd80003800200 */
[----:B------:R-:W-:Y:S05]  /*02e0*/  @!P1 BRA `(.L_x_81) ;  /* 0x00000000000c9947 */ /* 0x000fea0003800000 */
[----:B------:R-:W-:-:S04]  /*02f0*/  IMAD R21, R5, R3, R0 ;  /* 0x0000000305157224 */ /* 0x000fc800078e0200 */
[----:B---3--:R-:W-:-:S05]  /*0300*/  IMAD.WIDE R20, R21, 0x4, R8 ;  /* 0x0000000415147825 */ /* 0x008fca00078e0208 */
[----:B------:R0:W-:Y:S02]  /*0310*/  REDG.E.ADD.F32.FTZ.RN.STRONG.GPU desc[UR6][R20.64], R4 ;  /* 0x00000004140079a6 */ /* 0x0001e4000c12f306 */
.L_x_81:
[----:B------:R-:W-:Y:S05]  /*0320*/  BSYNC.RECONVERGENT B1 ;  /* 0x0000000000017941 */ /* 0x000fea0003800200 */
.L_x_80:
[----:B0-----:R-:W-:Y:S01]  /*0330*/  FMUL R4, R24, R23 ;  /* 0x0000001718047220 */ /* 0x001fe20000400000 */
[----:B------:R-:W-:-:S07]  /*0340*/  MOV R5, R6 ;  /* 0x0000000600057202 */ /* 0x000fce0000000f00 */
.L_x_79:
[----:B------:R-:W-:Y:S05]  /*0350*/  BSYNC.RECONVERGENT B0 ;  /* 0x0000000000007941 */ /* 0x000fea0003800200 */
.L_x_78:
[----:B------:R-:W-:Y:S01]  /*0360*/  IADD3 R6, PT, PT, R25, 0x1, RZ ;  /* 0x0000000119067810 */ /* 0x000fe20007ffe0ff */
[----:B------:R-:W-:Y:S03]  /*0370*/  BSSY.RECONVERGENT B0, `(.L_x_82) ;  /* 0x000001b000007945 */ /* 0x000fe60003800200 */
[----:B------:R-:W-:-:S13]  /*0380*/  ISETP.GE.AND P1, PT, R6, UR5, PT ;  /* 0x0000000506007c0c */ /* 0x000fda000bf26270 */
[----:B------:R-:W-:Y:S05]  /*0390*/  @P1 BRA `(.L_x_83) ;  /* 0x0000000000601947 */ /* 0x000fea0003800000 */
[----:B-1----:R-:W-:-:S04]  /*03a0*/  IMAD.WIDE.U32 R20, R25, 0x4, R12 ;  /* 0x0000000419147825 */ /* 0x002fc800078e000c */
[C---:B0-----:R-:W-:Y:S02]  /*03b0*/  IMAD.WIDE.U32 R22, R25.reuse, 0x4, R18 ;  /* 0x0000000419167825 */ /* 0x041fe400078e0012 */
[----:B------:R-:W2:Y:S04]  /*03c0*/  LDG.E.CONSTANT R20, desc[UR6][R20.64+0x4] ;  /* 0x0000040614147981 */ /* 0x000ea8000c1e9900 */
[----:B------:R-:W4:Y:S01]  /*03d0*/  LDG.E.CONSTANT R23, desc[UR6][R22.64+0x4] ;  /* 0x0000040616177981 */ /* 0x000f22000c1e9900 */
[----:B------:R-:W-:-:S06]  /*03e0*/  IMAD.WIDE.U32 R28, R25, 0x4, R14 ;  /* 0x00000004191c7825 */ /* 0x000fcc00078e000e */
[----:B------:R-:W3:Y:S01]  /*03f0*/  LDG.E.CONSTANT R28, desc[UR6][R28.64+0x4] ;  /* 0x000004061c1c7981 */ /* 0x000ee2000c1e9900 */
[----:B--2---:R-:W-:Y:S02]  /*0400*/  IMAD R27, R20, R3, R0 ;  /* 0x00000003141b7224 */ /* 0x004fe400078e0200 */
[----:B----4-:R-:W-:-:S04]  /*0410*/  IMAD.WIDE R24, R23, 0x4, R10 ;  /* 0x0000000417187825 */ /* 0x010fc800078e020a */
[----:B------:R-:W-:Y:S02]  /*0420*/  IMAD.WIDE R26, R27, 0x4, R16 ;  /* 0x000000041b1a7825 */ /* 0x000fe400078e0210 */
[----:B------:R0:W5:Y:S04]  /*0430*/  LDG.E.CONSTANT R25, desc[UR6][R24.64] ;  /* 0x0000000618197981 */ /* 0x000168000c1e9900 */
[----:B------:R0:W5:Y:S01]  /*0440*/  LDG.E.CONSTANT R26, desc[UR6][R26.64] ;  /* 0x000000061a1a7981 */ /* 0x000162000c1e9900 */
[----:B---3--:R-:W-:-:S13]  /*0450*/  ISETP.NE.AND P1, PT, R28, R5, PT ;  /* 0x000000051c00720c */ /* 0x008fda0003f25270 */
[----:B0-----:R-:W-:Y:S05]  /*0460*/  @!P1 BRA `(.L_x_84) ;  /* 0x0000000000289947 */ /* 0x001fea0003800000 */
[----:B------:R-:W-:Y:S01]  /*0470*/  ISETP.NE.AND P1, PT, R5, -0x1, PT ;  /* 0xffffffff0500780c */ /* 0x000fe20003f25270 */
[----:B------:R-:W-:-:S12]  /*0480*/  BSSY.RECONVERGENT B1, `(.L_x_85) ;  /* 0x0000005000017945 */ /* 0x000fd80003800200 */
[----:B------:R-:W-:Y:S05]  /*0490*/  @!P1 BRA `(.L_x_86) ;  /* 0x00000000000c9947 */ /* 0x000fea0003800000 */
[----:B------:R-:W-:-:S04]  /*04a0*/  IMAD R21, R5, R3, R0 ;  /* 0x0000000305157224 */ /* 0x000fc800078e0200 */
[----:B------:R-:W-:-:S05]  /*04b0*/  IMAD.WIDE R20, R21, 0x4, R8 ;  /* 0x0000000415147825 */ /* 0x000fca00078e0208 */
[----:B------:R0:W-:Y:S02]  /*04c0*/  REDG.E.ADD.F32.FTZ.RN.STRONG.GPU desc[UR6][R20.64], R4 ;  /* 0x00000004140079a6 */ /* 0x0001e4000c12f306 */
.L_x_86:
[----:B------:R-:W-:Y:S05]  /*04d0*/  BSYNC.RECONVERGENT B1 ;  /* 0x0000000000017941 */ /* 0x000fea0003800200 */
.L_x_85:
[----:B0----5:R-:W-:Y:S01]  /*04e0*/  FMUL R4, R25, R26 ;  /* 0x0000001a19047220 */ /* 0x021fe20000400000 */
[----:B------:R-:W-:Y:S01]  /*04f0*/  MOV R5, R28 ;  /* 0x0000001c00057202 */ /* 0x000fe20000000f00 */
[----:B------:R-:W-:Y:S06]  /*0500*/  BRA `(.L_x_83) ;  /* 0x0000000000047947 */ /* 0x000fec0003800000 */
.L_x_84:
[----:B-----5:R-:W-:-:S07]  /*0510*/  FFMA R4, R25, R26, R4 ;  /* 0x0000001a19047223 */ /* 0x020fce0000000004 */
.L_x_83:
[----:B------:R-:W-:Y:S05]  /*0520*/  BSYNC.RECONVERGENT B0 ;  /* 0x0000000000007941 */ /* 0x000fea0003800200 */
.L_x_82:
[----:B------:R-:W-:Y:S05]  /*0530*/  @P0 BRA `(.L_x_87) ;  /* 0xfffffffc00100947 */ /* 0x000fea000383ffff */
[----:B------:R-:W-:-:S13]  /*0540*/  ISETP.NE.AND P0, PT, R5, -0x1, PT ;  /* 0xffffffff0500780c */ /* 0x000fda0003f05270 */
[----:B------:R-:W-:Y:S05]  /*0550*/  @!P0 EXIT ;  /* 0x000000000000894d */ /* 0x000fea0003800000 */
[----:B-1----:R-:W1:Y:S01]  /*0560*/  LDC.64 R2, c[0x0][0x3c0] ;  /* 0x0000f000ff027b82 */ /* 0x002e620000000a00 */
[----:B------:R-:W2:Y:S02]  /*0570*/  LDCU UR4, c[0x0][0x380] ;  /* 0x00007000ff0477ac */ /* 0x000ea40008000800 */
[----:B--2---:R-:W-:-:S04]  /*0580*/  IMAD R5, R5, UR4, R0 ;  /* 0x0000000405057c24 */ /* 0x004fc8000f8e0200 */
[----:B-1----:R-:W-:-:S05]  /*0590*/  IMAD.WIDE R2, R5, 0x4, R2 ;  /* 0x0000000405027825 */ /* 0x002fca00078e0202 */
[----:B------:R-:W-:Y:S01]  /*05a0*/  REDG.E.ADD.F32.FTZ.RN.STRONG.GPU desc[UR6][R2.64], R4 ;  /* 0x00000004020079a6 */ /* 0x000fe2000c12f306 */
[----:B------:R-:W-:Y:S05]  /*05b0*/  EXIT ;  /* 0x000000000000794d */ /* 0x000fea0003800000 */
.L_x_88:
        /* <DEDUP_REMOVED lines=12> */
.L_x_95:


//--------------------- .nv.shared.reserved.0     --------------------------
	.section	.nv.shared.reserved.0,"aw",@nobits
	.weak		__nv_reservedSMEM_offset_0_alias
	.size		__nv_reservedSMEM_offset_0_alias, 0, 64
	.other		__nv_reservedSMEM_offset_0_alias,@"STO_CUDA_RESERVED_SHARED STV_DEFAULT"
__nv_reservedSMEM_offset_0_alias:
	.zero		0
	.zero		64


//--------------------- .nv.constant0._Z15bev_pool_kernelI6__halfS0_Li1ELi4ELi7680ELi49152ELb0EEviiPKT_S3_PKiS5_S5_S5_PS1_ --------------------------
	.section	.nv.constant0._Z15bev_pool_kernelI6__halfS0_Li1ELi4ELi7680ELi49152ELb0EEviiPKT_S3_PKiS5_S5_S5_PS1_,"a",@progbits
	.sectionflags	@""
	.align	4
.nv.constant0._Z15bev_pool_kernelI6__halfS0_Li1ELi4ELi7680ELi49152ELb0EEviiPKT_S3_PKiS5_S5_S5_PS1_:
	.zero		960


//--------------------- .nv.constant0._Z15bev_pool_kernelI6__halfS0_Li2ELi1ELi1ELi1ELb1EEviiPKT_S3_PKiS5_S5_S5_PS1_ --------------------------
	.section	.nv.constant0._Z15bev_pool_kernelI6__halfS0_Li2ELi1ELi1ELi1ELb1EEviiPKT_S3_PKiS5_S5_S5_PS1_,"a",@progbits
	.sectionflags	@""
	.align	4
.nv.constant0._Z15bev_pool_kernelI6__halfS0_Li2ELi1ELi1ELi1ELb1EEviiPKT_S3_PKiS5_S5_S5_PS1_:
	.zero		960


//--------------------- .nv.constant0._Z15bev_pool_kernelI6__halffLi2ELi1ELi7680ELi49152ELb0EEviiPKT_S3_PKiS5_S5_S5_PS1_ --------------------------
	.section	.nv.constant0._Z15bev_pool_kernelI6__halffLi2ELi1ELi7680ELi49152ELb0EEviiPKT_S3_PKiS5_S5_S5_PS1_,"a",@progbits
	.sectionflags	@""
	.align	4
.nv.constant0._Z15bev_pool_kernelI6__halffLi2ELi1ELi7680ELi49152ELb0EEviiPKT_S3_PKiS5_S5_S5_PS1_:
	.zero		960


//--------------------- .nv.constant0._Z15bev_pool_kernelI6__halffLi2ELi1ELi1ELi1ELb1EEviiPKT_S3_PKiS5_S5_S5_PS1_ --------------------------
	.section	.nv.constant0._Z15bev_pool_kernelI6__halffLi2ELi1ELi1ELi1ELb1EEviiPKT_S3_PKiS5_S5_S5_PS1_,"a",@progbits
	.sectionflags	@""
	.align	4
.nv.constant0._Z15bev_pool_kernelI6__halffLi2ELi1ELi1ELi1ELb1EEviiPKT_S3_PKiS5_S5_S5_PS1_:
	.zero		960


//--------------------- .nv.constant0._Z15bev_pool_kernelIffLi2ELi1ELi7680ELi49152ELb0EEviiPKT_S2_PKiS4_S4_S4_PS0_ --------------------------
	.section	.nv.constant0._Z15bev_pool_kernelIffLi2ELi1ELi7680ELi49152ELb0EEviiPKT_S2_PKiS4_S4_S4_PS0_,"a",@progbits
	.sectionflags	@""
	.align	4
.nv.constant0._Z15bev_pool_kernelIffLi2ELi1ELi7680ELi49152ELb0EEviiPKT_S2_PKiS4_S4_S4_PS0_:
	.zero		960


//--------------------- .nv.constant0._Z15bev_pool_kernelIffLi2ELi1ELi1ELi1ELb1EEviiPKT_S2_PKiS4_S4_S4_PS0_ --------------------------
	.section	.nv.constant0._Z15bev_pool_kernelIffLi2ELi1ELi1ELi1ELb1EEviiPKT_S2_PKiS4_S4_S4_PS0_,"a",@progbits
	.sectionflags	@""
	.align	4
.nv.constant0._Z15bev_pool_kernelIffLi2ELi1ELi1ELi1ELb1EEviiPKT_S2_PKiS4_S4_S4_PS0_:
	.zero		960


//--------------------- .nv.constant0._Z23bev_pool_flatmap_kernelIffLi1ELi90EEviiPKT_S2_PKiS4_S4_S4_S4_PS0_ --------------------------
	.section	.nv.constant0._Z23bev_pool_flatmap_kernelIffLi1ELi90EEviiPKT_S2_PKiS4_S4_S4_S4_PS0_,"a",@progbits
	.sectionflags	@""
	.align	4
.nv.constant0._Z23bev_pool_flatmap_kernelIffLi1ELi90EEviiPKT_S2_PKiS4_S4_S4_S4_PS0_:
	.zero		968


//--------------------- SYMBOLS --------------------------

	.type		.nv.reservedSmem.offset0,@object
	.size		.nv.reservedSmem.offset0,0x4
